	.target	sm_90a

	.elftype	@"ET_EXEC"


//--------------------- .note.nv.tkinfo           --------------------------
	.section	.note.nv.tkinfo,"",@"SHT_NOTE"
	.sectionflags	@"SHF_NOTE_NV_TKINFO"
	.tkinfo
        /*0018*/ 	.word	0x00000002
        /*0030*/ 	.string	""
        /*0030*/ 	.string	"ptxas"
        /*0030*/ 	.string	"Cuda compilation tools, release 13.0, V13.0.88"
        /*0030*/ 	.string	"Build cuda_13.0.r13.0/compiler.36424714_0"
        /*0030*/ 	.string	"-v  -suppress-debug-info  -lineinfo  -arch sm_90a "



//--------------------- .note.nv.cuinfo           --------------------------
	.section	.note.nv.cuinfo,"",@"SHT_NOTE"
	.sectionflags	@"SHF_NOTE_NV_CUINFO"
        /*0018*/ 	.short	0x0002
        /*001a*/ 	.short	0x005a
        /*001c*/ 	.short	0x0082
	.zero		2


//--------------------- .nv.info                  --------------------------
	.section	.nv.info,"",@"SHT_CUDA_INFO"
	.align	4


	//----- nvinfo : EIATTR_REGCOUNT
	.align		4
        /*0000*/ 	.byte	0x04, 0x2f
        /*0002*/ 	.short	(.L_1 - .L_0)
	.align		4
.L_0:
        /*0004*/ 	.word	index@(matmul_kernel)
        /*0008*/ 	.word	0x000000ff


	//----- nvinfo : EIATTR_FRAME_SIZE
	.align		4
.L_1:
        /*000c*/ 	.byte	0x04, 0x11
        /*000e*/ 	.short	(.L_3 - .L_2)
	.align		4
.L_2:
        /*0010*/ 	.word	index@(matmul_kernel)
        /*0014*/ 	.word	0x00000a98


	//----- nvinfo : EIATTR_MIN_STACK_SIZE
	.align		4
.L_3:
        /*0018*/ 	.byte	0x04, 0x12
        /*001a*/ 	.short	(.L_5 - .L_4)
	.align		4
.L_4:
        /*001c*/ 	.word	index@(matmul_kernel)
        /*0020*/ 	.word	0x00000a98
.L_5:


//--------------------- .nv.compat                --------------------------
	.section	.nv.compat,"",@"SHT_CUDA_COMPAT_INFO"
	.align	4
        /*0000*/ 	.byte	0x02, 0x09, 0x01, 0x00, 0x02, 0x02, 0x04, 0x00, 0x02, 0x05, 0x05, 0x00, 0x03, 0x07, 0x01, 0x01
        /*0010*/ 	.byte	0x02, 0x03, 0x00, 0x00, 0x02, 0x06, 0x01, 0x00, 0x04, 0x0b, 0x08, 0x00, 0x00, 0x00, 0x00, 0x00
        /*0020*/ 	.byte	0x00, 0x00, 0x00, 0x00


//--------------------- .nv.info.matmul_kernel    --------------------------
	.section	.nv.info.matmul_kernel,"",@"SHT_CUDA_INFO"
	.sectionflags	@""
	.align	4


	//----- nvinfo : EIATTR_CUDA_API_VERSION
	.align		4
        /*0000*/ 	.byte	0x04, 0x37
        /*0002*/ 	.short	(.L_7 - .L_6)
.L_6:
        /*0004*/ 	.word	0x00000082


	//----- nvinfo : EIATTR_KPARAM_INFO
	.align		4
.L_7:
        /*0008*/ 	.byte	0x04, 0x17
        /*000a*/ 	.short	(.L_9 - .L_8)
.L_8:
        /*000c*/ 	.word	0x00000000
        /*0010*/ 	.short	0x000d
        /*0012*/ 	.short	0x0048
        /*0014*/ 	.byte	0x00, 0xf4, 0x21, 0x00


	//----- nvinfo : EIATTR_KPARAM_INFO
	.align		4
.L_9:
        /*0018*/ 	.byte	0x04, 0x17
        /*001a*/ 	.short	(.L_11 - .L_10)
.L_10:
        /*001c*/ 	.word	0x00000000
        /*0020*/ 	.short	0x000c
        /*0022*/ 	.short	0x0040
        /*0024*/ 	.byte	0x00, 0xf4, 0x21, 0x00


	//----- nvinfo : EIATTR_KPARAM_INFO
	.align		4
.L_11:
        /*0028*/ 	.byte	0x04, 0x17
        /*002a*/ 	.short	(.L_13 - .L_12)
.L_12:
        /*002c*/ 	.word	0x00000000
        /*0030*/ 	.short	0x000b
        /*0032*/ 	.short	0x0038
        /*0034*/ 	.byte	0x00, 0xf0, 0x11, 0x00


	//----- nvinfo : EIATTR_KPARAM_INFO
	.align		4
.L_13:
        /*0038*/ 	.byte	0x04, 0x17
        /*003a*/ 	.short	(.L_15 - .L_14)
.L_14:
        /*003c*/ 	.word	0x00000000
        /*0040*/ 	.short	0x000a
        /*0042*/ 	.short	0x0034
        /*0044*/ 	.byte	0x00, 0xf0, 0x11, 0x00


	//----- nvinfo : EIATTR_KPARAM_INFO
	.align		4
.L_15:
        /*0048*/ 	.byte	0x04, 0x17
        /*004a*/ 	.short	(.L_17 - .L_16)
.L_16:
        /*004c*/ 	.word	0x00000000
        /*0050*/ 	.short	0x0009
        /*0052*/ 	.short	0x0030
        /*0054*/ 	.byte	0x00, 0xf0, 0x11, 0x00


	//----- nvinfo : EIATTR_KPARAM_INFO
	.align		4
.L_17:
        /*0058*/ 	.byte	0x04, 0x17
        /*005a*/ 	.short	(.L_19 - .L_18)
.L_18:
        /*005c*/ 	.word	0x00000000
        /*0060*/ 	.short	0x0008
        /*0062*/ 	.short	0x002c
        /*0064*/ 	.byte	0x00, 0xf0, 0x11, 0x00


	//----- nvinfo : EIATTR_KPARAM_INFO
	.align		4
.L_19:
        /*0068*/ 	.byte	0x04, 0x17
        /*006a*/ 	.short	(.L_21 - .L_20)
.L_20:
        /*006c*/ 	.word	0x00000000
        /*0070*/ 	.short	0x0007
        /*0072*/ 	.short	0x0028
        /*0074*/ 	.byte	0x00, 0xf0, 0x11, 0x00


	//----- nvinfo : EIATTR_KPARAM_INFO
	.align		4
.L_21:
        /*0078*/ 	.byte	0x04, 0x17
        /*007a*/ 	.short	(.L_23 - .L_22)
.L_22:
        /*007c*/ 	.word	0x00000000
        /*0080*/ 	.short	0x0006
        /*0082*/ 	.short	0x0024
        /*0084*/ 	.byte	0x00, 0xf0, 0x11, 0x00


	//----- nvinfo : EIATTR_KPARAM_INFO
	.align		4
.L_23:
        /*0088*/ 	.byte	0x04, 0x17
        /*008a*/ 	.short	(.L_25 - .L_24)
.L_24:
        /*008c*/ 	.word	0x00000000
        /*0090*/ 	.short	0x0005
        /*0092*/ 	.short	0x0020
        /*0094*/ 	.byte	0x00, 0xf0, 0x11, 0x00


	//----- nvinfo : EIATTR_KPARAM_INFO
	.align		4
.L_25:
        /*0098*/ 	.byte	0x04, 0x17
        /*009a*/ 	.short	(.L_27 - .L_26)
.L_26:
        /*009c*/ 	.word	0x00000000
        /*00a0*/ 	.short	0x0004
        /*00a2*/ 	.short	0x001c
        /*00a4*/ 	.byte	0x00, 0xf0, 0x11, 0x00


	//----- nvinfo : EIATTR_KPARAM_INFO
	.align		4
.L_27:
        /*00a8*/ 	.byte	0x04, 0x17
        /*00aa*/ 	.short	(.L_29 - .L_28)
.L_28:
        /*00ac*/ 	.word	0x00000000
        /*00b0*/ 	.short	0x0003
        /*00b2*/ 	.short	0x0018
        /*00b4*/ 	.byte	0x00, 0xf0, 0x11, 0x00


	//----- nvinfo : EIATTR_KPARAM_INFO
	.align		4
.L_29:
        /*00b8*/ 	.byte	0x04, 0x17
        /*00ba*/ 	.short	(.L_31 - .L_30)
.L_30:
        /*00bc*/ 	.word	0x00000000
        /*00c0*/ 	.short	0x0002
        /*00c2*/ 	.short	0x0010
        /*00c4*/ 	.byte	0x00, 0xf4, 0x21, 0x00


	//----- nvinfo : EIATTR_KPARAM_INFO
	.align		4
.L_31:
        /*00c8*/ 	.byte	0x04, 0x17
        /*00ca*/ 	.short	(.L_33 - .L_32)
.L_32:
        /*00cc*/ 	.word	0x00000000
        /*00d0*/ 	.short	0x0001
        /*00d2*/ 	.short	0x0008
        /*00d4*/ 	.byte	0x00, 0xf4, 0x21, 0x00


	//----- nvinfo : EIATTR_KPARAM_INFO
	.align		4
.L_33:
        /*00d8*/ 	.byte	0x04, 0x17
        /*00da*/ 	.short	(.L_35 - .L_34)
.L_34:
        /*00dc*/ 	.word	0x00000000
        /*00e0*/ 	.short	0x0000
        /*00e2*/ 	.short	0x0000
        /*00e4*/ 	.byte	0x00, 0xf4, 0x21, 0x00


	//----- nvinfo : EIATTR_SPARSE_MMA_MASK
	.align		4
.L_35:
        /*00e8*/ 	.byte	0x03, 0x50
        /*00ea*/ 	.short	0x0000


	//----- nvinfo : EIATTR_MAXREG_COUNT
	.align		4
        /*00ec*/ 	.byte	0x03, 0x1b
        /*00ee*/ 	.short	0x00ff


	//----- nvinfo : EIATTR_NUM_BARRIERS
	.align		4
        /*00f0*/ 	.byte	0x02, 0x4c
        /*00f2*/ 	.byte	0x01
	.zero		1


	//----- nvinfo : EIATTR_ANNOTATIONS
	.align		4
        /*00f4*/ 	.byte	0x04, 0x55
        /*00f6*/ 	.short	(.L_37 - .L_36)


	//   ....[0]....
.L_36:
        /*00f8*/ 	.word	0x00000001
        /*00fc*/ 	.byte	0x50, 0x05, 0x00, 0x00, 0x01, 0x00, 0x00, 0x00, 0x90, 0x05, 0x00, 0x00, 0x01, 0x00, 0x00, 0x00
        /* <DEDUP_REMOVED lines=1031> */
        /*417c*/ 	.byte	0x60, 0x59, 0x01, 0x00


	//----- nvinfo : EIATTR_MERCURY_ISA_VERSION
	.align		4
.L_37:
        /*4180*/ 	.byte	0x03, 0x5f
        /*4182*/ 	.short	0x0101


	//----- nvinfo : EIATTR_EXIT_INSTR_OFFSETS
	.align		4
        /*4184*/ 	.byte	0x04, 0x1c
        /*4186*/ 	.short	(.L_39 - .L_38)


	//   ....[0]....
.L_38:
        /*4188*/ 	.word	0x000211c0


	//   ....[1]....
        /*418c*/ 	.word	0x000211e0


	//----- nvinfo : EIATTR_REQNTID
	.align		4
.L_39:
        /*4190*/ 	.byte	0x04, 0x10
        /*4192*/ 	.short	(.L_41 - .L_40)
.L_40:
        /*4194*/ 	.word	0x00000080
        /*4198*/ 	.word	0x00000001
        /*419c*/ 	.word	0x00000001


	//----- nvinfo : EIATTR_CBANK_PARAM_SIZE
	.align		4
.L_41:
        /*41a0*/ 	.byte	0x03, 0x19
        /*41a2*/ 	.short	0x0050


	//----- nvinfo : EIATTR_PARAM_CBANK
	.align		4
        /*41a4*/ 	.byte	0x04, 0x0a
        /*41a6*/ 	.short	(.L_43 - .L_42)
	.align		4
.L_42:
        /*41a8*/ 	.word	index@(.nv.constant0.matmul_kernel)
        /*41ac*/ 	.short	0x0210
        /*41ae*/ 	.short	0x0050


	//----- nvinfo : EIATTR_SW_WAR
	.align		4
.L_43:
        /*41b0*/ 	.byte	0x04, 0x36
        /*41b2*/ 	.short	(.L_45 - .L_44)
.L_44:
        /*41b4*/ 	.word	0x00000008
.L_45:


//--------------------- .nv.callgraph             --------------------------
	.section	.nv.callgraph,"",@"SHT_CUDA_CALLGRAPH"
	.align	4
	.sectionentsize	8
	.align		4
        /*0000*/ 	.word	0x00000000
	.align		4
        /*0004*/ 	.word	0xffffffff
	.align		4
        /*0008*/ 	.word	0x00000000
	.align		4
        /*000c*/ 	.word	0xfffffffe
	.align		4
        /*0010*/ 	.word	0x00000000
	.align		4
        /*0014*/ 	.word	0xfffffffd
	.align		4
        /*0018*/ 	.word	0x00000000
	.align		4
        /*001c*/ 	.word	0xfffffffc


//--------------------- .text.matmul_kernel       --------------------------
	.section	.text.matmul_kernel,"ax",@progbits
	.align	128
        .global         matmul_kernel
        .type           matmul_kernel,@function
        .size           matmul_kernel,(.L_x_4 - matmul_kernel)
        .other          matmul_kernel,@"STO_CUDA_ENTRY STV_DEFAULT"
matmul_kernel:
.text.matmul_kernel:
[----:B------:R-:W0:Y:S08]  /*0000*/  LDC R1, c[0x0][0x28] ;  /* 0x00000a00ff017b82 */ /* 0x000e300000000800 */
[----:B------:R-:W1:Y:S01]  /*0010*/  LDC.64 R4, c[0x0][0x228] ;  /* 0x00008a00ff047b82 */ /* 0x000e620000000a00 */
[----:B------:R-:W2:Y:S01]  /*0020*/  S2R R7, SR_CTAID.X ;  /* 0x0000000000077919 */ /* 0x000ea20000002500 */
[----:B------:R-:W-:Y:S01]  /*0030*/  UMOV UR7, 0x400 ;  /* 0x0000040000077882 */ /* 0x000fe20000000000 */
[----:B------:R-:W-:Y:S01]  /*0040*/  ULDC.64 UR44, c[0x0][0x208] ;  /* 0x00008200002c7ab9 */ /* 0x000fe20000000a00 */
[----:B0-----:R-:W-:-:S04]  /*0050*/  VIADD R1, R1, 0xfffff568 ;  /* 0xfffff56801017836 */ /* 0x001fc80000000000 */
[----:B------:R-:W0:Y:S01]  /*0060*/  S2UR UR4, SR_CgaCtaId ;  /* 0x00000000000479c3 */ /* 0x000e220000008800 */
[----:B-1----:R-:W-:-:S05]  /*0070*/  VIADD R0, R5, 0x7f ;  /* 0x0000007f05007836 */ /* 0x002fca0000000000 */
[----:B------:R-:W-:Y:S01]  /*0080*/  SHF.R.S32.HI R3, RZ, 0x1f, R0 ;  /* 0x0000001fff037819 */ /* 0x000fe20000011400 */
[----:B0-----:R-:W-:-:S03]  /*0090*/  ULEA UR7, UR4, UR7, 0x18 ;  /* 0x0000000704077291 */ /* 0x001fc6000f8ec03f */
[----:B------:R-:W-:Y:S02]  /*00a0*/  LEA.HI R3, R3, R0, RZ, 0x7 ;  /* 0x0000000003037211 */ /* 0x000fe400078f38ff */
[----:B--2---:R-:W-:Y:S02]  /*00b0*/  IABS R10, R7 ;  /* 0x00000007000a7213 */ /* 0x004fe40000000000 */
[----:B------:R-:W-:-:S05]  /*00c0*/  SHF.R.S32.HI R3, RZ, 0x7, R3 ;  /* 0x00000007ff037819 */ /* 0x000fca0000011403 */
[----:B------:R-:W-:-:S05]  /*00d0*/  IMAD.SHL.U32 R6, R3, 0x4, RZ ;  /* 0x0000000403067824 */ /* 0x000fca00078e00ff */
[-C--:B------:R-:W-:Y:S02]  /*00e0*/  IABS R9, R6.reuse ;  /* 0x0000000600097213 */ /* 0x080fe40000000000 */
[----:B------:R-:W-:Y:S02]  /*00f0*/  IABS R12, R6 ;  /* 0x00000006000c7213 */ /* 0x000fe40000000000 */
[----:B------:R-:W0:Y:S08]  /*0100*/  I2F.RP R0, R9 ;  /* 0x0000000900007306 */ /* 0x000e300000209400 */
[----:B0-----:R-:W0:Y:S02]  /*0110*/  MUFU.RCP R0, R0 ;  /* 0x0000000000007308 */ /* 0x001e240000001000 */
[----:B0-----:R-:W-:-:S02]  /*0120*/  VIADD R2, R0, 0xffffffe ;  /* 0x0ffffffe00027836 */ /* 0x001fc40000000000 */
[----:B------:R-:W-:-:S04]  /*0130*/  IMAD.MOV R0, RZ, RZ, -R12 ;  /* 0x000000ffff007224 */ /* 0x000fc800078e0a0c */
[----:B------:R0:W1:Y:S01]  /*0140*/  F2I.FTZ.U32.TRUNC.NTZ R3, R2 ;  /* 0x0000000200037305 */ /* 0x000062000021f000 */
[----:B------:R-:W2:Y:S01]  /*0150*/  LDC R12, c[0x0][0x230] ;  /* 0x00008c00ff0c7b82 */ /* 0x000ea20000000800 */
[----:B0-----:R-:W-:Y:S02]  /*0160*/  IMAD.MOV.U32 R2, RZ, RZ, RZ ;  /* 0x000000ffff027224 */ /* 0x001fe400078e00ff */
[----:B-1----:R-:W-:-:S04]  /*0170*/  IMAD.MOV R8, RZ, RZ, -R3 ;  /* 0x000000ffff087224 */ /* 0x002fc800078e0a03 */
[----:B------:R-:W-:Y:S02]  /*0180*/  IMAD R11, R8, R9, RZ ;  /* 0x00000009080b7224 */ /* 0x000fe400078e02ff */
[----:B------:R-:W-:Y:S02]  /*0190*/  IMAD.MOV.U32 R8, RZ, RZ, R10 ;  /* 0x000000ffff087224 */ /* 0x000fe400078e000a */
[----:B------:R-:W-:-:S04]  /*01a0*/  IMAD.HI.U32 R3, R3, R11, R2 ;  /* 0x0000000b03037227 */ /* 0x000fc800078e0002 */
[----:B--2---:R-:W-:Y:S02]  /*01b0*/  VIADD R12, R12, 0x3f ;  /* 0x0000003f0c0c7836 */ /* 0x004fe40000000000 */
[----:B------:R-:W-:-:S04]  /*01c0*/  IMAD.HI.U32 R3, R3, R8, RZ ;  /* 0x0000000803037227 */ /* 0x000fc800078e00ff */
[----:B------:R-:W-:-:S05]  /*01d0*/  IMAD R0, R3, R0, R8 ;  /* 0x0000000003007224 */ /* 0x000fca00078e0208 */
[----:B------:R-:W-:-:S13]  /*01e0*/  ISETP.GT.U32.AND P1, PT, R9, R0, PT ;  /* 0x000000000900720c */ /* 0x000fda0003f24070 */
[----:B------:R-:W-:Y:S02]  /*01f0*/  @!P1 IMAD.IADD R0, R0, 0x1, -R9 ;  /* 0x0000000100009824 */ /* 0x000fe400078e0a09 */
[----:B------:R-:W-:Y:S01]  /*0200*/  @!P1 VIADD R3, R3, 0x1 ;  /* 0x0000000103039836 */ /* 0x000fe20000000000 */
[----:B------:R-:W-:Y:S02]  /*0210*/  ISETP.NE.AND P1, PT, R6, RZ, PT ;  /* 0x000000ff0600720c */ /* 0x000fe40003f25270 */
[----:B------:R-:W-:Y:S02]  /*0220*/  ISETP.GE.U32.AND P0, PT, R0, R9, PT ;  /* 0x000000090000720c */ /* 0x000fe40003f06070 */
[----:B------:R-:W-:-:S04]  /*0230*/  LOP3.LUT R0, R7, R6, RZ, 0x3c, !PT ;  /* 0x0000000607007212 */ /* 0x000fc800078e3cff */
[----:B------:R-:W-:Y:S01]  /*0240*/  ISETP.GE.AND P2, PT, R0, RZ, PT ;  /* 0x000000ff0000720c */ /* 0x000fe20003f46270 */
[----:B------:R-:W-:-:S06]  /*0250*/  VIADD R0, R4, 0xff ;  /* 0x000000ff04007836 */ /* 0x000fcc0000000000 */
[----:B------:R-:W-:-:S04]  /*0260*/  @P0 VIADD R3, R3, 0x1 ;  /* 0x0000000103030836 */ /* 0x000fc80000000000 */
[----:B------:R-:W-:Y:S01]  /*0270*/  IMAD.MOV.U32 R2, RZ, RZ, R3 ;  /* 0x000000ffff027224 */ /* 0x000fe200078e0003 */
[----:B------:R-:W-:-:S03]  /*0280*/  SHF.R.S32.HI R3, RZ, 0x1f, R0 ;  /* 0x0000001fff037819 */ /* 0x000fc60000011400 */
[----:B------:R-:W-:Y:S01]  /*0290*/  @!P2 IMAD.MOV R2, RZ, RZ, -R2 ;  /* 0x000000ffff02a224 */ /* 0x000fe200078e0a02 */
[----:B------:R-:W-:Y:S02]  /*02a0*/  @!P1 LOP3.LUT R2, RZ, R6, RZ, 0x33, !PT ;  /* 0x00000006ff029212 */ /* 0x000fe400078e33ff */
[----:B------:R-:W-:-:S03]  /*02b0*/  LEA.HI R3, R3, R0, RZ, 0x8 ;  /* 0x0000000003037211 */ /* 0x000fc600078f40ff */
[----:B------:R-:W-:Y:S02]  /*02c0*/  IMAD.SHL.U32 R8, R2, 0x4, RZ ;  /* 0x0000000402087824 */ /* 0x000fe400078e00ff */
[----:B------:R-:W-:-:S03]  /*02d0*/  IMAD.MOV R2, RZ, RZ, -R2 ;  /* 0x000000ffff027224 */ /* 0x000fc600078e0a02 */
[----:B------:R-:W-:Y:S01]  /*02e0*/  LEA.HI.SX32 R3, R3, -R8, 0x18 ;  /* 0x8000000803037211 */ /* 0x000fe200078fc2ff */
[----:B------:R-:W-:-:S03]  /*02f0*/  IMAD R6, R6, R2, R7 ;  /* 0x0000000206067224 */ /* 0x000fc600078e0207 */
[----:B------:R-:W-:Y:S02]  /*0300*/  VIMNMX R13, R3, 0x4, PT ;  /* 0x00000004030d7848 */ /* 0x000fe40003fe0100 */
[----:B------:R-:W-:Y:S02]  /*0310*/  IABS R11, R6 ;  /* 0x00000006000b7213 */ /* 0x000fe40000000000 */
[----:B------:R-:W-:-:S04]  /*0320*/  IABS R9, R13 ;  /* 0x0000000d00097213 */ /* 0x000fc80000000000 */
[----:B------:R-:W0:Y:S08]  /*0330*/  I2F.RP R0, R9 ;  /* 0x0000000900007306 */ /* 0x000e300000209400 */
[----:B0-----:R-:W0:Y:S02]  /*0340*/  MUFU.RCP R0, R0 ;  /* 0x0000000000007308 */ /* 0x001e240000001000 */
[----:B0-----:R-:W-:-:S06]  /*0350*/  VIADD R3, R0, 0xffffffe ;  /* 0x0ffffffe00037836 */ /* 0x001fcc0000000000 */
[----:B------:R-:W0:Y:S02]  /*0360*/  F2I.FTZ.U32.TRUNC.NTZ R3, R3 ;  /* 0x0000000300037305 */ /* 0x000e24000021f000 */
[----:B0-----:R-:W-:-:S04]  /*0370*/  IMAD.MOV R10, RZ, RZ, -R3 ;  /* 0x000000ffff0a7224 */ /* 0x001fc800078e0a03 */
[----:B------:R-:W-:Y:S01]  /*0380*/  IMAD.MOV.U32 R2, RZ, RZ, R10 ;  /* 0x000000ffff027224 */ /* 0x000fe200078e000a */
[----:B------:R-:W-:-:S03]  /*0390*/  IABS R10, R13 ;  /* 0x0000000d000a7213 */ /* 0x000fc60000000000 */
[----:B------:R-:W-:Y:S02]  /*03a0*/  IMAD R7, R2, R9, RZ ;  /* 0x0000000902077224 */ /* 0x000fe400078e02ff */
[----:B------:R-:W-:Y:S02]  /*03b0*/  IMAD.MOV.U32 R2, RZ, RZ, RZ ;  /* 0x000000ffff027224 */ /* 0x000fe400078e00ff */
[----:B------:R-:W-:Y:S02]  /*03c0*/  IMAD.MOV R0, RZ, RZ, -R10 ;  /* 0x000000ffff007224 */ /* 0x000fe400078e0a0a */
[----:B------:R-:W-:Y:S02]  /*03d0*/  IMAD.HI.U32 R2, R3, R7, R2 ;  /* 0x0000000703027227 */ /* 0x000fe400078e0002 */
[----:B------:R-:W0:Y:S04]  /*03e0*/  S2R R3, SR_TID.X ;  /* 0x0000000000037919 */ /* 0x000e280000002100 */
[----:B------:R-:W-:-:S04]  /*03f0*/  IMAD.HI.U32 R2, R2, R11, RZ ;  /* 0x0000000b02027227 */ /* 0x000fc800078e00ff */
[----:B------:R-:W-:-:S05]  /*0400*/  IMAD R0, R2, R0, R11 ;  /* 0x0000000002007224 */ /* 0x000fca00078e020b */
[----:B------:R-:W-:-:S13]  /*0410*/  ISETP.GT.U32.AND P1, PT, R9, R0, PT ;  /* 0x000000000900720c */ /* 0x000fda0003f24070 */
[----:B------:R-:W-:Y:S02]  /*0420*/  @!P1 IMAD.IADD R0, R0, 0x1, -R9 ;  /* 0x0000000100009824 */ /* 0x000fe400078e0a09 */
[----:B------:R-:W-:Y:S01]  /*0430*/  @!P1 VIADD R2, R2, 0x1 ;  /* 0x0000000102029836 */ /* 0x000fe20000000000 */
[----:B------:R-:W-:Y:S02]  /*0440*/  ISETP.NE.AND P1, PT, R13, RZ, PT ;  /* 0x000000ff0d00720c */ /* 0x000fe40003f25270 */
[----:B------:R-:W-:Y:S02]  /*0450*/  ISETP.GE.U32.AND P0, PT, R0, R9, PT ;  /* 0x000000090000720c */ /* 0x000fe40003f06070 */
[----:B------:R-:W-:Y:S02]  /*0460*/  LOP3.LUT R0, R6, R13, RZ, 0x3c, !PT ;  /* 0x0000000d06007212 */ /* 0x000fe400078e3cff */
[----:B0-----:R-:W-:Y:S02]  /*0470*/  LOP3.LUT R218, R3, 0x7f, RZ, 0xc0, !PT ;  /* 0x0000007f03da7812 */ /* 0x001fe400078ec0ff */
[----:B------:R-:W-:-:S07]  /*0480*/  ISETP.GE.AND P2, PT, R0, RZ, PT ;  /* 0x000000ff0000720c */ /* 0x000fce0003f46270 */
[----:B------:R-:W-:Y:S01]  /*0490*/  @P0 VIADD R2, R2, 0x1 ;  /* 0x0000000102020836 */ /* 0x000fe20000000000 */
[----:B------:R-:W-:-:S05]  /*04a0*/  ISETP.GT.AND P0, PT, R12, 0x3f, PT ;  /* 0x0000003f0c00780c */ /* 0x000fca0003f04270 */
[----:B------:R-:W-:Y:S01]  /*04b0*/  @!P2 IMAD.MOV R2, RZ, RZ, -R2 ;  /* 0x000000ffff02a224 */ /* 0x000fe200078e0a02 */
[----:B------:R-:W-:-:S05]  /*04c0*/  @!P1 LOP3.LUT R2, RZ, R13, RZ, 0x33, !PT ;  /* 0x0000000dff029212 */ /* 0x000fca00078e33ff */
[----:B------:R-:W-:Y:S02]  /*04d0*/  IMAD.MOV R0, RZ, RZ, -R2 ;  /* 0x000000ffff007224 */ /* 0x000fe400078e0a02 */
[----:B------:R-:W-:Y:S02]  /*04e0*/  IMAD.SHL.U32 R16, R2, 0x80, RZ ;  /* 0x0000008002107824 */ /* 0x000fe400078e00ff */
[----:B------:R-:W-:-:S04]  /*04f0*/  IMAD R0, R13, R0, R6 ;  /* 0x000000000d007224 */ /* 0x000fc800078e0206 */
[----:B------:R-:W-:-:S04]  /*0500*/  IMAD.IADD R0, R8, 0x1, R0 ;  /* 0x0000000108007824 */ /* 0x000fc800078e0200 */
[----:B------:R-:W-:-:S04]  /*0510*/  IMAD R17, R0, 0x100, R218 ;  /* 0x0000010000117824 */ /* 0x000fc800078e02da */
[----:B------:R-:W-:Y:S01]  /*0520*/  VIADD R18, R17, 0x80 ;  /* 0x0000008011127836 */ /* 0x000fe20000000000 */
[----:B------:R-:W-:Y:S06]  /*0530*/  @P0 BRA `(.L_x_0) ;  /* 0x00000008008c0947 */ /* 0x000fec0003800000 */
[----:B------:R-:W-:Y:S01]  /*0540*/  IMAD.SHL.U32 R0, R3, 0x8, RZ ;  /* 0x0000000803007824 */ /* 0x000fe200078e00ff */
[----:B------:R0:W-:Y:S01]  /*0550*/  STL [R1], RZ ;  /* 0x000000ff01007387 */ /* 0x0001e20000100800 */
[----:B------:R-:W-:Y:S02]  /*0560*/  CS2R R152, SRZ ;  /* 0x0000000000987805 */ /* 0x000fe4000001ff00 */
[----:B------:R-:W-:Y:S02]  /*0570*/  CS2R R154, SRZ ;  /* 0x00000000009a7805 */ /* 0x000fe4000001ff00 */
[----:B------:R-:W-:Y:S01]  /*0580*/  CS2R R156, SRZ ;  /* 0x00000000009c7805 */ /* 0x000fe2000001ff00 */
[----:B------:R0:W-:Y:S01]  /*0590*/  STL [R1+0x71c], R0 ;  /* 0x00071c0001007387 */ /* 0x0001e20000100800 */
[----:B------:R-:W-:Y:S02]  /*05a0*/  CS2R R158, SRZ ;  /* 0x00000000009e7805 */ /* 0x000fe4000001ff00 */
[----:B------:R-:W-:-:S02]  /*05b0*/  CS2R R160, SRZ ;  /* 0x0000000000a07805 */ /* 0x000fc4000001ff00 */
[----:B------:R-:W-:Y:S01]  /*05c0*/  CS2R R162, SRZ ;  /* 0x0000000000a27805 */ /* 0x000fe2000001ff00 */
[----:B------:R0:W-:Y:S01]  /*05d0*/  STL [R1+0x4], RZ ;  /* 0x000004ff01007387 */ /* 0x0001e20000100800 */
[----:B------:R-:W-:Y:S02]  /*05e0*/  CS2R R164, SRZ ;  /* 0x0000000000a47805 */ /* 0x000fe4000001ff00 */
[----:B------:R-:W-:Y:S02]  /*05f0*/  CS2R R166, SRZ ;  /* 0x0000000000a67805 */ /* 0x000fe4000001ff00 */
[----:B------:R-:W-:Y:S01]  /*0600*/  CS2R R168, SRZ ;  /* 0x0000000000a87805 */ /* 0x000fe2000001ff00 */
[----:B------:R0:W-:Y:S01]  /*0610*/  STL [R1+0x8], RZ ;  /* 0x000008ff01007387 */ /* 0x0001e20000100800 */
        /* <DEDUP_REMOVED lines=115> */
[----:B------:R0:W-:Y:S04]  /*0d50*/  STL [R1+0x7c], RZ ;  /* 0x00007cff01007387 */ /* 0x0001e80000100800 */
        /* <DEDUP_REMOVED lines=31> */
[----:B------:R0:W-:Y:S01]  /*0f50*/  STL [R1+0xfc], RZ ;  /* 0x0000fcff01007387 */ /* 0x0001e20000100800 */
[----:B------:R-:W-:Y:S05]  /*0f60*/  BRA `(.L_x_1) ;  /* 0x0000013c003c7947 */ /* 0x000fea0003800000 */
.L_x_0:
[----:B------:R-:W-:Y:S01]  /*0f70*/  IABS R23, R4 ;  /* 0x0000000400177213 */ /* 0x000fe20000000000 */
[----:B------:R-:W-:Y:S01]  /*0f80*/  ULDC UR8, c[0x0][0x23c] ;  /* 0x00008f0000087ab9 */ /* 0x000fe20000000800 */
[----:B------:R-:W-:Y:S01]  /*0f90*/  IABS R2, R5 ;  /* 0x0000000500027213 */ /* 0x000fe20000000000 */
[----:B------:R-:W-:Y:S01]  /*0fa0*/  ULDC.64 UR4, c[0x0][0x218] ;  /* 0x0000860000047ab9 */ /* 0x000fe20000000a00 */
[----:B------:R-:W0:Y:S01]  /*0fb0*/  I2F.RP R0, R23 ;  /* 0x0000001700007306 */ /* 0x000e220000209400 */
[----:B------:R-:W-:Y:S01]  /*0fc0*/  SHF.R.U32.HI R7, RZ, 0x6, R3 ;  /* 0x00000006ff077819 */ /* 0x000fe20000011603 */
[----:B------:R-:W-:Y:S01]  /*0fd0*/  ULDC.64 UR10, c[0x0][0x210] ;  /* 0x00008400000a7ab9 */ /* 0x000fe20000000a00 */
[----:B------:R-:W-:Y:S01]  /*0fe0*/  ISETP.GE.AND P6, PT, R17, RZ, PT ;  /* 0x000000ff1100720c */ /* 0x000fe20003fc6270 */
[----:B------:R-:W-:Y:S01]  /*0ff0*/  UMOV UR38, 0xfffffffe ;  /* 0xfffffffe00267882 */ /* 0x000fe20000000000 */
[----:B------:R-:W-:Y:S01]  /*1000*/  SGXT.U32 R7, R7, 0x1 ;  /* 0x000000010707781a */ /* 0x000fe20000000000 */
[----:B------:R-:W-:Y:S01]  /*1010*/  UMOV UR39, 0x7fffffdf ;  /* 0x7fffffdf00277882 */ /* 0x000fe20000000000 */
[----:B------:R-:W-:Y:S01]  /*1020*/  LOP3.LUT R76, R3, 0x3f, RZ, 0xc0, !PT ;  /* 0x0000003f034c7812 */ /* 0x000fe200078ec0ff */
[----:B------:R-:W1:Y:S01]  /*1030*/  I2F.RP R13, R2 ;  /* 0x00000002000d7306 */ /* 0x000e620000209400 */
[----:B------:R-:W-:-:S02]  /*1040*/  LOP3.LUT R6, R16, R7, RZ, 0xfc, !PT ;  /* 0x0000000710067212 */ /* 0x000fc400078efcff */
[----:B------:R-:W-:Y:S02]  /*1050*/  CS2R R152, SRZ ;  /* 0x0000000000987805 */ /* 0x000fe4000001ff00 */
[----:B------:R-:W-:Y:S02]  /*1060*/  CS2R R154, SRZ ;  /* 0x00000000009a7805 */ /* 0x000fe4000001ff00 */
[----:B------:R-:W-:Y:S02]  /*1070*/  CS2R R156, SRZ ;  /* 0x00000000009c7805 */ /* 0x000fe4000001ff00 */
[C---:B------:R-:W-:Y:S02]  /*1080*/  LOP3.LUT R29, R6.reuse, 0x76, RZ, 0xfc, !PT ;  /* 0x00000076061d7812 */ /* 0x040fe400078efcff */
[----:B------:R-:W-:Y:S02]  /*1090*/  CS2R R158, SRZ ;  /* 0x00000000009e7805 */ /* 0x000fe4000001ff00 */
[----:B------:R-:W-:Y:S01]  /*10a0*/  LOP3.LUT R28, R6, 0x78, RZ, 0xfc, !PT ;  /* 0x00000078061c7812 */ /* 0x000fe200078efcff */
[----:B0-----:R-:W0:Y:S01]  /*10b0*/  MUFU.RCP R0, R0 ;  /* 0x0000000000007308 */ /* 0x001e220000001000 */
[----:B------:R-:W-:-:S02]  /*10c0*/  IABS R22, R29 ;  /* 0x0000001d00167213 */ /* 0x000fc40000000000 */
[----:B------:R-:W-:Y:S02]  /*10d0*/  CS2R R160, SRZ ;  /* 0x0000000000a07805 */ /* 0x000fe4000001ff00 */
[C---:B------:R-:W-:Y:S02]  /*10e0*/  LOP3.LUT R31, R6.reuse, 0x72, RZ, 0xfc, !PT ;  /* 0x00000072061f7812 */ /* 0x040fe400078efcff */
[----:B------:R-:W-:Y:S02]  /*10f0*/  CS2R R162, SRZ ;  /* 0x0000000000a27805 */ /* 0x000fe4000001ff00 */
[----:B------:R-:W-:Y:S02]  /*1100*/  LOP3.LUT R30, R6, 0x74, RZ, 0xfc, !PT ;  /* 0x00000074061e7812 */ /* 0x000fe400078efcff */
[----:B------:R-:W-:Y:S02]  /*1110*/  CS2R R164, SRZ ;  /* 0x0000000000a47805 */ /* 0x000fe4000001ff00 */
[----:B------:R-:W-:Y:S01]  /*1120*/  IABS R26, R31 ;  /* 0x0000001f001a7213 */ /* 0x000fe20000000000 */
[----:B-1----:R-:W1:Y:S01]  /*1130*/  MUFU.RCP R13, R13 ;  /* 0x0000000d000d7308 */ /* 0x002e620000001000 */
[----:B------:R-:W-:-:S02]  /*1140*/  IABS R24, R30 ;  /* 0x0000001e00187213 */ /* 0x000fc40000000000 */
[----:B------:R-:W-:Y:S02]  /*1150*/  CS2R R166, SRZ ;  /* 0x0000000000a67805 */ /* 0x000fe4000001ff00 */
[C---:B------:R-:W-:Y:S02]  /*1160*/  LOP3.LUT R32, R6.reuse, 0x5a, RZ, 0xfc, !PT ;  /* 0x0000005a06207812 */ /* 0x040fe400078efcff */
[----:B------:R-:W-:Y:S02]  /*1170*/  CS2R R168, SRZ ;  /* 0x0000000000a87805 */ /* 0x000fe4000001ff00 */
[C---:B------:R-:W-:Y:S02]  /*1180*/  LOP3.LUT R33, R6.reuse, 0x58, RZ, 0xfc, !PT ;  /* 0x0000005806217812 */ /* 0x040fe400078efcff */
[----:B------:R-:W-:Y:S02]  /*1190*/  CS2R R170, SRZ ;  /* 0x0000000000aa7805 */ /* 0x000fe4000001ff00 */
[----:B------:R-:W-:-:S02]  /*11a0*/  LOP3.LUT R37, R6, 0x50, RZ, 0xfc, !PT ;  /* 0x0000005006257812 */ /* 0x000fc400078efcff */
[----:B------:R-:W-:Y:S01]  /*11b0*/  CS2R R172, SRZ ;  /* 0x0000000000ac7805 */ /* 0x000fe2000001ff00 */
[----:B0-----:R-:W-:Y:S01]  /*11c0*/  VIADD R8, R0, 0xffffffe ;  /* 0x0ffffffe00087836 */ /* 0x001fe20000000000 */
[----:B------:R-:W-:Y:S02]  /*11d0*/  IABS R0, R17 ;  /* 0x0000001100007213 */ /* 0x000fe40000000000 */
[----:B------:R-:W-:Y:S02]  /*11e0*/  CS2R R174, SRZ ;  /* 0x0000000000ae7805 */ /* 0x000fe4000001ff00 */
[----:B------:R-:W-:Y:S01]  /*11f0*/  LOP3.LUT R38, R6, 0x4c, RZ, 0xfc, !PT ;  /* 0x0000004c06267812 */ /* 0x000fe200078efcff */
[----:B------:R0:W2:Y:S01]  /*1200*/  F2I.FTZ.U32.TRUNC.NTZ R9, R8 ;  /* 0x0000000800097305 */ /* 0x0000a2000021f000 */
[----:B------:R-:W-:Y:S02]  /*1210*/  IABS R34, R37 ;  /* 0x0000002500227213 */ /* 0x000fe40000000000 */
[----:B------:R-:W-:-:S02]  /*1220*/  CS2R R176, SRZ ;  /* 0x0000000000b07805 */ /* 0x000fc4000001ff00 */
[C---:B------:R-:W-:Y:S01]  /*1230*/  LOP3.LUT R36, R6.reuse, 0x52, RZ, 0xfc, !PT ;  /* 0x0000005206247812 */ /* 0x040fe200078efcff */
[----:B-1----:R-:W-:Y:S01]  /*1240*/  VIADD R10, R13, 0xffffffe ;  /* 0x0ffffffe0d0a7836 */ /* 0x002fe20000000000 */
[----:B------:R-:W-:Y:S02]  /*1250*/  LOP3.LUT R13, R6, 0x7c, RZ, 0xfc, !PT ;  /* 0x0000007c060d7812 */ /* 0x000fe400078efcff */
[----:B------:R-:W-:Y:S02]  /*1260*/  CS2R R178, SRZ ;  /* 0x0000000000b27805 */ /* 0x000fe4000001ff00 */
[----:B------:R-:W-:Y:S01]  /*1270*/  IABS R35, R38 ;  /* 0x0000002600237213 */ /* 0x000fe20000000000 */
[----:B------:R1:W3:Y:S01]  /*1280*/  F2I.FTZ.U32.TRUNC.NTZ R11, R10 ;  /* 0x0000000a000b7305 */ /* 0x0002e2000021f000 */
[----:B0-----:R-:W-:Y:S01]  /*1290*/  IMAD.MOV.U32 R8, RZ, RZ, RZ ;  /* 0x000000ffff087224 */ /* 0x001fe200078e00ff */
[----:B------:R-:W-:Y:S02]  /*12a0*/  IABS R19, R13 ;  /* 0x0000000d00137213 */ /* 0x000fe40000000000 */
[----:B------:R-:W-:-:S02]  /*12b0*/  CS2R R180, SRZ ;  /* 0x0000000000b47805 */ /* 0x000fc4000001ff00 */
[----:B------:R-:W-:Y:S02]  /*12c0*/  ISETP.GE.AND P4, PT, R13, RZ, PT ;  /* 0x000000ff0d00720c */ /* 0x000fe40003f86270 */
[----:B------:R-:W-:Y:S02]  /*12d0*/  CS2R R182, SRZ ;  /* 0x0000000000b67805 */ /* 0x000fe4000001ff00 */
[C---:B------:R-:W-:Y:S01]  /*12e0*/  LOP3.LUT R39, R6.reuse, 0x4a, RZ, 0xfc, !PT ;  /* 0x0000004a06277812 */ /* 0x040fe200078efcff */
[----:B--2---:R-:W-:Y:S01]  /*12f0*/  IMAD.MOV R14, RZ, RZ, -R9 ;  /* 0x000000ffff0e7224 */ /* 0x004fe200078e0a09 */
[C---:B------:R-:W-:Y:S01]  /*1300*/  LOP3.LUT R41, R6.reuse, 0x48, RZ, 0xfc, !PT ;  /* 0x0000004806297812 */ /* 0x040fe200078efcff */
[----:B-1----:R-:W-:Y:S01]  /*1310*/  IMAD.MOV.U32 R10, RZ, RZ, RZ ;  /* 0x000000ffff0a7224 */ /* 0x002fe200078e00ff */
[----:B------:R-:W-:Y:S01]  /*1320*/  LOP3.LUT R42, R6, 0x46, RZ, 0xfc, !PT ;  /* 0x00000046062a7812 */ /* 0x000fe200078efcff */
[----:B------:R-:W-:Y:S01]  /*1330*/  IMAD R7, R14, R23, RZ ;  /* 0x000000170e077224 */ /* 0x000fe200078e02ff */
[----:B------:R-:W-:-:S02]  /*1340*/  LOP3.LUT R43, R6, 0x44, RZ, 0xfc, !PT ;  /* 0x00000044062b7812 */ /* 0x000fc400078efcff */
[----:B------:R-:W-:Y:S02]  /*1350*/  CS2R R184, SRZ ;  /* 0x0000000000b87805 */ /* 0x000fe4000001ff00 */
[C---:B------:R-:W-:Y:S01]  /*1360*/  LOP3.LUT R44, R6.reuse, 0x42, RZ, 0xfc, !PT ;  /* 0x00000042062c7812 */ /* 0x040fe200078efcff */
[----:B---3--:R-:W-:Y:S01]  /*1370*/  IMAD.MOV R15, RZ, RZ, -R11 ;  /* 0x000000ffff0f7224 */ /* 0x008fe200078e0a0b */
[C---:B------:R-:W-:Y:S01]  /*1380*/  LOP3.LUT R45, R6.reuse, 0x38, RZ, 0xfc, !PT ;  /* 0x00000038062d7812 */ /* 0x040fe200078efcff */
[----:B------:R-:W-:Y:S01]  /*1390*/  IMAD.HI.U32 R8, R9, R7, R8 ;  /* 0x0000000709087227 */ /* 0x000fe200078e0008 */
[----:B------:R-:W-:Y:S02]  /*13a0*/  IABS R40, R44 ;  /* 0x0000002c00287213 */ /* 0x000fe40000000000 */
[----:B------:R-:W-:Y:S02]  /*13b0*/  CS2R R186, SRZ ;  /* 0x0000000000ba7805 */ /* 0x000fe4000001ff00 */
[----:B------:R-:W-:Y:S01]  /*13c0*/  LOP3.LUT R48, R6, 0x36, RZ, 0xfc, !PT ;  /* 0x0000003606307812 */ /* 0x000fe200078efcff */
[----:B------:R-:W-:Y:S01]  /*13d0*/  IMAD R7, R15, R2, RZ ;  /* 0x000000020f077224 */ /* 0x000fe200078e02ff */
[----:B------:R-:W-:-:S02]  /*13e0*/  IABS R15, R18 ;  /* 0x00000012000f7213 */ /* 0x000fc40000000000 */
[----:B------:R-:W-:Y:S02]  /*13f0*/  CS2R R188, SRZ ;  /* 0x0000000000bc7805 */ /* 0x000fe4000001ff00 */
[C---:B------:R-:W-:Y:S01]  /*1400*/  LOP3.LUT R49, R6.reuse, 0x34, RZ, 0xfc, !PT ;  /* 0x0000003406317812 */ /* 0x040fe200078efcff */
[----:B------:R-:W-:Y:S01]  /*1410*/  IMAD.HI.U32 R7, R11, R7, R10 ;  /* 0x000000070b077227 */ /* 0x000fe200078e000a */
[----:B------:R-:W-:Y:S02]  /*1420*/  SHF.R.S32.HI R11, RZ, 0x1f, R12 ;  /* 0x0000001fff0b7819 */ /* 0x000fe4000001140c */
[----:B------:R-:W-:Y:S02]  /*1430*/  CS2R R190, SRZ ;  /* 0x0000000000be7805 */ /* 0x000fe4000001ff00 */
[----:B------:R-:W-:Y:S01]  /*1440*/  IABS R46, R49 ;  /* 0x00000031002e7213 */ /* 0x000fe20000000000 */
[----:B------:R-:W-:Y:S01]  /*1450*/  IMAD.MOV.U32 R10, RZ, RZ, R0 ;  /* 0x000000ffff0a7224 */ /* 0x000fe200078e0000 */
[C---:B------:R-:W-:Y:S01]  /*1460*/  LOP3.LUT R50, R6.reuse, 0x32, RZ, 0xfc, !PT ;  /* 0x0000003206327812 */ /* 0x040fe200078efcff */
[----:B------:R-:W-:Y:S01]  /*1470*/  IMAD.HI.U32 R9, R7, R19, RZ ;  /* 0x0000001307097227 */ /* 0x000fe200078e00ff */
[----:B------:R-:W-:-:S02]  /*1480*/  LOP3.LUT R51, R6, 0x2c, RZ, 0xfc, !PT ;  /* 0x0000002c06337812 */ /* 0x000fc400078efcff */
[----:B------:R-:W-:Y:S02]  /*1490*/  CS2R R192, SRZ ;  /* 0x0000000000c07805 */ /* 0x000fe4000001ff00 */
[----:B------:R-:W-:Y:S01]  /*14a0*/  IABS R47, R50 ;  /* 0x00000032002f7213 */ /* 0x000fe20000000000 */
[----:B------:R-:W-:Y:S01]  /*14b0*/  IMAD.HI.U32 R0, R8, R10, RZ ;  /* 0x0000000a08007227 */ /* 0x000fe200078e00ff */
[C---:B------:R-:W-:Y:S02]  /*14c0*/  LOP3.LUT R53, R6.reuse, 0x2a, RZ, 0xfc, !PT ;  /* 0x0000002a06357812 */ /* 0x040fe400078efcff */
[----:B------:R-:W-:Y:S02]  /*14d0*/  CS2R R194, SRZ ;  /* 0x0000000000c27805 */ /* 0x000fe4000001ff00 */
[----:B------:R-:W-:Y:S01]  /*14e0*/  LOP3.LUT R54, R6, 0x28, RZ, 0xfc, !PT ;  /* 0x0000002806367812 */ /* 0x000fe200078efcff */
[----:B------:R-:W-:Y:S01]  /*14f0*/  IMAD.HI.U32 R8, R8, R15, RZ ;  /* 0x0000000f08087227 */ /* 0x000fe200078e00ff */
[----:B------:R-:W-:-:S02]  /*1500*/  LOP3.LUT R55, R6, 0x26, RZ, 0xfc, !PT ;  /* 0x0000002606377812 */ /* 0x000fc400078efcff */
[----:B------:R-:W-:Y:S02]  /*1510*/  CS2R R196, SRZ ;  /* 0x0000000000c47805 */ /* 0x000fe4000001ff00 */
[C---:B------:R-:W-:Y:S01]  /*1520*/  LOP3.LUT R58, R6.reuse, 0x1a, RZ, 0xfc, !PT ;  /* 0x0000001a063a7812 */ /* 0x040fe200078efcff */
[----:B------:R-:W-:Y:S01]  /*1530*/  IMAD.MOV R14, RZ, RZ, -R0 ;  /* 0x000000ffff0e7224 */ /* 0x000fe200078e0a00 */
[----:B------:R-:W-:Y:S01]  /*1540*/  LEA.HI R0, R11, R12, RZ, 0x6 ;  /* 0x0000000c0b007211 */ /* 0x000fe200078f30ff */
[----:B------:R-:W-:Y:S01]  /*1550*/  IMAD.MOV R20, RZ, RZ, -R8 ;  /* 0x000000ffff147224 */ /* 0x000fe200078e0a08 */
[----:B------:R-:W-:Y:S01]  /*1560*/  IABS R52, R55 ;  /* 0x0000003700347213 */ /* 0x000fe20000000000 */
[C---:B------:R-:W-:Y:S01]  /*1570*/  IMAD R8, R23.reuse, R14, R10 ;  /* 0x0000000e17087224 */ /* 0x040fe200078e020a */
[----:B------:R-:W-:Y:S01]  /*1580*/  LOP3.LUT R56, R6, 0x1c, RZ, 0xfc, !PT ;  /* 0x0000001c06387812 */ /* 0x000fe200078efcff */
[C---:B------:R-:W-:Y:S01]  /*1590*/  IMAD R10, R23.reuse, R20, R15 ;  /* 0x00000014170a7224 */ /* 0x040fe200078e020f */
[----:B------:R-:W-:Y:S01]  /*15a0*/  IABS R20, R28 ;  /* 0x0000001c00147213 */ /* 0x000fe20000000000 */
[----:B------:R-:W-:Y:S01]  /*15b0*/  IMAD.MOV R9, RZ, RZ, -R9 ;  /* 0x000000ffff097224 */ /* 0x000fe200078e0a09 */
[----:B------:R-:W-:Y:S01]  /*15c0*/  ISETP.GT.U32.AND P0, PT, R23, R8, PT ;  /* 0x000000081700720c */ /* 0x000fe20003f04070 */
[----:B------:R-:W-:Y:S01]  /*15d0*/  IMAD.HI.U32 R13, R7, R22, RZ ;  /* 0x00000016070d7227 */ /* 0x000fe200078e00ff */
[----:B------:R-:W-:-:S02]  /*15e0*/  ISETP.GT.U32.AND P1, PT, R23, R10, PT ;  /* 0x0000000a1700720c */ /* 0x000fc40003f24070 */
[----:B------:R-:W-:Y:S02]  /*15f0*/  CS2R R198, SRZ ;  /* 0x0000000000c67805 */ /* 0x000fe4000001ff00 */
[----:B------:R-:W-:Y:S01]  /*1600*/  LOP3.LUT R60, R6, 0x18, RZ, 0xfc, !PT ;  /* 0x00000018063c7812 */ /* 0x000fe200078efcff */
[----:B------:R-:W-:Y:S01]  /*1610*/  IMAD R11, R2, R9, R19 ;  /* 0x00000009020b7224 */ /* 0x000fe200078e0213 */
[----:B------:R-:W-:Y:S01]  /*1620*/  LOP3.LUT R9, R6, 0x7a, RZ, 0xfc, !PT ;  /* 0x0000007a06097812 */ /* 0x000fe200078efcff */
[----:B------:R-:W-:Y:S01]  /*1630*/  IMAD.HI.U32 R12, R7, R20, RZ ;  /* 0x00000014070c7227 */ /* 0x000fe200078e00ff */
[----:B------:R-:W-:Y:S02]  /*1640*/  IABS R59, R56 ;  /* 0x00000038003b7213 */ /* 0x000fe40000000000 */
[----:B------:R-:W-:Y:S02]  /*1650*/  CS2R R200, SRZ ;  /* 0x0000000000c87805 */ /* 0x000fe4000001ff00 */
[----:B------:R-:W-:Y:S01]  /*1660*/  IABS R19, R9 ;  /* 0x0000000900137213 */ /* 0x000fe20000000000 */
[----:B------:R-:W-:Y:S01]  /*1670*/  IMAD.MOV R25, RZ, RZ, -R13 ;  /* 0x000000ffff197224 */ /* 0x000fe200078e0a0d */
[----:B------:R-:W-:Y:S01]  /*1680*/  ISETP.GE.AND P3, PT, R9, RZ, PT ;  /* 0x000000ff0900720c */ /* 0x000fe20003f66270 */
[----:B------:R-:W-:Y:S01]  /*1690*/  IMAD.HI.U32 R15, R7, R26, RZ ;  /* 0x0000001a070f7227 */ /* 0x000fe200078e00ff */
[----:B------:R-:W-:-:S02]  /*16a0*/  ISETP.GT.U32.AND P2, PT, R2, R11, PT ;  /* 0x0000000b0200720c */ /* 0x000fc40003f44070 */
[----:B------:R-:W-:Y:S02]  /*16b0*/  CS2R R202, SRZ ;  /* 0x0000000000ca7805 */ /* 0x000fe4000001ff00 */
[----:B------:R-:W-:Y:S01]  /*16c0*/  LOP3.LUT R72, R6, 0x4, RZ, 0xfc, !PT ;  /* 0x0000000406487812 */ /* 0x000fe200078efcff */
[----:B------:R-:W-:Y:S01]  /*16d0*/  @!P1 IMAD.IADD R10, R10, 0x1, -R23 ;  /* 0x000000010a0a9824 */ /* 0x000fe200078e0a17 */
[----:B------:R-:W-:Y:S01]  /*16e0*/  LOP3.LUT R74, R6, 0x2, RZ, 0xfc, !PT ;  /* 0x00000002064a7812 */ /* 0x000fe200078efcff */
[----:B------:R-:W-:Y:S01]  /*16f0*/  IMAD.HI.U32 R9, R7, R19, RZ ;  /* 0x0000001307097227 */ /* 0x000fe200078e00ff */
[----:B------:R-:W-:Y:S02]  /*1700*/  IABS R103, R72 ;  /* 0x0000004800677213 */ /* 0x000fe40000000000 */
[----:B------:R-:W-:Y:S02]  /*1710*/  CS2R R204, SRZ ;  /* 0x0000000000cc7805 */ /* 0x000fe4000001ff00 */
[C---:B------:R-:W-:Y:S01]  /*1720*/  ISETP.GT.U32.AND P1, PT, R23.reuse, R10, PT ;  /* 0x0000000a1700720c */ /* 0x040fe20003f24070 */
[----:B------:R-:W-:Y:S01]  /*1730*/  IMAD.MOV R9, RZ, RZ, -R9 ;  /* 0x000000ffff097224 */ /* 0x000fe200078e0a09 */
[----:B------:R-:W-:Y:S01]  /*1740*/  IABS R105, R74 ;  /* 0x0000004a00697213 */ /* 0x000fe20000000000 */
[----:B------:R-:W-:Y:S01]  /*1750*/  @!P0 IMAD.IADD R8, R8, 0x1, -R23 ;  /* 0x0000000108088824 */ /* 0x000fe200078e0a17 */
[----:B------:R-:W-:Y:S01]  /*1760*/  IABS R107, R6 ;  /* 0x00000006006b7213 */ /* 0x000fe20000000000 */
[C---:B------:R-:W-:Y:S01]  /*1770*/  IMAD R13, R2.reuse, R9, R19 ;  /* 0x00000009020d7224 */ /* 0x040fe200078e0213 */
[----:B------:R-:W-:Y:S01]  /*1780*/  CS2R R206, SRZ ;  /* 0x0000000000ce7805 */ /* 0x000fe2000001ff00 */
[----:B------:R-:W-:Y:S01]  /*1790*/  IMAD.MOV R21, RZ, RZ, -R12 ;  /* 0x000000ffff157224 */ /* 0x000fe200078e0a0c */
[----:B------:R-:W-:Y:S01]  /*17a0*/  ISETP.GT.U32.AND P0, PT, R23, R8, PT ;  /* 0x000000081700720c */ /* 0x000fe20003f04070 */
[----:B------:R-:W-:Y:S01]  /*17b0*/  IMAD.MOV R9, RZ, RZ, -R15 ;  /* 0x000000ffff097224 */ /* 0x000fe200078e0a0f */
[C---:B------:R-:W-:Y:S01]  /*17c0*/  ISETP.GT.U32.AND P5, PT, R2.reuse, R13, PT ;  /* 0x0000000d0200720c */ /* 0x040fe20003fa4070 */
[----:B------:R-:W-:Y:S01]  /*17d0*/  IMAD R15, R2, R21, R20 ;  /* 0x00000015020f7224 */ /* 0x000fe200078e0214 */
[----:B------:R-:W-:Y:S01]  /*17e0*/  CS2R R208, SRZ ;  /* 0x0000000000d07805 */ /* 0x000fe2000001ff00 */
[----:B------:R-:W-:Y:S01]  /*17f0*/  @!P1 IMAD.IADD R10, R10, 0x1, -R23 ;  /* 0x000000010a0a9824 */ /* 0x000fe200078e0a17 */
[----:B------:R-:W-:Y:S01]  /*1800*/  ISETP.GE.AND P1, PT, R18, RZ, PT ;  /* 0x000000ff1200720c */ /* 0x000fe20003f26270 */
[----:B------:R-:W-:Y:S01]  /*1810*/  @!P2 IMAD.IADD R11, R11, 0x1, -R2 ;  /* 0x000000010b0ba824 */ /* 0x000fe200078e0a02 */
[----:B------:R-:W-:Y:S01]  /*1820*/  ISETP.GT.U32.AND P2, PT, R2, R15, PT ;  /* 0x0000000f0200720c */ /* 0x000fe20003f44070 */
[----:B------:R-:W-:Y:S01]  /*1830*/  IMAD.HI.U32 R14, R7, R24, RZ ;  /* 0x00000018070e7227 */ /* 0x000fe200078e00ff */
[----:B------:R-:W-:-:S02]  /*1840*/  CS2R R210, SRZ ;  /* 0x0000000000d27805 */ /* 0x000fc4000001ff00 */
[----:B------:R-:W-:Y:S02]  /*1850*/  CS2R R212, SRZ ;  /* 0x0000000000d47805 */ /* 0x000fe4000001ff00 */
[----:B------:R-:W-:Y:S01]  /*1860*/  CS2R R214, SRZ ;  /* 0x0000000000d67805 */ /* 0x000fe2000001ff00 */
[----:B------:R-:W-:Y:S01]  /*1870*/  IMAD R19, R2, R25, R22 ;  /* 0x0000001902137224 */ /* 0x000fe200078e0216 */
[----:B------:R-:W-:Y:S01]  /*1880*/  LOP3.LUT R25, R6, 0x6c, RZ, 0xfc, !PT ;  /* 0x0000006c06197812 */ /* 0x000fe200078efcff */
[----:B------:R-:W-:Y:S01]  /*1890*/  IMAD.MOV R27, RZ, RZ, -R14 ;  /* 0x000000ffff1b7224 */ /* 0x000fe200078e0a0e */
[----:B------:R-:W-:Y:S01]  /*18a0*/  CS2R R134, SRZ ;  /* 0x0000000000867805 */ /* 0x000fe2000001ff00 */
[----:B------:R-:W-:Y:S01]  /*18b0*/  @!P0 IMAD.IADD R8, R8, 0x1, -R23 ;  /* 0x0000000108088824 */ /* 0x000fe200078e0a17 */
[----:B------:R-:W-:Y:S01]  /*18c0*/  ISETP.NE.AND P0, PT, R4, RZ, PT ;  /* 0x000000ff0400720c */ /* 0x000fe20003f05270 */
[----:B------:R-:W-:Y:S01]  /*18d0*/  @!P5 IMAD.IADD R13, R13, 0x1, -R2 ;  /* 0x000000010d0dd824 */ /* 0x000fe200078e0a02 */
[C---:B------:R-:W-:Y:S01]  /*18e0*/  ISETP.GT.U32.AND P5, PT, R2.reuse, R11, PT ;  /* 0x0000000b0200720c */ /* 0x040fe20003fa4070 */
[C---:B------:R-:W-:Y:S01]  /*18f0*/  IMAD R12, R2.reuse, R9, R26 ;  /* 0x00000009020c7224 */ /* 0x040fe200078e021a */
[----:B------:R-:W-:Y:S01]  /*1900*/  LOP3.LUT R9, RZ, R4, RZ, 0x33, !PT ;  /* 0x00000004ff097212 */ /* 0x000fe200078e33ff */
[----:B------:R-:W-:Y:S01]  /*1910*/  @!P1 IMAD.MOV R10, RZ, RZ, -R10 ;  /* 0x000000ffff0a9224 */ /* 0x000fe200078e0a0a */
[C---:B------:R-:W-:Y:S01]  /*1920*/  ISETP.GT.U32.AND P1, PT, R2.reuse, R19, PT ;  /* 0x000000130200720c */ /* 0x040fe20003f24070 */
[----:B------:R-:W-:Y:S01]  /*1930*/  IMAD R21, R2, R27, R24 ;  /* 0x0000001b02157224 */ /* 0x000fe200078e0218 */
[----:B------:R-:W-:Y:S01]  /*1940*/  LOP3.LUT R24, R6, 0x70, RZ, 0xfc, !PT ;  /* 0x0000007006187812 */ /* 0x000fe200078efcff */
[----:B------:R-:W-:Y:S01]  /*1950*/  @!P6 IMAD.MOV R8, RZ, RZ, -R8 ;  /* 0x000000ffff08e224 */ /* 0x000fe200078e0a08 */
[C---:B------:R-:W-:Y:S01]  /*1960*/  ISETP.GT.U32.AND P6, PT, R2.reuse, R13, PT ;  /* 0x0000000d0200720c */ /* 0x040fe20003fc4070 */
[----:B------:R-:W-:Y:S01]  /*1970*/  @!P2 IMAD.IADD R15, R15, 0x1, -R2 ;  /* 0x000000010f0fa824 */ /* 0x000fe200078e0a02 */
[----:B------:R-:W-:-:S02]  /*1980*/  ISETP.GT.U32.AND P2, PT, R2, R12, PT ;  /* 0x0000000c0200720c */ /* 0x000fc40003f44070 */
[----:B------:R-:W-:Y:S02]  /*1990*/  CS2R R136, SRZ ;  /* 0x0000000000887805 */ /* 0x000fe4000001ff00 */
[----:B------:R-:W-:Y:S01]  /*19a0*/  IABS R14, R24 ;  /* 0x00000018000e7213 */ /* 0x000fe20000000000 */
[----:B------:R-:W-:Y:S01]  /*19b0*/  @!P5 IMAD.IADD R11, R11, 0x1, -R2 ;  /* 0x000000010b0bd824 */ /* 0x000fe200078e0a02 */
[C---:B------:R-:W-:Y:S02]  /*19c0*/  SEL R22, R9.reuse, R8, !P0 ;  /* 0x0000000809167207 */ /* 0x040fe40004000000 */
[----:B------:R-:W-:Y:S02]  /*19d0*/  CS2R R138, SRZ ;  /* 0x00000000008a7805 */ /* 0x000fe4000001ff00 */
[----:B------:R-:W-:Y:S01]  /*19e0*/  SEL R216, R9, R10, !P0 ;  /* 0x0000000a09d87207 */ /* 0x000fe20004000000 */
[----:B------:R-:W-:Y:S01]  /*19f0*/  IMAD.HI.U32 R4, R7, R14, RZ ;  /* 0x0000000e07047227 */ /* 0x000fe200078e00ff */
[----:B------:R-:W-:-:S02]  /*1a00*/  ISETP.GT.U32.AND P0, PT, R2, R21, PT ;  /* 0x000000150200720c */ /* 0x000fc40003f04070 */
[----:B------:R-:W-:Y:S02]  /*1a10*/  CS2R R140, SRZ ;  /* 0x00000000008c7805 */ /* 0x000fe4000001ff00 */
[----:B------:R-:W-:Y:S01]  /*1a20*/  IABS R23, R25 ;  /* 0x0000001900177213 */ /* 0x000fe20000000000 */
[--C-:B------:R-:W-:Y:S01]  /*1a30*/  @!P1 IMAD.IADD R19, R19, 0x1, -R2.reuse ;  /* 0x0000000113139824 */ /* 0x100fe200078e0a02 */
[----:B------:R-:W-:Y:S01]  /*1a40*/  ISETP.GT.U32.AND P5, PT, R2, R15, PT ;  /* 0x0000000f0200720c */ /* 0x000fe20003fa4070 */
[----:B------:R-:W-:Y:S01]  /*1a50*/  @!P6 IMAD.IADD R13, R13, 0x1, -R2 ;  /* 0x000000010d0de824 */ /* 0x000fe200078e0a02 */
[----:B------:R-:W-:Y:S01]  /*1a60*/  ISETP.GE.AND P6, PT, R28, RZ, PT ;  /* 0x000000ff1c00720c */ /* 0x000fe20003fc6270 */
[----:B------:R-:W-:Y:S01]  /*1a70*/  IMAD.MOV R9, RZ, RZ, -R4 ;  /* 0x000000ffff097224 */ /* 0x000fe200078e0a04 */
[----:B------:R-:W-:Y:S01]  /*1a80*/  LOP3.LUT R4, R6, 0x6a, RZ, 0xfc, !PT ;  /* 0x0000006a06047812 */ /* 0x000fe200078efcff */
[----:B------:R-:W-:Y:S01]  /*1a90*/  @!P2 IMAD.IADD R12, R12, 0x1, -R2 ;  /* 0x000000010c0ca824 */ /* 0x000fe200078e0a02 */
[----:B------:R-:W-:Y:S01]  /*1aa0*/  ISETP.GT.U32.AND P2, PT, R2, R19, PT ;  /* 0x000000130200720c */ /* 0x000fe20003f44070 */
[----:B------:R-:W-:Y:S01]  /*1ab0*/  IMAD.HI.U32 R8, R7, R23, RZ ;  /* 0x0000001707087227 */ /* 0x000fe200078e00ff */
[----:B------:R-:W-:-:S02]  /*1ac0*/  LOP3.LUT R26, R6, 0x68, RZ, 0xfc, !PT ;  /* 0x00000068061a7812 */ /* 0x000fc400078efcff */
[----:B------:R-:W-:Y:S02]  /*1ad0*/  CS2R R142, SRZ ;  /* 0x00000000008e7805 */ /* 0x000fe4000001ff00 */
[----:B------:R-:W-:Y:S01]  /*1ae0*/  ISETP.GE.AND P1, PT, R29, RZ, PT ;  /* 0x000000ff1d00720c */ /* 0x000fe20003f26270 */
[----:B------:R-:W-:Y:S01]  /*1af0*/  IMAD R14, R2, R9, R14 ;  /* 0x00000009020e7224 */ /* 0x000fe200078e020e */
[----:B------:R-:W-:Y:S01]  /*1b00*/  IABS R20, R26 ;  /* 0x0000001a00147213 */ /* 0x000fe20000000000 */
[----:B------:R-:W-:Y:S01]  /*1b10*/  IMAD.MOV.U32 R10, RZ, RZ, R13 ;  /* 0x000000ffff0a7224 */ /* 0x000fe200078e000d */
[----:B------:R-:W-:Y:S01]  /*1b20*/  LOP3.LUT R28, R6, 0x62, RZ, 0xfc, !PT ;  /* 0x00000062061c7812 */ /* 0x000fe200078efcff */
[----:B------:R-:W-:Y:S01]  /*1b30*/  IMAD.MOV R8, RZ, RZ, -R8 ;  /* 0x000000ffff087224 */ /* 0x000fe200078e0a08 */
[----:B------:R-:W-:Y:S01]  /*1b40*/  IABS R29, R32 ;  /* 0x00000020001d7213 */ /* 0x000fe20000000000 */
[----:B------:R-:W-:Y:S01]  /*1b50*/  @!P0 IMAD.IADD R21, R21, 0x1, -R2 ;  /* 0x0000000115158824 */ /* 0x000fe200078e0a02 */
[----:B------:R-:W-:Y:S01]  /*1b60*/  ISETP.GE.AND P0, PT, R30, RZ, PT ;  /* 0x000000ff1e00720c */ /* 0x000fe20003f06270 */
[----:B------:R-:W-:Y:S01]  /*1b70*/  IMAD.MOV.U32 R9, RZ, RZ, R11 ;  /* 0x000000ffff097224 */ /* 0x000fe200078e000b */
[----:B------:R-:W-:Y:S01]  /*1b80*/  IABS R27, R28 ;  /* 0x0000001c001b7213 */ /* 0x000fe20000000000 */
[----:B------:R-:W-:Y:S01]  /*1b90*/  @!P3 IMAD.MOV R10, RZ, RZ, -R10 ;  /* 0x000000ffff0ab224 */ /* 0x000fe200078e0a0a */
[C---:B------:R-:W-:Y:S01]  /*1ba0*/  ISETP.GT.U32.AND P3, PT, R2.reuse, R14, PT ;  /* 0x0000000e0200720c */ /* 0x040fe20003f64070 */
[C---:B------:R-:W-:Y:S01]  /*1bb0*/  IMAD R23, R2.reuse, R8, R23 ;  /* 0x0000000802177224 */ /* 0x040fe200078e0217 */
[----:B------:R-:W-:Y:S01]  /*1bc0*/  IABS R30, R33 ;  /* 0x00000021001e7213 */ /* 0x000fe20000000000 */
[--C-:B------:R-:W-:Y:S01]  /*1bd0*/  @!P5 IMAD.IADD R15, R15, 0x1, -R2.reuse ;  /* 0x000000010f0fd824 */ /* 0x100fe200078e0a02 */
[C---:B------:R-:W-:Y:S01]  /*1be0*/  ISETP.GT.U32.AND P5, PT, R2.reuse, R12, PT ;  /* 0x0000000c0200720c */ /* 0x040fe20003fa4070 */
[----:B------:R-:W-:Y:S01]  /*1bf0*/  @!P4 IMAD.MOV R9, RZ, RZ, -R9 ;  /* 0x000000ffff09c224 */ /* 0x000fe200078e0a09 */
[C---:B------:R-:W-:Y:S01]  /*1c00*/  ISETP.GT.U32.AND P4, PT, R2.reuse, R21, PT ;  /* 0x000000150200720c */ /* 0x040fe20003f84070 */
[----:B------:R-:W-:Y:S01]  /*1c10*/  IMAD.MOV.U32 R8, RZ, RZ, R15 ;  /* 0x000000ffff087224 */ /* 0x000fe200078e000f */
[----:B------:R-:W-:Y:S01]  /*1c20*/  IABS R15, R4 ;  /* 0x00000004000f7213 */ /* 0x000fe20000000000 */
[----:B------:R-:W-:Y:S01]  /*1c30*/  @!P2 IMAD.IADD R19, R19, 0x1, -R2 ;  /* 0x000000011313a824 */ /* 0x000fe200078e0a02 */
[----:B------:R-:W-:Y:S01]  /*1c40*/  ISETP.GT.U32.AND P2, PT, R2, R23, PT ;  /* 0x000000170200720c */ /* 0x000fe20003f44070 */
[----:B------:R-:W-:Y:S01]  /*1c50*/  @!P6 IMAD.MOV R8, RZ, RZ, -R8 ;  /* 0x000000ffff08e224 */ /* 0x000fe200078e0a08 */
[----:B------:R-:W-:Y:S01]  /*1c60*/  ISETP.GE.AND P6, PT, R31, RZ, PT ;  /* 0x000000ff1f00720c */ /* 0x000fe20003fc6270 */
[----:B------:R-:W-:Y:S01]  /*1c70*/  IMAD.HI.U32 R11, R7, R15, RZ ;  /* 0x0000000f070b7227 */ /* 0x000fe200078e00ff */
[----:B------:R-:W-:-:S02]  /*1c80*/  LOP3.LUT R31, R6, 0x5c, RZ, 0xfc, !PT ;  /* 0x0000005c061f7812 */ /* 0x000fc400078efcff */
[----:B------:R-:W-:Y:S02]  /*1c90*/  CS2R R144, SRZ ;  /* 0x0000000000907805 */ /* 0x000fe4000001ff00 */
[----:B------:R-:W-:Y:S01]  /*1ca0*/  CS2R R146, SRZ ;  /* 0x0000000000927805 */ /* 0x000fe2000001ff00 */
[--C-:B------:R-:W-:Y:S01]  /*1cb0*/  @!P3 IMAD.IADD R14, R14, 0x1, -R2.reuse ;  /* 0x000000010e0eb824 */ /* 0x100fe200078e0a02 */
[----:B------:R-:W-:Y:S01]  /*1cc0*/  ISETP.GE.AND P3, PT, R4, RZ, PT ;  /* 0x000000ff0400720c */ /* 0x000fe20003f66270 */
[----:B------:R-:W-:Y:S01]  /*1cd0*/  IMAD.MOV.U32 R4, RZ, RZ, R19 ;  /* 0x000000ffff047224 */ /* 0x000fe200078e0013 */
[----:B------:R-:W-:Y:S01]  /*1ce0*/  CS2R R148, SRZ ;  /* 0x0000000000947805 */ /* 0x000fe2000001ff00 */
[--C-:B------:R-:W-:Y:S01]  /*1cf0*/  @!P4 IMAD.IADD R21, R21, 0x1, -R2.reuse ;  /* 0x000000011515c824 */ /* 0x100fe200078e0a02 */
[----:B------:R-:W-:Y:S01]  /*1d00*/  ISETP.GE.AND P4, PT, R24, RZ, PT ;  /* 0x000000ff1800720c */ /* 0x000fe20003f86270 */
[----:B------:R-:W-:Y:S01]  /*1d10*/  IMAD.MOV R19, RZ, RZ, -R11 ;  /* 0x000000ffff137224 */ /* 0x000fe200078e0a0b */
[----:B------:R-:W-:Y:S01]  /*1d20*/  CS2R R150, SRZ ;  /* 0x0000000000967805 */ /* 0x000fe2000001ff00 */
[--C-:B------:R-:W-:Y:S01]  /*1d30*/  @!P5 IMAD.IADD R12, R12, 0x1, -R2.reuse ;  /* 0x000000010c0cd824 */ /* 0x100fe200078e0a02 */
[----:B------:R-:W-:Y:S01]  /*1d40*/  ISETP.GE.AND P5, PT, R25, RZ, PT ;  /* 0x000000ff1900720c */ /* 0x000fe20003fa6270 */
[----:B------:R-:W-:Y:S01]  /*1d50*/  @!P2 IMAD.IADD R23, R23, 0x1, -R2 ;  /* 0x000000011717a824 */ /* 0x000fe200078e0a02 */
[----:B------:R-:W-:Y:S01]  /*1d60*/  ISETP.GT.U32.AND P2, PT, R2, R14, PT ;  /* 0x0000000e0200720c */ /* 0x000fe20003f44070 */
[----:B------:R-:W-:-:S02]  /*1d70*/  IMAD.MOV.U32 R11, RZ, RZ, R21 ;  /* 0x000000ffff0b7224 */ /* 0x000fc400078e0015 */
[C---:B------:R-:W-:Y:S02]  /*1d80*/  IMAD R15, R2.reuse, R19, R15 ;  /* 0x00000013020f7224 */ /* 0x040fe400078e020f */
[----:B------:R-:W-:Y:S01]  /*1d90*/  @!P0 IMAD.MOV R11, RZ, RZ, -R11 ;  /* 0x000000ffff0b8224 */ /* 0x000fe200078e0a0b */
[C---:B------:R-:W-:Y:S01]  /*1da0*/  ISETP.GT.U32.AND P0, PT, R2.reuse, R23, PT ;  /* 0x000000170200720c */ /* 0x040fe20003f04070 */
[----:B------:R-:W-:Y:S01]  /*1db0*/  @!P6 IMAD.MOV R12, RZ, RZ, -R12 ;  /* 0x000000ffff0ce224 */ /* 0x000fe200078e0a0c */
[----:B------:R-:W-:Y:S01]  /*1dc0*/  ISETP.GT.U32.AND P6, PT, R2, R15, PT ;  /* 0x0000000f0200720c */ /* 0x000fe20003fc4070 */
[----:B------:R-:W-:-:S04]  /*1dd0*/  IMAD.HI.U32 R13, R7, R20, RZ ;  /* 0x00000014070d7227 */ /* 0x000fc800078e00ff */
[----:B------:R-:W-:Y:S02]  /*1de0*/  IMAD.MOV R13, RZ, RZ, -R13 ;  /* 0x000000ffff0d7224 */ /* 0x000fe400078e0a0d */
[----:B------:R-:W-:Y:S02]  /*1df0*/  @!P2 IMAD.IADD R14, R14, 0x1, -R2 ;  /* 0x000000010e0ea824 */ /* 0x000fe400078e0a02 */
[----:B------:R-:W-:Y:S01]  /*1e00*/  IMAD R19, R2, R13, R20 ;  /* 0x0000000d02137224 */ /* 0x000fe200078e0214 */
[C---:B------:R-:W-:Y:S01]  /*1e10*/  LOP3.LUT R13, R6.reuse, 0x66, RZ, 0xfc, !PT ;  /* 0x00000066060d7812 */ /* 0x040fe200078efcff */
[--C-:B------:R-:W-:Y:S01]  /*1e20*/  @!P0 IMAD.IADD R23, R23, 0x1, -R2.reuse ;  /* 0x0000000117178824 */ /* 0x100fe200078e0a02 */
[----:B------:R-:W-:Y:S01]  /*1e30*/  LOP3.LUT R20, R6, 0x64, RZ, 0xfc, !PT ;  /* 0x0000006406147812 */ /* 0x000fe200078efcff */
[----:B------:R-:W-:Y:S01]  /*1e40*/  @!P6 IMAD.IADD R15, R15, 0x1, -R2 ;  /* 0x000000010f0fe824 */ /* 0x000fe200078e0a02 */
[----:B------:R-:W-:Y:S01]  /*1e50*/  IABS R25, R13 ;  /* 0x0000000d00197213 */ /* 0x000fe20000000000 */
[----:B------:R-:W-:Y:S01]  /*1e60*/  @!P1 IMAD.MOV R4, RZ, RZ, -R4 ;  /* 0x000000ffff049224 */ /* 0x000fe200078e0a04 */
[----:B------:R-:W-:Y:S01]  /*1e70*/  ISETP.GT.U32.AND P0, PT, R2, R19, PT ;  /* 0x000000130200720c */ /* 0x000fe20003f04070 */
[----:B------:R-:W-:Y:S01]  /*1e80*/  @!P4 IMAD.MOV R14, RZ, RZ, -R14 ;  /* 0x000000ffff0ec224 */ /* 0x000fe200078e0a0e */
[----:B------:R-:W-:Y:S01]  /*1e90*/  ISETP.GE.AND P1, PT, R26, RZ, PT ;  /* 0x000000ff1a00720c */ /* 0x000fe20003f26270 */
[----:B------:R-:W-:Y:S01]  /*1ea0*/  IMAD.HI.U32 R24, R7, R27, RZ ;  /* 0x0000001b07187227 */ /* 0x000fe200078e00ff */
[----:B------:R-:W-:-:S02]  /*1eb0*/  IABS R26, R20 ;  /* 0x00000014001a7213 */ /* 0x000fc40000000000 */
[----:B------:R-:W-:Y:S01]  /*1ec0*/  ISETP.GE.AND P4, PT, R20, RZ, PT ;  /* 0x000000ff1400720c */ /* 0x000fe20003f86270 */
[----:B------:R-:W-:Y:S01]  /*1ed0*/  IMAD.HI.U32 R20, R7, R25, RZ ;  /* 0x0000001907147227 */ /* 0x000fe200078e00ff */
[C---:B------:R-:W-:Y:S02]  /*1ee0*/  ISETP.GT.U32.AND P6, PT, R2.reuse, R15, PT ;  /* 0x0000000f0200720c */ /* 0x040fe40003fc4070 */
[----:B------:R-:W-:Y:S01]  /*1ef0*/  ISETP.GE.AND P2, PT, R13, RZ, PT ;  /* 0x000000ff0d00720c */ /* 0x000fe20003f46270 */
[----:B------:R-:W-:Y:S02]  /*1f00*/  IMAD.MOV R20, RZ, RZ, -R20 ;  /* 0x000000ffff147224 */ /* 0x000fe400078e0a14 */
[----:B------:R-:W-:Y:S02]  /*1f10*/  @!P0 IMAD.IADD R19, R19, 0x1, -R2 ;  /* 0x0000000113138824 */ /* 0x000fe400078e0a02 */
[C---:B------:R-:W-:Y:S02]  /*1f20*/  IMAD R20, R2.reuse, R20, R25 ;  /* 0x0000001402147224 */ /* 0x040fe400078e0219 */
[----:B------:R-:W-:Y:S01]  /*1f30*/  IMAD.HI.U32 R21, R7, R26, RZ ;  /* 0x0000001a07157227 */ /* 0x000fe200078e00ff */
[----:B------:R-:W-:-:S03]  /*1f40*/  ISETP.GT.U32.AND P0, PT, R2, R19, PT ;  /* 0x000000130200720c */ /* 0x000fc60003f04070 */
[----:B------:R-:W-:Y:S01]  /*1f50*/  @!P6 IMAD.IADD R15, R15, 0x1, -R2 ;  /* 0x000000010f0fe824 */ /* 0x000fe200078e0a02 */
[C---:B------:R-:W-:Y:S01]  /*1f60*/  ISETP.GT.U32.AND P6, PT, R2.reuse, R20, PT ;  /* 0x000000140200720c */ /* 0x040fe20003fc4070 */
[----:B------:R-:W-:Y:S02]  /*1f70*/  IMAD.MOV R21, RZ, RZ, -R21 ;  /* 0x000000ffff157224 */ /* 0x000fe400078e0a15 */
[----:B------:R-:W-:Y:S02]  /*1f80*/  IMAD.MOV R24, RZ, RZ, -R24 ;  /* 0x000000ffff187224 */ /* 0x000fe400078e0a18 */
[----:B------:R-:W-:Y:S02]  /*1f90*/  IMAD.MOV.U32 R13, RZ, RZ, R23 ;  /* 0x000000ffff0d7224 */ /* 0x000fe400078e0017 */
[----:B------:R-:W-:Y:S01]  /*1fa0*/  IMAD R21, R2, R21, R26 ;  /* 0x0000001502157224 */ /* 0x000fe200078e021a */
[----:B------:R-:W-:Y:S01]  /*1fb0*/  LOP3.LUT R26, R6, 0x60, RZ, 0xfc, !PT ;  /* 0x00000060061a7812 */ /* 0x000fe200078efcff */
[----:B------:R-:W-:-:S02]  /*1fc0*/  IMAD R23, R2, R24, R27 ;  /* 0x0000001802177224 */ /* 0x000fc400078e021b */
[--C-:B------:R-:W-:Y:S01]  /*1fd0*/  @!P0 IMAD.IADD R19, R19, 0x1, -R2.reuse ;  /* 0x0000000113138824 */ /* 0x100fe200078e0a02 */
[----:B------:R-:W-:Y:S01]  /*1fe0*/  ISETP.GT.U32.AND P0, PT, R2, R21, PT ;  /* 0x000000150200720c */ /* 0x000fe20003f04070 */
[----:B------:R-:W-:Y:S01]  /*1ff0*/  @!P6 IMAD.IADD R20, R20, 0x1, -R2 ;  /* 0x000000011414e824 */ /* 0x000fe200078e0a02 */
[C---:B------:R-:W-:Y:S01]  /*2000*/  ISETP.GT.U32.AND P6, PT, R2.reuse, R23, PT ;  /* 0x000000170200720c */ /* 0x040fe20003fc4070 */
[----:B------:R-:W-:Y:S01]  /*2010*/  @!P3 IMAD.MOV R15, RZ, RZ, -R15 ;  /* 0x000000ffff0fb224 */ /* 0x000fe200078e0a0f */
[----:B------:R-:W-:Y:S01]  /*2020*/  IABS R25, R26 ;  /* 0x0000001a00197213 */ /* 0x000fe20000000000 */
[----:B------:R-:W-:Y:S01]  /*2030*/  @!P1 IMAD.MOV R19, RZ, RZ, -R19 ;  /* 0x000000ffff139224 */ /* 0x000fe200078e0a13 */
[----:B------:R-:W-:Y:S01]  /*2040*/  ISETP.GT.U32.AND P3, PT, R2, R20, PT ;  /* 0x000000140200720c */ /* 0x000fe20003f64070 */
[----:B------:R-:W-:Y:S01]  /*2050*/  @!P5 IMAD.MOV R13, RZ, RZ, -R13 ;  /* 0x000000ffff0dd224 */ /* 0x000fe200078e0a0d */
[----:B------:R-:W-:Y:S01]  /*2060*/  ISETP.GE.AND P1, PT, R26, RZ, PT ;  /* 0x000000ff1a00720c */ /* 0x000fe20003f26270 */
[----:B------:R-:W-:Y:S01]  /*2070*/  IMAD.HI.U32 R24, R7, R25, RZ ;  /* 0x0000001907187227 */ /* 0x000fe200078e00ff */
[----:B------:R-:W-:-:S02]  /*2080*/  ISETP.GE.AND P5, PT, R28, RZ, PT ;  /* 0x000000ff1c00720c */ /* 0x000fc40003fa6270 */
[----:B------:R-:W-:Y:S01]  /*2090*/  IABS R28, R31 ;  /* 0x0000001f001c7213 */ /* 0x000fe20000000000 */
[--C-:B------:R-:W-:Y:S02]  /*20a0*/  @!P0 IMAD.IADD R21, R21, 0x1, -R2.reuse ;  /* 0x0000000115158824 */ /* 0x100fe400078e0a02 */
[----:B------:R-:W-:Y:S02]  /*20b0*/  @!P6 IMAD.IADD R23, R23, 0x1, -R2 ;  /* 0x000000011717e824 */ /* 0x000fe400078e0a02 */
[C---:B------:R-:W-:Y:S01]  /*20c0*/  IMAD.HI.U32 R26, R7.reuse, R29, RZ ;  /* 0x0000001d071a7227 */ /* 0x040fe200078e00ff */
[C---:B------:R-:W-:Y:S02]  /*20d0*/  ISETP.GT.U32.AND P0, PT, R2.reuse, R21, PT ;  /* 0x000000150200720c */ /* 0x040fe40003f04070 */
[----:B------:R-:W-:Y:S01]  /*20e0*/  ISETP.GT.U32.AND P6, PT, R2, R23, PT ;  /* 0x000000170200720c */ /* 0x000fe20003fc4070 */
[----:B------:R-:W-:Y:S02]  /*20f0*/  IMAD.MOV R24, RZ, RZ, -R24 ;  /* 0x000000ffff187224 */ /* 0x000fe400078e0a18 */
[----:B------:R-:W-:-:S04]  /*2100*/  IMAD.HI.U32 R27, R7, R30, RZ ;  /* 0x0000001e071b7227 */ /* 0x000fc800078e00ff */
[----:B------:R-:W-:Y:S02]  /*2110*/  IMAD.MOV R26, RZ, RZ, -R26 ;  /* 0x000000ffff1a7224 */ /* 0x000fe400078e0a1a */
[C---:B------:R-:W-:Y:S02]  /*2120*/  IMAD R24, R2.reuse, R24, R25 ;  /* 0x0000001802187224 */ /* 0x040fe400078e0219 */
[----:B------:R-:W-:Y:S02]  /*2130*/  IMAD.MOV R27, RZ, RZ, -R27 ;  /* 0x000000ffff1b7224 */ /* 0x000fe400078e0a1b */
[----:B------:R-:W-:Y:S02]  /*2140*/  IMAD R26, R2, R26, R29 ;  /* 0x0000001a021a7224 */ /* 0x000fe400078e021d */
[--C-:B------:R-:W-:Y:S01]  /*2150*/  @!P3 IMAD.IADD R20, R20, 0x1, -R2.reuse ;  /* 0x000000011414b824 */ /* 0x100fe200078e0a02 */
[C---:B------:R-:W-:Y:S01]  /*2160*/  ISETP.GT.U32.AND P3, PT, R2.reuse, R24, PT ;  /* 0x000000180200720c */ /* 0x040fe20003f64070 */
[----:B------:R-:W-:Y:S01]  /*2170*/  @!P0 IMAD.IADD R21, R21, 0x1, -R2 ;  /* 0x0000000115158824 */ /* 0x000fe200078e0a02 */
[----:B------:R-:W-:Y:S01]  /*2180*/  ISETP.GE.AND P0, PT, R31, RZ, PT ;  /* 0x000000ff1f00720c */ /* 0x000fe20003f06270 */
[----:B------:R-:W-:Y:S01]  /*2190*/  IMAD R27, R2, R27, R30 ;  /* 0x0000001b021b7224 */ /* 0x000fe200078e021e */
[----:B------:R-:W-:Y:S01]  /*21a0*/  LOP3.LUT R31, R6, 0x56, RZ, 0xfc, !PT ;  /* 0x00000056061f7812 */ /* 0x000fe200078efcff */
[----:B------:R-:W-:Y:S01]  /*21b0*/  @!P6 IMAD.IADD R23, R23, 0x1, -R2 ;  /* 0x000000011717e824 */ /* 0x000fe200078e0a02 */
[----:B------:R-:W-:Y:S01]  /*21c0*/  ISETP.GT.U32.AND P6, PT, R2, R26, PT ;  /* 0x0000001a0200720c */ /* 0x000fe20003fc4070 */
[----:B------:R-:W-:Y:S01]  /*21d0*/  IMAD.HI.U32 R25, R7, R28, RZ ;  /* 0x0000001c07197227 */ /* 0x000fe200078e00ff */
[----:B------:R-:W-:-:S03]  /*21e0*/  IABS R29, R31 ;  /* 0x0000001f001d7213 */ /* 0x000fc60000000000 */
[----:B------:R-:W-:Y:S01]  /*21f0*/  @!P5 IMAD.MOV R23, RZ, RZ, -R23 ;  /* 0x000000ffff17d224 */ /* 0x000fe200078e0a17 */
[----:B------:R-:W-:Y:S01]  /*2200*/  ISETP.GT.U32.AND P5, PT, R2, R27, PT ;  /* 0x0000001b0200720c */ /* 0x000fe20003fa4070 */
[----:B------:R-:W-:Y:S02]  /*2210*/  IMAD.MOV R25, RZ, RZ, -R25 ;  /* 0x000000ffff197224 */ /* 0x000fe400078e0a19 */
[----:B------:R-:W-:Y:S01]  /*2220*/  @!P4 IMAD.MOV R21, RZ, RZ, -R21 ;  /* 0x000000ffff15c224 */ /* 0x000fe200078e0a15 */
[----:B------:R-:W-:Y:S01]  /*2230*/  ISETP.GE.AND P4, PT, R32, RZ, PT ;  /* 0x000000ff2000720c */ /* 0x000fe20003f86270 */
[----:B------:R-:W-:Y:S01]  /*2240*/  IMAD R25, R2, R25, R28 ;  /* 0x0000001902197224 */ /* 0x000fe200078e021c */
[----:B------:R-:W-:Y:S01]  /*2250*/  LOP3.LUT R32, R6, 0x54, RZ, 0xfc, !PT ;  /* 0x0000005406207812 */ /* 0x000fe200078efcff */
[----:B------:R-:W-:-:S03]  /*2260*/  IMAD.HI.U32 R28, R7, R29, RZ ;  /* 0x0000001d071c7227 */ /* 0x000fc600078e00ff */
[----:B------:R-:W-:Y:S01]  /*2270*/  IABS R30, R32 ;  /* 0x00000020001e7213 */ /* 0x000fe20000000000 */
[--C-:B------:R-:W-:Y:S02]  /*2280*/  @!P3 IMAD.IADD R24, R24, 0x1, -R2.reuse ;  /* 0x000000011818b824 */ /* 0x100fe400078e0a02 */
[----:B------:R-:W-:Y:S02]  /*2290*/  @!P6 IMAD.IADD R26, R26, 0x1, -R2 ;  /* 0x000000011a1ae824 */ /* 0x000fe400078e0a02 */
[----:B------:R-:W-:Y:S01]  /*22a0*/  IMAD.MOV R28, RZ, RZ, -R28 ;  /* 0x000000ffff1c7224 */ /* 0x000fe200078e0a1c */
[C---:B------:R-:W-:Y:S01]  /*22b0*/  ISETP.GT.U32.AND P3, PT, R2.reuse, R24, PT ;  /* 0x000000180200720c */ /* 0x040fe20003f64070 */
[----:B------:R-:W-:Y:S01]  /*22c0*/  @!P5 IMAD.IADD R27, R27, 0x1, -R2 ;  /* 0x000000011b1bd824 */ /* 0x000fe200078e0a02 */
[C---:B------:R-:W-:Y:S01]  /*22d0*/  ISETP.GT.U32.AND P5, PT, R2.reuse, R26, PT ;  /* 0x0000001a0200720c */ /* 0x040fe20003fa4070 */
[----:B------:R-:W-:Y:S02]  /*22e0*/  IMAD R28, R2, R28, R29 ;  /* 0x0000001c021c7224 */ /* 0x000fe400078e021d */
[----:B------:R-:W-:-:S04]  /*22f0*/  IMAD.HI.U32 R29, R7, R30, RZ ;  /* 0x0000001e071d7227 */ /* 0x000fc800078e00ff */
[----:B------:R-:W-:Y:S02]  /*2300*/  IMAD.MOV R29, RZ, RZ, -R29 ;  /* 0x000000ffff1d7224 */ /* 0x000fe400078e0a1d */
[----:B------:R-:W-:Y:S01]  /*2310*/  @!P2 IMAD.MOV R20, RZ, RZ, -R20 ;  /* 0x000000ffff14a224 */ /* 0x000fe200078e0a14 */
[C---:B------:R-:W-:Y:S01]  /*2320*/  ISETP.GT.U32.AND P2, PT, R2.reuse, R25, PT ;  /* 0x000000190200720c */ /* 0x040fe20003f44070 */
[----:B------:R-:W-:Y:S02]  /*2330*/  IMAD R29, R2, R29, R30 ;  /* 0x0000001d021d7224 */ /* 0x000fe400078e021e */
[--C-:B------:R-:W-:Y:S01]  /*2340*/  @!P3 IMAD.IADD R24, R24, 0x1, -R2.reuse ;  /* 0x000000011818b824 */ /* 0x100fe200078e0a02 */
[----:B------:R-:W-:Y:S01]  /*2350*/  ISETP.GE.AND P3, PT, R33, RZ, PT ;  /* 0x000000ff2100720c */ /* 0x000fe20003f66270 */
[----:B------:R-:W-:Y:S01]  /*2360*/  @!P5 IMAD.IADD R26, R26, 0x1, -R2 ;  /* 0x000000011a1ad824 */ /* 0x000fe200078e0a02 */
[C---:B------:R-:W-:Y:S01]  /*2370*/  ISETP.GT.U32.AND P5, PT, R2.reuse, R29, PT ;  /* 0x0000001d0200720c */ /* 0x040fe20003fa4070 */
[----:B------:R-:W-:Y:S01]  /*2380*/  @!P1 IMAD.MOV R24, RZ, RZ, -R24 ;  /* 0x000000ffff189224 */ /* 0x000fe200078e0a18 */
[----:B------:R-:W-:Y:S01]  /*2390*/  ISETP.GT.U32.AND P1, PT, R2, R27, PT ;  /* 0x0000001b0200720c */ /* 0x000fe20003f24070 */
[----:B------:R-:W-:Y:S01]  /*23a0*/  @!P4 IMAD.MOV R26, RZ, RZ, -R26 ;  /* 0x000000ffff1ac224 */ /* 0x000fe200078e0a1a */
[----:B------:R-:W-:-:S03]  /*23b0*/  IABS R33, R36 ;  /* 0x0000002400217213 */ /* 0x000fc60000000000 */
[----:B------:R-:W-:Y:S01]  /*23c0*/  @!P2 IMAD.IADD R25, R25, 0x1, -R2 ;  /* 0x000000011919a824 */ /* 0x000fe200078e0a02 */
[----:B------:R-:W-:Y:S01]  /*23d0*/  ISETP.GE.AND P2, PT, R31, RZ, PT ;  /* 0x000000ff1f00720c */ /* 0x000fe20003f46270 */
[----:B------:R-:W-:-:S03]  /*23e0*/  IMAD.HI.U32 R31, R7, R34, RZ ;  /* 0x00000022071f7227 */ /* 0x000fc600078e00ff */
[----:B------:R-:W-:Y:S01]  /*23f0*/  ISETP.GT.U32.AND P6, PT, R2, R25, PT ;  /* 0x000000190200720c */ /* 0x000fe20003fc4070 */
[--C-:B------:R-:W-:Y:S02]  /*2400*/  @!P5 IMAD.IADD R29, R29, 0x1, -R2.reuse ;  /* 0x000000011d1dd824 */ /* 0x100fe400078e0a02 */
[----:B------:R-:W-:Y:S01]  /*2410*/  @!P1 IMAD.IADD R27, R27, 0x1, -R2 ;  /* 0x000000011b1b9824 */ /* 0x000fe200078e0a02 */
[----:B------:R-:W-:Y:S01]  /*2420*/  ISETP.GE.AND P1, PT, R32, RZ, PT ;  /* 0x000000ff2000720c */ /* 0x000fe20003f26270 */
[----:B------:R-:W-:Y:S01]  /*2430*/  IMAD.HI.U32 R32, R7, R35, RZ ;  /* 0x0000002307207227 */ /* 0x000fe200078e00ff */
[----:B------:R-:W-:-:S03]  /*2440*/  ISETP.GT.U32.AND P5, PT, R2, R29, PT ;  /* 0x0000001d0200720c */ /* 0x000fc60003fa4070 */
[----:B------:R-:W-:Y:S02]  /*2450*/  IMAD.MOV R31, RZ, RZ, -R31 ;  /* 0x000000ffff1f7224 */ /* 0x000fe400078e0a1f */
[----:B------:R-:W-:-:S04]  /*2460*/  IMAD.HI.U32 R30, R7, R33, RZ ;  /* 0x00000021071e7227 */ /* 0x000fc800078e00ff */
[----:B------:R-:W-:Y:S02]  /*2470*/  IMAD.MOV R32, RZ, RZ, -R32 ;  /* 0x000000ffff207224 */ /* 0x000fe400078e0a20 */
[C---:B------:R-:W-:Y:S02]  /*2480*/  IMAD R31, R2.reuse, R31, R34 ;  /* 0x0000001f021f7224 */ /* 0x040fe400078e0222 */
[----:B------:R-:W-:Y:S01]  /*2490*/  @!P6 IMAD.IADD R25, R25, 0x1, -R2 ;  /* 0x000000011919e824 */ /* 0x000fe200078e0a02 */
[C---:B------:R-:W-:Y:S01]  /*24a0*/  ISETP.GT.U32.AND P6, PT, R2.reuse, R28, PT ;  /* 0x0000001c0200720c */ /* 0x040fe20003fc4070 */
[----:B------:R-:W-:Y:S02]  /*24b0*/  IMAD.MOV R30, RZ, RZ, -R30 ;  /* 0x000000ffff1e7224 */ /* 0x000fe400078e0a1e */
[C---:B------:R-:W-:Y:S01]  /*24c0*/  IMAD R32, R2.reuse, R32, R35 ;  /* 0x0000002002207224 */ /* 0x040fe200078e0223 */
[----:B------:R-:W-:Y:S01]  /*24d0*/  IABS R35, R39 ;  /* 0x0000002700237213 */ /* 0x000fe20000000000 */
[----:B------:R-:W-:Y:S01]  /*24e0*/  @!P3 IMAD.MOV R27, RZ, RZ, -R27 ;  /* 0x000000ffff1bb224 */ /* 0x000fe200078e0a1b */
[C---:B------:R-:W-:Y:S01]  /*24f0*/  ISETP.GT.U32.AND P3, PT, R2.reuse, R31, PT ;  /* 0x0000001f0200720c */ /* 0x040fe20003f64070 */
[----:B------:R-:W-:-:S02]  /*2500*/  IMAD R30, R2, R30, R33 ;  /* 0x0000001e021e7224 */ /* 0x000fc400078e0221 */
[----:B------:R-:W-:Y:S01]  /*2510*/  @!P5 IMAD.IADD R29, R29, 0x1, -R2 ;  /* 0x000000011d1dd824 */ /* 0x000fe200078e0a02 */
[C---:B------:R-:W-:Y:S01]  /*2520*/  ISETP.GT.U32.AND P5, PT, R2.reuse, R32, PT ;  /* 0x000000200200720c */ /* 0x040fe20003fa4070 */
[----:B------:R-:W-:Y:S01]  /*2530*/  IMAD.HI.U32 R33, R7, R35, RZ ;  /* 0x0000002307217227 */ /* 0x000fe200078e00ff */
[----:B------:R-:W-:-:S03]  /*2540*/  ISETP.GT.U32.AND P4, PT, R2, R30, PT ;  /* 0x0000001e0200720c */ /* 0x000fc60003f84070 */
[--C-:B------:R-:W-:Y:S01]  /*2550*/  @!P6 IMAD.IADD R28, R28, 0x1, -R2.reuse ;  /* 0x000000011c1ce824 */ /* 0x100fe200078e0a02 */
[----:B------:R-:W-:Y:S01]  /*2560*/  ISETP.GE.AND P6, PT, R36, RZ, PT ;  /* 0x000000ff2400720c */ /* 0x000fe20003fc6270 */
[----:B------:R-:W-:Y:S01]  /*2570*/  IMAD.MOV R33, RZ, RZ, -R33 ;  /* 0x000000ffff217224 */ /* 0x000fe200078e0a21 */
[----:B------:R-:W-:Y:S01]  /*2580*/  IABS R36, R41 ;  /* 0x0000002900247213 */ /* 0x000fe20000000000 */
[--C-:B------:R-:W-:Y:S02]  /*2590*/  @!P3 IMAD.IADD R31, R31, 0x1, -R2.reuse ;  /* 0x000000011f1fb824 */ /* 0x100fe400078e0a02 */
[----:B------:R-:W-:Y:S01]  /*25a0*/  @!P0 IMAD.MOV R25, RZ, RZ, -R25 ;  /* 0x000000ffff198224 */ /* 0x000fe200078e0a19 */
[----:B------:R-:W-:Y:S01]  /*25b0*/  ISETP.GT.U32.AND P0, PT, R2, R28, PT ;  /* 0x0000001c0200720c */ /* 0x000fe20003f04070 */
[----:B------:R-:W-:Y:S01]  /*25c0*/  @!P5 IMAD.IADD R32, R32, 0x1, -R2 ;  /* 0x000000012020d824 */ /* 0x000fe200078e0a02 */
[----:B------:R-:W-:Y:S01]  /*25d0*/  ISETP.GT.U32.AND P5, PT, R2, R31, PT ;  /* 0x0000001f0200720c */ /* 0x000fe20003fa4070 */
[----:B------:R-:W-:-:S04]  /*25e0*/  IMAD.HI.U32 R34, R7, R36, RZ ;  /* 0x0000002407227227 */ /* 0x000fc800078e00ff */
[----:B------:R-:W-:Y:S01]  /*25f0*/  @!P4 IMAD.IADD R30, R30, 0x1, -R2 ;  /* 0x000000011e1ec824 */ /* 0x000fe200078e0a02 */
[----:B------:R-:W-:Y:S01]  /*2600*/  ISETP.GE.AND P4, PT, R38, RZ, PT ;  /* 0x000000ff2600720c */ /* 0x000fe20003f86270 */
[C---:B------:R-:W-:Y:S01]  /*2610*/  IMAD R33, R2.reuse, R33, R35 ;  /* 0x0000002102217224 */ /* 0x040fe200078e0223 */
[----:B------:R-:W-:Y:S01]  /*2620*/  IABS R38, R43 ;  /* 0x0000002b00267213 */ /* 0x000fe20000000000 */
[----:B------:R-:W-:Y:S01]  /*2630*/  IMAD.MOV R35, RZ, RZ, -R34 ;  /* 0x000000ffff237224 */ /* 0x000fe200078e0a22 */
[----:B------:R-:W-:Y:S01]  /*2640*/  ISETP.GT.U32.AND P3, PT, R2, R30, PT ;  /* 0x0000001e0200720c */ /* 0x000fe20003f64070 */
[----:B------:R-:W-:Y:S01]  /*2650*/  @!P0 IMAD.IADD R28, R28, 0x1, -R2 ;  /* 0x000000011c1c8824 */ /* 0x000fe200078e0a02 */
[----:B------:R-:W-:Y:S01]  /*2660*/  ISETP.GE.AND P0, PT, R37, RZ, PT ;  /* 0x000000ff2500720c */ /* 0x000fe20003f06270 */
[----:B------:R-:W-:Y:S01]  /*2670*/  IMAD R34, R2, R35, R36 ;  /* 0x0000002302227224 */ /* 0x000fe200078e0224 */
[----:B------:R-:W-:Y:S01]  /*2680*/  IABS R37, R42 ;  /* 0x0000002a00257213 */ /* 0x000fe20000000000 */
[----:B------:R-:W-:-:S02]  /*2690*/  @!P5 IMAD.IADD R31, R31, 0x1, -R2 ;  /* 0x000000011f1fd824 */ /* 0x000fc400078e0a02 */
[----:B------:R-:W-:Y:S01]  /*26a0*/  @!P2 IMAD.MOV R28, RZ, RZ, -R28 ;  /* 0x000000ffff1ca224 */ /* 0x000fe200078e0a1c */
[C---:B------:R-:W-:Y:S01]  /*26b0*/  ISETP.GT.U32.AND P5, PT, R2.reuse, R34, PT ;  /* 0x000000220200720c */ /* 0x040fe20003fa4070 */
[----:B------:R-:W-:Y:S01]  /*26c0*/  IMAD.HI.U32 R35, R7, R37, RZ ;  /* 0x0000002507237227 */ /* 0x000fe200078e00ff */
[----:B------:R-:W-:-:S03]  /*26d0*/  ISETP.GT.U32.AND P2, PT, R2, R32, PT ;  /* 0x000000200200720c */ /* 0x000fc60003f44070 */
[----:B------:R-:W-:Y:S01]  /*26e0*/  @!P3 IMAD.IADD R30, R30, 0x1, -R2 ;  /* 0x000000011e1eb824 */ /* 0x000fe200078e0a02 */
[----:B------:R-:W-:Y:S01]  /*26f0*/  ISETP.GT.U32.AND P3, PT, R2, R33, PT ;  /* 0x000000210200720c */ /* 0x000fe20003f64070 */
[----:B------:R-:W-:Y:S02]  /*2700*/  IMAD.MOV R35, RZ, RZ, -R35 ;  /* 0x000000ffff237224 */ /* 0x000fe400078e0a23 */
[----:B------:R-:W-:-:S04]  /*2710*/  IMAD.HI.U32 R36, R7, R38, RZ ;  /* 0x0000002607247227 */ /* 0x000fc800078e00ff */
[----:B------:R-:W-:Y:S02]  /*2720*/  @!P5 IMAD.IADD R34, R34, 0x1, -R2 ;  /* 0x000000012222d824 */ /* 0x000fe400078e0a02 */
[C---:B------:R-:W-:Y:S02]  /*2730*/  IMAD R35, R2.reuse, R35, R37 ;  /* 0x0000002302237224 */ /* 0x040fe400078e0225 */
[----:B------:R-:W-:Y:S01]  /*2740*/  @!P6 IMAD.MOV R30, RZ, RZ, -R30 ;  /* 0x000000ffff1ee224 */ /* 0x000fe200078e0a1e */
[C---:B------:R-:W-:Y:S01]  /*2750*/  ISETP.GT.U32.AND P5, PT, R2.reuse, R34, PT ;  /* 0x000000220200720c */ /* 0x040fe20003fa4070 */
[--C-:B------:R-:W-:Y:S01]  /*2760*/  @!P3 IMAD.IADD R33, R33, 0x1, -R2.reuse ;  /* 0x000000012121b824 */ /* 0x100fe200078e0a02 */
[----:B------:R-:W-:Y:S01]  /*2770*/  ISETP.GT.U32.AND P6, PT, R2, R35, PT ;  /* 0x000000230200720c */ /* 0x000fe20003fc4070 */
[----:B------:R-:W-:Y:S01]  /*2780*/  @!P2 IMAD.IADD R32, R32, 0x1, -R2 ;  /* 0x000000012020a824 */ /* 0x000fe200078e0a02 */
[----:B------:R-:W-:Y:S01]  /*2790*/  ISETP.GE.AND P2, PT, R39, RZ, PT ;  /* 0x000000ff2700720c */ /* 0x000fe20003f46270 */
[----:B------:R-:W-:Y:S01]  /*27a0*/  IMAD.MOV R39, RZ, RZ, -R36 ;  /* 0x000000ffff277224 */ /* 0x000fe200078e0a24 */
[----:B------:R-:W-:Y:S01]  /*27b0*/  ISETP.GE.AND P3, PT, R41, RZ, PT ;  /* 0x000000ff2900720c */ /* 0x000fe20003f66270 */
[----:B------:R-:W-:Y:S01]  /*27c0*/  @!P1 IMAD.MOV R29, RZ, RZ, -R29 ;  /* 0x000000ffff1d9224 */ /* 0x000fe200078e0a1d */
[----:B------:R-:W-:Y:S01]  /*27d0*/  ISETP.GT.U32.AND P1, PT, R2, R33, PT ;  /* 0x000000210200720c */ /* 0x000fe20003f24070 */
[----:B------:R-:W-:-:S04]  /*27e0*/  IMAD.HI.U32 R37, R7, R40, RZ ;  /* 0x0000002807257227 */ /* 0x000fc800078e00ff */
[----:B------:R-:W-:Y:S01]  /*27f0*/  IMAD R36, R2, R39, R38 ;  /* 0x0000002702247224 */ /* 0x000fe200078e0226 */
[----:B------:R-:W-:Y:S01]  /*2800*/  LOP3.LUT R38, R6, 0x40, RZ, 0xfc, !PT ;  /* 0x0000004006267812 */ /* 0x000fe200078efcff */
[----:B------:R-:W-:Y:S02]  /*2810*/  IMAD.MOV R37, RZ, RZ, -R37 ;  /* 0x000000ffff257224 */ /* 0x000fe400078e0a25 */
[----:B------:R-:W-:Y:S01]  /*2820*/  @!P5 IMAD.IADD R34, R34, 0x1, -R2 ;  /* 0x000000012222d824 */ /* 0x000fe200078e0a02 */
[C---:B------:R-:W-:Y:S01]  /*2830*/  ISETP.GT.U32.AND P5, PT, R2.reuse, R36, PT ;  /* 0x000000240200720c */ /* 0x040fe20003fa4070 */
[----:B------:R-:W-:Y:S01]  /*2840*/  IMAD R37, R2, R37, R40 ;  /* 0x0000002502257224 */ /* 0x000fe200078e0228 */
[----:B------:R-:W-:Y:S01]  /*2850*/  IABS R39, R38 ;  /* 0x0000002600277213 */ /* 0x000fe20000000000 */
[----:B------:R-:W-:Y:S01]  /*2860*/  @!P6 IMAD.IADD R35, R35, 0x1, -R2 ;  /* 0x000000012323e824 */ /* 0x000fe200078e0a02 */
[----:B------:R-:W-:Y:S01]  /*2870*/  LOP3.LUT R40, R6, 0x3c, RZ, 0xfc, !PT ;  /* 0x0000003c06287812 */ /* 0x000fe200078efcff */
[----:B------:R-:W-:Y:S01]  /*2880*/  @!P3 IMAD.MOV R34, RZ, RZ, -R34 ;  /* 0x000000ffff22b224 */ /* 0x000fe200078e0a22 */
[C---:B------:R-:W-:Y:S01]  /*2890*/  ISETP.GT.U32.AND P3, PT, R2.reuse, R37, PT ;  /* 0x000000250200720c */ /* 0x040fe20003f64070 */
[----:B------:R-:W-:Y:S01]  /*28a0*/  @!P1 IMAD.IADD R33, R33, 0x1, -R2 ;  /* 0x0000000121219824 */ /* 0x000fe200078e0a02 */
[----:B------:R-:W-:Y:S01]  /*28b0*/  ISETP.GT.U32.AND P6, PT, R2, R35, PT ;  /* 0x000000230200720c */ /* 0x000fe20003fc4070 */
[----:B------:R-:W-:Y:S01]  /*28c0*/  @!P0 IMAD.MOV R31, RZ, RZ, -R31 ;  /* 0x000000ffff1f8224 */ /* 0x000fe200078e0a1f */
[----:B------:R-:W-:Y:S01]  /*28d0*/  ISETP.GE.AND P0, PT, R42, RZ, PT ;  /* 0x000000ff2a00720c */ /* 0x000fe20003f06270 */
[----:B------:R-:W-:Y:S01]  /*28e0*/  @!P2 IMAD.MOV R33, RZ, RZ, -R33 ;  /* 0x000000ffff21a224 */ /* 0x000fe200078e0a21 */
[----:B------:R-:W-:Y:S01]  /*28f0*/  ISETP.GE.AND P2, PT, R38, RZ, PT ;  /* 0x000000ff2600720c */ /* 0x000fe20003f46270 */
[----:B------:R-:W-:Y:S01]  /*2900*/  IMAD.HI.U32 R38, R7, R39, RZ ;  /* 0x0000002707267227 */ /* 0x000fe200078e00ff */
[----:B------:R-:W-:-:S02]  /*2910*/  IABS R41, R40 ;  /* 0x0000002800297213 */ /* 0x000fc40000000000 */
[----:B------:R-:W-:Y:S01]  /*2920*/  ISETP.GE.AND P1, PT, R44, RZ, PT ;  /* 0x000000ff2c00720c */ /* 0x000fe20003f26270 */
[----:B------:R-:W-:Y:S01]  /*2930*/  @!P5 IMAD.IADD R36, R36, 0x1, -R2 ;  /* 0x000000012424d824 */ /* 0x000fe200078e0a02 */
[----:B------:R-:W-:Y:S01]  /*2940*/  IABS R44, R45 ;  /* 0x0000002d002c7213 */ /* 0x000fe20000000000 */
[----:B------:R-:W-:Y:S02]  /*2950*/  IMAD.MOV R38, RZ, RZ, -R38 ;  /* 0x000000ffff267224 */ /* 0x000fe400078e0a26 */
[----:B------:R-:W-:Y:S01]  /*2960*/  @!P4 IMAD.MOV R32, RZ, RZ, -R32 ;  /* 0x000000ffff20c224 */ /* 0x000fe200078e0a20 */
[----:B------:R-:W-:Y:S01]  /*2970*/  ISETP.GT.U32.AND P5, PT, R2, R36, PT ;  /* 0x000000240200720c */ /* 0x000fe20003fa4070 */
[--C-:B------:R-:W-:Y:S01]  /*2980*/  @!P3 IMAD.IADD R37, R37, 0x1, -R2.reuse ;  /* 0x000000012525b824 */ /* 0x100fe200078e0a02 */
[----:B------:R-:W-:Y:S01]  /*2990*/  ISETP.GE.AND P4, PT, R43, RZ, PT ;  /* 0x000000ff2b00720c */ /* 0x000fe20003f86270 */
[----:B------:R-:W-:Y:S01]  /*29a0*/  @!P6 IMAD.IADD R35, R35, 0x1, -R2 ;  /* 0x000000012323e824 */ /* 0x000fe200078e0a02 */
[----:B------:R-:W-:Y:S01]  /*29b0*/  LOP3.LUT R43, R6, 0x3a, RZ, 0xfc, !PT ;  /* 0x0000003a062b7812 */ /* 0x000fe200078efcff */
[C---:B------:R-:W-:Y:S01]  /*29c0*/  IMAD R38, R2.reuse, R38, R39 ;  /* 0x0000002602267224 */ /* 0x040fe200078e0227 */
[C---:B------:R-:W-:Y:S01]  /*29d0*/  ISETP.GT.U32.AND P3, PT, R2.reuse, R37, PT ;  /* 0x000000250200720c */ /* 0x040fe20003f64070 */
[----:B------:R-:W-:Y:S01]  /*29e0*/  @!P0 IMAD.MOV R35, RZ, RZ, -R35 ;  /* 0x000000ffff238224 */ /* 0x000fe200078e0a23 */
[----:B------:R-:W-:Y:S01]  /*29f0*/  IABS R42, R43 ;  /* 0x0000002b002a7213 */ /* 0x000fe20000000000 */
[----:B------:R-:W-:Y:S01]  /*2a00*/  IMAD.HI.U32 R39, R7, R41, RZ ;  /* 0x0000002907277227 */ /* 0x000fe200078e00ff */
[----:B------:R-:W-:-:S02]  /*2a10*/  ISETP.GT.U32.AND P0, PT, R2, R38, PT ;  /* 0x000000260200720c */ /* 0x000fc40003f04070 */
[----:B------:R-:W-:Y:S01]  /*2a20*/  ISETP.GE.AND P6, PT, R40, RZ, PT ;  /* 0x000000ff2800720c */ /* 0x000fe20003fc6270 */
[----:B------:R-:W-:-:S04]  /*2a30*/  IMAD.HI.U32 R40, R7, R42, RZ ;  /* 0x0000002a07287227 */ /* 0x000fc800078e00ff */
[----:B------:R-:W-:Y:S02]  /*2a40*/  IMAD.MOV R39, RZ, RZ, -R39 ;  /* 0x000000ffff277224 */ /* 0x000fe400078e0a27 */
[----:B------:R-:W-:Y:S01]  /*2a50*/  @!P5 IMAD.IADD R36, R36, 0x1, -R2 ;  /* 0x000000012424d824 */ /* 0x000fe200078e0a02 */
[----:B------:R-:W-:Y:S01]  /*2a60*/  ISETP.GE.AND P5, PT, R43, RZ, PT ;  /* 0x000000ff2b00720c */ /* 0x000fe20003fa6270 */
[----:B------:R-:W-:Y:S02]  /*2a70*/  IMAD.MOV R43, RZ, RZ, -R40 ;  /* 0x000000ffff2b7224 */ /* 0x000fe400078e0a28 */
[C---:B------:R-:W-:Y:S02]  /*2a80*/  IMAD R40, R2.reuse, R39, R41 ;  /* 0x0000002702287224 */ /* 0x040fe400078e0229 */
[C---:B------:R-:W-:Y:S02]  /*2a90*/  IMAD R39, R2.reuse, R43, R42 ;  /* 0x0000002b02277224 */ /* 0x040fe400078e022a */
[--C-:B------:R-:W-:Y:S01]  /*2aa0*/  @!P3 IMAD.IADD R37, R37, 0x1, -R2.reuse ;  /* 0x000000012525b824 */ /* 0x100fe200078e0a02 */
[----:B------:R-:W-:Y:S01]  /*2ab0*/  ISETP.GT.U32.AND P3, PT, R2, R40, PT ;  /* 0x000000280200720c */ /* 0x000fe20003f64070 */
[----:B------:R-:W-:-:S02]  /*2ac0*/  @!P0 IMAD.IADD R38, R38, 0x1, -R2 ;  /* 0x0000000126268824 */ /* 0x000fc400078e0a02 */
[----:B------:R-:W-:Y:S01]  /*2ad0*/  @!P1 IMAD.MOV R37, RZ, RZ, -R37 ;  /* 0x000000ffff259224 */ /* 0x000fe200078e0a25 */
[C---:B------:R-:W-:Y:S01]  /*2ae0*/  ISETP.GT.U32.AND P1, PT, R2.reuse, R39, PT ;  /* 0x000000270200720c */ /* 0x040fe20003f24070 */
[----:B------:R-:W-:Y:S01]  /*2af0*/  IMAD.HI.U32 R41, R7, R44, RZ ;  /* 0x0000002c07297227 */ /* 0x000fe200078e00ff */
[----:B------:R-:W-:-:S03]  /*2b00*/  ISETP.GT.U32.AND P0, PT, R2, R38, PT ;  /* 0x000000260200720c */ /* 0x000fc60003f04070 */
[----:B------:R-:W-:Y:S02]  /*2b10*/  IMAD.MOV R41, RZ, RZ, -R41 ;  /* 0x000000ffff297224 */ /* 0x000fe400078e0a29 */
[----:B------:R-:W-:Y:S01]  /*2b20*/  @!P4 IMAD.MOV R36, RZ, RZ, -R36 ;  /* 0x000000ffff24c224 */ /* 0x000fe200078e0a24 */
[----:B------:R-:W-:Y:S01]  /*2b30*/  ISETP.GE.AND P4, PT, R45, RZ, PT ;  /* 0x000000ff2d00720c */ /* 0x000fe20003f86270 */
[----:B------:R-:W-:Y:S01]  /*2b40*/  IMAD R41, R2, R41, R44 ;  /* 0x0000002902297224 */ /* 0x000fe200078e022c */
[----:B------:R-:W-:Y:S01]  /*2b50*/  IABS R45, R48 ;  /* 0x00000030002d7213 */ /* 0x000fe20000000000 */
[--C-:B------:R-:W-:Y:S02]  /*2b60*/  @!P3 IMAD.IADD R40, R40, 0x1, -R2.reuse ;  /* 0x000000012828b824 */ /* 0x100fe400078e0a02 */
[--C-:B------:R-:W-:Y:S02]  /*2b70*/  @!P1 IMAD.IADD R39, R39, 0x1, -R2.reuse ;  /* 0x0000000127279824 */ /* 0x100fe400078e0a02 */
[----:B------:R-:W-:Y:S01]  /*2b80*/  @!P0 IMAD.IADD R38, R38, 0x1, -R2 ;  /* 0x0000000126268824 */ /* 0x000fe200078e0a02 */
[C---:B------:R-:W-:Y:S01]  /*2b90*/  ISETP.GT.U32.AND P3, PT, R2.reuse, R40, PT ;  /* 0x000000280200720c */ /* 0x040fe20003f64070 */
[----:B------:R-:W-:Y:S01]  /*2ba0*/  IMAD.HI.U32 R42, R7, R45, RZ ;  /* 0x0000002d072a7227 */ /* 0x000fe200078e00ff */
[----:B------:R-:W-:-:S02]  /*2bb0*/  ISETP.GT.U32.AND P0, PT, R2, R41, PT ;  /* 0x000000290200720c */ /* 0x000fc40003f04070 */
[----:B------:R-:W-:Y:S01]  /*2bc0*/  ISETP.GT.U32.AND P1, PT, R2, R39, PT ;  /* 0x000000270200720c */ /* 0x000fe20003f24070 */
[----:B------:R-:W-:-:S04]  /*2bd0*/  IMAD.HI.U32 R43, R7, R46, RZ ;  /* 0x0000002e072b7227 */ /* 0x000fc800078e00ff */
[----:B------:R-:W-:Y:S02]  /*2be0*/  IMAD.MOV R42, RZ, RZ, -R42 ;  /* 0x000000ffff2a7224 */ /* 0x000fe400078e0a2a */
[----:B------:R-:W-:Y:S02]  /*2bf0*/  IMAD.MOV R43, RZ, RZ, -R43 ;  /* 0x000000ffff2b7224 */ /* 0x000fe400078e0a2b */
[----:B------:R-:W-:Y:S01]  /*2c00*/  IMAD R42, R2, R42, R45 ;  /* 0x0000002a022a7224 */ /* 0x000fe200078e022d */
[----:B------:R-:W-:Y:S01]  /*2c10*/  LOP3.LUT R45, R6, 0x30, RZ, 0xfc, !PT ;  /* 0x00000030062d7812 */ /* 0x000fe200078efcff */
[--C-:B------:R-:W-:Y:S01]  /*2c20*/  @!P3 IMAD.IADD R40, R40, 0x1, -R2.reuse ;  /* 0x000000012828b824 */ /* 0x100fe200078e0a02 */
[----:B------:R-:W-:Y:S01]  /*2c30*/  ISETP.GE.AND P3, PT, R49, RZ, PT ;  /* 0x000000ff3100720c */ /* 0x000fe20003f66270 */
[----:B------:R-:W-:Y:S01]  /*2c40*/  @!P0 IMAD.IADD R41, R41, 0x1, -R2 ;  /* 0x0000000129298824 */ /* 0x000fe200078e0a02 */
[----:B------:R-:W-:Y:S01]  /*2c50*/  IABS R49, R53 ;  /* 0x0000003500317213 */ /* 0x000fe20000000000 */
[----:B------:R-:W-:-:S02]  /*2c60*/  IMAD R43, R2, R43, R46 ;  /* 0x0000002b022b7224 */ /* 0x000fc400078e022e */
[----:B------:R-:W-:Y:S01]  /*2c70*/  @!P1 IMAD.IADD R39, R39, 0x1, -R2 ;  /* 0x0000000127279824 */ /* 0x000fe200078e0a02 */
[C---:B------:R-:W-:Y:S01]  /*2c80*/  ISETP.GT.U32.AND P1, PT, R2.reuse, R42, PT ;  /* 0x0000002a0200720c */ /* 0x040fe20003f24070 */
        /* <DEDUP_REMOVED lines=9> */
[--C-:B------:R-:W-:Y:S01]  /*2d20*/  @!P1 IMAD.IADD R42, R42, 0x1, -R2.reuse ;  /* 0x000000012a2a9824 */ /* 0x100fe200078e0a02 */
[----:B------:R-:W-:Y:S01]  /*2d30*/  ISETP.GE.AND P1, PT, R45, RZ, PT ;  /* 0x000000ff2d00720c */ /* 0x000fe20003f26270 */
[--C-:B------:R-:W-:Y:S01]  /*2d40*/  @!P0 IMAD.IADD R41, R41, 0x1, -R2.reuse ;  /* 0x0000000129298824 */ /* 0x100fe200078e0a02 */
[----:B------:R-:W-:Y:S01]  /*2d50*/  IABS R48, R51 ;  /* 0x0000003300307213 */ /* 0x000fe20000000000 */
[----:B------:R-:W-:Y:S01]  /*2d60*/  @!P6 IMAD.IADD R43, R43, 0x1, -R2 ;  /* 0x000000012b2be824 */ /* 0x000fe200078e0a02 */
[C---:B------:R-:W-:Y:S01]  /*2d70*/  ISETP.GT.U32.AND P0, PT, R2.reuse, R44, PT ;  /* 0x0000002c0200720c */ /* 0x040fe20003f04070 */
[----:B------:R-:W-:Y:S01]  /*2d80*/  IMAD.HI.U32 R45, R7, R47, RZ ;  /* 0x0000002f072d7227 */ /* 0x000fe200078e00ff */
[----:B------:R-:W-:-:S03]  /*2d90*/  ISETP.GT.U32.AND P6, PT, R2, R42, PT ;  /* 0x0000002a0200720c */ /* 0x000fc60003fc4070 */
[----:B------:R-:W-:Y:S01]  /*2da0*/  @!P4 IMAD.MOV R41, RZ, RZ, -R41 ;  /* 0x000000ffff29c224 */ /* 0x000fe200078e0a29 */
[----:B------:R-:W-:Y:S01]  /*2db0*/  ISETP.GT.U32.AND P4, PT, R2, R43, PT ;  /* 0x0000002b0200720c */ /* 0x000fe20003f84070 */
[----:B------:R-:W-:Y:S02]  /*2dc0*/  IMAD.MOV R45, RZ, RZ, -R45 ;  /* 0x000000ffff2d7224 */ /* 0x000fe400078e0a2d */
[----:B------:R-:W-:-:S04]  /*2dd0*/  IMAD.HI.U32 R46, R7, R48, RZ ;  /* 0x00000030072e7227 */ /* 0x000fc800078e00ff */
[----:B------:R-:W-:Y:S02]  /*2de0*/  IMAD R45, R2, R45, R47 ;  /* 0x0000002d022d7224 */ /* 0x000fe400078e022f */
[----:B------:R-:W-:Y:S02]  /*2df0*/  IMAD.MOV R47, RZ, RZ, -R46 ;  /* 0x000000ffff2f7224 */ /* 0x000fe400078e0a2e */
[----:B------:R-:W-:Y:S02]  /*2e00*/  @!P0 IMAD.IADD R44, R44, 0x1, -R2 ;  /* 0x000000012c2c8824 */ /* 0x000fe400078e0a02 */
[C---:B------:R-:W-:Y:S02]  /*2e10*/  IMAD R46, R2.reuse, R47, R48 ;  /* 0x0000002f022e7224 */ /* 0x040fe400078e0230 */
[--C-:B------:R-:W-:Y:S01]  /*2e20*/  @!P4 IMAD.IADD R43, R43, 0x1, -R2.reuse ;  /* 0x000000012b2bc824 */ /* 0x100fe200078e0a02 */
[----:B------:R-:W-:Y:S01]  /*2e30*/  ISETP.GT.U32.AND P0, PT, R2, R44, PT ;  /* 0x0000002c0200720c */ /* 0x000fe20003f04070 */
[----:B------:R-:W-:Y:S01]  /*2e40*/  @!P6 IMAD.IADD R42, R42, 0x1, -R2 ;  /* 0x000000012a2ae824 */ /* 0x000fe200078e0a02 */
[C---:B------:R-:W-:Y:S01]  /*2e50*/  ISETP.GT.U32.AND P4, PT, R2.reuse, R46, PT ;  /* 0x0000002e0200720c */ /* 0x040fe20003f84070 */
[----:B------:R-:W-:Y:S01]  /*2e60*/  @!P5 IMAD.MOV R39, RZ, RZ, -R39 ;  /* 0x000000ffff27d224 */ /* 0x000fe200078e0a27 */
[----:B------:R-:W-:Y:S01]  /*2e70*/  ISETP.GT.U32.AND P6, PT, R2, R45, PT ;  /* 0x0000002d0200720c */ /* 0x000fe20003fc4070 */
[----:B------:R-:W-:Y:S01]  /*2e80*/  IMAD.HI.U32 R47, R7, R49, RZ ;  /* 0x00000031072f7227 */ /* 0x000fe200078e00ff */
[----:B------:R-:W-:-:S02]  /*2e90*/  ISETP.GE.AND P5, PT, R50, RZ, PT ;  /* 0x000000ff3200720c */ /* 0x000fc40003fa6270 */
[----:B------:R-:W-:Y:S01]  /*2ea0*/  IABS R50, R54 ;  /* 0x0000003600327213 */ /* 0x000fe20000000000 */
[----:B------:R-:W-:Y:S02]  /*2eb0*/  IMAD.MOV R47, RZ, RZ, -R47 ;  /* 0x000000ffff2f7224 */ /* 0x000fe400078e0a2f */
[----:B------:R-:W-:Y:S02]  /*2ec0*/  @!P2 IMAD.MOV R42, RZ, RZ, -R42 ;  /* 0x000000ffff2aa224 */ /* 0x000fe400078e0a2a */
[----:B------:R-:W-:-:S04]  /*2ed0*/  IMAD.HI.U32 R48, R7, R50, RZ ;  /* 0x0000003207307227 */ /* 0x000fc800078e00ff */
[--C-:B------:R-:W-:Y:S02]  /*2ee0*/  @!P4 IMAD.IADD R46, R46, 0x1, -R2.reuse ;  /* 0x000000012e2ec824 */ /* 0x100fe400078e0a02 */
[----:B------:R-:W-:Y:S01]  /*2ef0*/  @!P0 IMAD.IADD R44, R44, 0x1, -R2 ;  /* 0x000000012c2c8824 */ /* 0x000fe200078e0a02 */
[----:B------:R-:W-:Y:S01]  /*2f00*/  ISETP.GE.AND P0, PT, R51, RZ, PT ;  /* 0x000000ff3300720c */ /* 0x000fe20003f06270 */
[C---:B------:R-:W-:Y:S01]  /*2f10*/  IMAD R47, R2.reuse, R47, R49 ;  /* 0x0000002f022f7224 */ /* 0x040fe200078e0231 */
[----:B------:R-:W-:Y:S01]  /*2f20*/  ISETP.GT.U32.AND P4, PT, R2, R46, PT ;  /* 0x0000002e0200720c */ /* 0x000fe20003f84070 */
[----:B------:R-:W-:-:S04]  /*2f30*/  IMAD.HI.U32 R49, R7, R52, RZ ;  /* 0x0000003407317227 */ /* 0x000fc800078e00ff */
[----:B------:R-:W-:Y:S01]  /*2f40*/  IMAD.MOV R51, RZ, RZ, -R48 ;  /* 0x000000ffff337224 */ /* 0x000fe200078e0a30 */
[----:B------:R-:W-:Y:S01]  /*2f50*/  LOP3.LUT R48, R6, 0x24, RZ, 0xfc, !PT ;  /* 0x0000002406307812 */ /* 0x000fe200078efcff */
[----:B------:R-:W-:Y:S01]  /*2f60*/  @!P6 IMAD.IADD R45, R45, 0x1, -R2 ;  /* 0x000000012d2de824 */ /* 0x000fe200078e0a02 */
[----:B------:R-:W-:Y:S01]  /*2f70*/  ISETP.GE.AND P6, PT, R53, RZ, PT ;  /* 0x000000ff3500720c */ /* 0x000fe20003fc6270 */
[----:B------:R-:W-:Y:S02]  /*2f80*/  IMAD.MOV R53, RZ, RZ, -R49 ;  /* 0x000000ffff357224 */ /* 0x000fe400078e0a31 */
[C---:B------:R-:W-:Y:S01]  /*2f90*/  IMAD R49, R2.reuse, R51, R50 ;  /* 0x0000003302317224 */ /* 0x040fe200078e0232 */
[----:B------:R-:W-:Y:S01]  /*2fa0*/  ISETP.GT.U32.AND P2, PT, R2, R45, PT ;  /* 0x0000002d0200720c */ /* 0x000fe20003f44070 */
[----:B------:R-:W-:Y:S02]  /*2fb0*/  @!P4 IMAD.IADD R46, R46, 0x1, -R2 ;  /* 0x000000012e2ec824 */ /* 0x000fe400078e0a02 */
[----:B------:R-:W-:Y:S01]  /*2fc0*/  @!P3 IMAD.MOV R43, RZ, RZ, -R43 ;  /* 0x000000ffff2bb224 */ /* 0x000fe200078e0a2b */
[C---:B------:R-:W-:Y:S01]  /*2fd0*/  ISETP.GT.U32.AND P4, PT, R2.reuse, R49, PT ;  /* 0x000000310200720c */ /* 0x040fe20003f84070 */
[C---:B------:R-:W-:Y:S01]  /*2fe0*/  IMAD R51, R2.reuse, R53, R52 ;  /* 0x0000003502337224 */ /* 0x040fe200078e0234 */
[----:B------:R-:W-:Y:S01]  /*2ff0*/  ISETP.GT.U32.AND P3, PT, R2, R47, PT ;  /* 0x0000002f0200720c */ /* 0x000fe20003f64070 */
[----:B------:R-:W-:Y:S01]  /*3000*/  @!P0 IMAD.MOV R46, RZ, RZ, -R46 ;  /* 0x000000ffff2e8224 */ /* 0x000fe200078e0a2e */
[----:B------:R-:W-:Y:S01]  /*3010*/  LOP3.LUT R52, R6, 0x22, RZ, 0xfc, !PT ;  /* 0x0000002206347812 */ /* 0x000fe200078efcff */
[----:B------:R-:W-:Y:S01]  /*3020*/  @!P5 IMAD.MOV R44, RZ, RZ, -R44 ;  /* 0x000000ffff2cd224 */ /* 0x000fe200078e0a2c */
[----:B------:R-:W-:-:S02]  /*3030*/  IABS R53, R48 ;  /* 0x0000003000357213 */ /* 0x000fc40000000000 */
[----:B------:R-:W-:Y:S01]  /*3040*/  ISETP.GT.U32.AND P0, PT, R2, R51, PT ;  /* 0x000000330200720c */ /* 0x000fe20003f04070 */
[--C-:B------:R-:W-:Y:S01]  /*3050*/  @!P2 IMAD.IADD R45, R45, 0x1, -R2.reuse ;  /* 0x000000012d2da824 */ /* 0x100fe200078e0a02 */
[----:B------:R-:W-:Y:S02]  /*3060*/  ISETP.GE.AND P2, PT, R55, RZ, PT ;  /* 0x000000ff3700720c */ /* 0x000fe40003f46270 */
[----:B------:R-:W-:Y:S01]  /*3070*/  IABS R55, R52 ;  /* 0x0000003400377213 */ /* 0x000fe20000000000 */
[--C-:B------:R-:W-:Y:S01]  /*3080*/  @!P4 IMAD.IADD R49, R49, 0x1, -R2.reuse ;  /* 0x000000013131c824 */ /* 0x100fe200078e0a02 */
[----:B------:R-:W-:Y:S01]  /*3090*/  ISETP.GE.AND P5, PT, R54, RZ, PT ;  /* 0x000000ff3600720c */ /* 0x000fe20003fa6270 */
[----:B------:R-:W-:Y:S01]  /*30a0*/  @!P3 IMAD.IADD R47, R47, 0x1, -R2 ;  /* 0x000000012f2fb824 */ /* 0x000fe200078e0a02 */
[----:B------:R-:W-:Y:S01]  /*30b0*/  ISETP.GE.AND P3, PT, R48, RZ, PT ;  /* 0x000000ff3000720c */ /* 0x000fe20003f66270 */
[----:B------:R-:W-:Y:S01]  /*30c0*/  @!P1 IMAD.MOV R45, RZ, RZ, -R45 ;  /* 0x000000ffff2d9224 */ /* 0x000fe200078e0a2d */
[C---:B------:R-:W-:Y:S01]  /*30d0*/  ISETP.GT.U32.AND P1, PT, R2.reuse, R49, PT ;  /* 0x000000310200720c */ /* 0x040fe20003f24070 */
[----:B------:R-:W-:Y:S01]  /*30e0*/  IMAD.HI.U32 R50, R7, R55, RZ ;  /* 0x0000003707327227 */ /* 0x000fe200078e00ff */
[----:B------:R-:W-:-:S02]  /*30f0*/  ISETP.GT.U32.AND P4, PT, R2, R47, PT ;  /* 0x0000002f0200720c */ /* 0x000fc40003f84070 */
[----:B------:R-:W-:Y:S01]  /*3100*/  LOP3.LUT R54, R6, 0x20, RZ, 0xfc, !PT ;  /* 0x0000002006367812 */ /* 0x000fe200078efcff */
[----:B------:R-:W-:-:S03]  /*3110*/  IMAD.HI.U32 R48, R7, R53, RZ ;  /* 0x0000003507307227 */ /* 0x000fc600078e00ff */
[----:B------:R-:W-:Y:S01]  /*3120*/  IABS R57, R54 ;  /* 0x0000003600397213 */ /* 0x000fe20000000000 */
[----:B------:R-:W-:Y:S02]  /*3130*/  IMAD.MOV R50, RZ, RZ, -R50 ;  /* 0x000000ffff327224 */ /* 0x000fe400078e0a32 */
[----:B------:R-:W-:Y:S02]  /*3140*/  IMAD.MOV R48, RZ, RZ, -R48 ;  /* 0x000000ffff307224 */ /* 0x000fe400078e0a30 */
[C---:B------:R-:W-:Y:S02]  /*3150*/  IMAD R55, R2.reuse, R50, R55 ;  /* 0x0000003202377224 */ /* 0x040fe400078e0237 */
[C---:B------:R-:W-:Y:S02]  /*3160*/  IMAD R53, R2.reuse, R48, R53 ;  /* 0x0000003002357224 */ /* 0x040fe400078e0235 */
[--C-:B------:R-:W-:Y:S01]  /*3170*/  @!P1 IMAD.IADD R49, R49, 0x1, -R2.reuse ;  /* 0x0000000131319824 */ /* 0x100fe200078e0a02 */
[C---:B------:R-:W-:Y:S01]  /*3180*/  ISETP.GT.U32.AND P1, PT, R2.reuse, R55, PT ;  /* 0x000000370200720c */ /* 0x040fe20003f24070 */
[----:B------:R-:W-:Y:S01]  /*3190*/  @!P4 IMAD.IADD R47, R47, 0x1, -R2 ;  /* 0x000000012f2fc824 */ /* 0x000fe200078e0a02 */
[----:B------:R-:W-:Y:S01]  /*31a0*/  ISETP.GT.U32.AND P4, PT, R2, R53, PT ;  /* 0x000000350200720c */ /* 0x000fe20003f84070 */
[----:B------:R-:W-:-:S04]  /*31b0*/  IMAD.HI.U32 R48, R7, R57, RZ ;  /* 0x0000003907307227 */ /* 0x000fc800078e00ff */
[----:B------:R-:W-:Y:S01]  /*31c0*/  @!P0 IMAD.IADD R51, R51, 0x1, -R2 ;  /* 0x0000000133338824 */ /* 0x000fe200078e0a02 */
[----:B------:R-:W-:Y:S01]  /*31d0*/  ISETP.GE.AND P0, PT, R52, RZ, PT ;  /* 0x000000ff3400720c */ /* 0x000fe20003f06270 */
[----:B------:R-:W-:Y:S01]  /*31e0*/  IMAD.MOV R48, RZ, RZ, -R48 ;  /* 0x000000ffff307224 */ /* 0x000fe200078e0a30 */
[----:B------:R-:W-:Y:S01]  /*31f0*/  IABS R52, R58 ;  /* 0x0000003a00347213 */ /* 0x000fe20000000000 */
[----:B------:R-:W-:Y:S01]  /*3200*/  IMAD.MOV.U32 R67, RZ, RZ, R49 ;  /* 0x000000ffff437224 */ /* 0x000fe200078e0031 */
[----:B------:R-:W-:Y:S01]  /*3210*/  IABS R49, R60 ;  /* 0x0000003c00317213 */ /* 0x000fe20000000000 */
[----:B------:R-:W-:Y:S02]  /*3220*/  @!P1 IMAD.IADD R55, R55, 0x1, -R2 ;  /* 0x0000000137379824 */ /* 0x000fe400078e0a02 */
[C---:B------:R-:W-:Y:S02]  /*3230*/  IMAD R57, R2.reuse, R48, R57 ;  /* 0x0000003002397224 */ /* 0x040fe400078e0239 */
[----:B------:R-:W-:Y:S01]  /*3240*/  IMAD.MOV.U32 R48, RZ, RZ, R52 ;  /* 0x000000ffff307224 */ /* 0x000fe200078e0034 */
[C---:B------:R-:W-:Y:S01]  /*3250*/  ISETP.GT.U32.AND P1, PT, R2.reuse, R55, PT ;  /* 0x000000370200720c */ /* 0x040fe20003f24070 */
[----:B------:R-:W-:Y:S01]  /*3260*/  @!P4 IMAD.IADD R53, R53, 0x1, -R2 ;  /* 0x000000013535c824 */ /* 0x000fe200078e0a02 */
[----:B------:R-:W-:Y:S01]  /*3270*/  ISETP.GT.U32.AND P4, PT, R2, R51, PT ;  /* 0x000000330200720c */ /* 0x000fe20003f84070 */
[----:B------:R-:W-:Y:S01]  /*3280*/  IMAD.MOV.U32 R65, RZ, RZ, R47 ;  /* 0x000000ffff417224 */ /* 0x000fe200078e002f */
[----:B------:R-:W-:Y:S01]  /*3290*/  LOP3.LUT R52, R6, 0x16, RZ, 0xfc, !PT ;  /* 0x0000001606347812 */ /* 0x000fe200078efcff */
[----:B------:R-:W-:-:S04]  /*32a0*/  IMAD.HI.U32 R47, R7, R48, RZ ;  /* 0x00000030072f7227 */ /* 0x000fc800078e00ff */
[----:B------:R-:W-:Y:S01]  /*32b0*/  @!P5 IMAD.MOV R67, RZ, RZ, -R67 ;  /* 0x000000ffff43d224 */ /* 0x000fe200078e0a43 */
[C---:B------:R-:W-:Y:S01]  /*32c0*/  ISETP.GT.U32.AND P5, PT, R2.reuse, R57, PT ;  /* 0x000000390200720c */ /* 0x040fe20003fa4070 */
[----:B------:R-:W-:Y:S02]  /*32d0*/  IMAD.MOV R47, RZ, RZ, -R47 ;  /* 0x000000ffff2f7224 */ /* 0x000fe400078e0a2f */
[----:B------:R-:W-:Y:S01]  /*32e0*/  @!P6 IMAD.MOV R65, RZ, RZ, -R65 ;  /* 0x000000ffff41e224 */ /* 0x000fe200078e0a41 */
[C---:B------:R-:W-:Y:S01]  /*32f0*/  ISETP.GT.U32.AND P6, PT, R2.reuse, R53, PT ;  /* 0x000000350200720c */ /* 0x040fe20003fc4070 */
[----:B------:R-:W-:Y:S02]  /*3300*/  IMAD R47, R2, R47, R48 ;  /* 0x0000002f022f7224 */ /* 0x000fe400078e0230 */
[----:B------:R-:W-:-:S04]  /*3310*/  IMAD.HI.U32 R50, R7, R59, RZ ;  /* 0x0000003b07327227 */ /* 0x000fc800078e00ff */
[----:B------:R-:W-:Y:S02]  /*3320*/  @!P4 IMAD.IADD R51, R51, 0x1, -R2 ;  /* 0x000000013333c824 */ /* 0x000fe400078e0a02 */
[----:B------:R-:W-:-:S04]  /*3330*/  IMAD.HI.U32 R48, R7, R49, RZ ;  /* 0x0000003107307227 */ /* 0x000fc800078e00ff */
[----:B------:R-:W-:Y:S01]  /*3340*/  @!P1 IMAD.IADD R55, R55, 0x1, -R2 ;  /* 0x0000000137379824 */ /* 0x000fe200078e0a02 */
[----:B------:R-:W-:Y:S01]  /*3350*/  ISETP.GT.U32.AND P1, PT, R2, R47, PT ;  /* 0x0000002f0200720c */ /* 0x000fe20003f24070 */
[----:B------:R-:W-:Y:S02]  /*3360*/  IMAD.MOV R50, RZ, RZ, -R50 ;  /* 0x000000ffff327224 */ /* 0x000fe400078e0a32 */
[----:B------:R-:W-:Y:S01]  /*3370*/  @!P5 IMAD.IADD R57, R57, 0x1, -R2 ;  /* 0x000000013939d824 */ /* 0x000fe200078e0a02 */
[----:B------:R-:W-:Y:S01]  /*3380*/  ISETP.GE.AND P5, PT, R56, RZ, PT ;  /* 0x000000ff3800720c */ /* 0x000fe20003fa6270 */
[----:B------:R-:W-:Y:S02]  /*3390*/  IMAD.MOV.U32 R69, RZ, RZ, R51 ;  /* 0x000000ffff457224 */ /* 0x000fe400078e0033 */
[----:B------:R-:W-:Y:S02]  /*33a0*/  IMAD.MOV R48, RZ, RZ, -R48 ;  /* 0x000000ffff307224 */ /* 0x000fe400078e0a30 */
[C---:B------:R-:W-:Y:S01]  /*33b0*/  IMAD R59, R2.reuse, R50, R59 ;  /* 0x00000032023b7224 */ /* 0x040fe200078e023b */
[----:B------:R-:W-:Y:S01]  /*33c0*/  IABS R50, R52 ;  /* 0x0000003400327213 */ /* 0x000fe20000000000 */
[----:B------:R-:W-:Y:S01]  /*33d0*/  @!P2 IMAD.MOV R69, RZ, RZ, -R69 ;  /* 0x000000ffff45a224 */ /* 0x000fe200078e0a45 */
[C---:B------:R-:W-:Y:S01]  /*33e0*/  ISETP.GT.U32.AND P2, PT, R2.reuse, R57, PT ;  /* 0x000000390200720c */ /* 0x040fe20003f44070 */
[C---:B------:R-:W-:Y:S01]  /*33f0*/  IMAD R49, R2.reuse, R48, R49 ;  /* 0x0000003002317224 */ /* 0x040fe200078e0231 */
[----:B------:R-:W-:Y:S01]  /*3400*/  ISETP.GT.U32.AND P4, PT, R2, R59, PT ;  /* 0x0000003b0200720c */ /* 0x000fe20003f84070 */
[----:B------:R-:W-:Y:S01]  /*3410*/  IMAD.MOV.U32 R73, RZ, RZ, R55 ;  /* 0x000000ffff497224 */ /* 0x000fe200078e0037 */
[----:B------:R-:W-:Y:S01]  /*3420*/  LOP3.LUT R55, R6, 0xc, RZ, 0xfc, !PT ;  /* 0x0000000c06377812 */ /* 0x000fe200078efcff */
[--C-:B------:R-:W-:Y:S01]  /*3430*/  @!P6 IMAD.IADD R53, R53, 0x1, -R2.reuse ;  /* 0x000000013535e824 */ /* 0x100fe200078e0a02 */
[----:B------:R-:W-:Y:S01]  /*3440*/  ISETP.GE.AND P6, PT, R54, RZ, PT ;  /* 0x000000ff3600720c */ /* 0x000fe20003fc6270 */
[----:B------:R-:W-:Y:S01]  /*3450*/  @!P0 IMAD.MOV R73, RZ, RZ, -R73 ;  /* 0x000000ffff498224 */ /* 0x000fe200078e0a49 */
[----:B------:R-:W-:Y:S01]  /*3460*/  ISETP.GT.U32.AND P0, PT, R2, R49, PT ;  /* 0x000000310200720c */ /* 0x000fe20003f04070 */
[----:B------:R-:W-:Y:S01]  /*3470*/  IMAD.MOV.U32 R71, RZ, RZ, R53 ;  /* 0x000000ffff477224 */ /* 0x000fe200078e0035 */
[----:B------:R-:W-:Y:S01]  /*3480*/  IABS R61, R55 ;  /* 0x00000037003d7213 */ /* 0x000fe20000000000 */
[----:B------:R-:W-:Y:S01]  /*3490*/  @!P1 IMAD.IADD R47, R47, 0x1, -R2 ;  /* 0x000000012f2f9824 */ /* 0x000fe200078e0a02 */
[----:B------:R-:W-:Y:S01]  /*34a0*/  ISETP.GE.AND P1, PT, R58, RZ, PT ;  /* 0x000000ff3a00720c */ /* 0x000fe20003f26270 */
[----:B------:R-:W-:Y:S01]  /*34b0*/  IMAD.MOV.U32 R51, RZ, RZ, R50 ;  /* 0x000000ffff337224 */ /* 0x000fe200078e0032 */
[----:B------:R-:W-:Y:S01]  /*34c0*/  LOP3.LUT R50, R6, 0x12, RZ, 0xfc, !PT ;  /* 0x0000001206327812 */ /* 0x000fe200078efcff */
[----:B------:R-:W-:Y:S01]  /*34d0*/  @!P3 IMAD.MOV R71, RZ, RZ, -R71 ;  /* 0x000000ffff47b224 */ /* 0x000fe200078e0a47 */
[----:B------:R-:W-:Y:S01]  /*34e0*/  ISETP.GT.U32.AND P3, PT, R2, R47, PT ;  /* 0x0000002f0200720c */ /* 0x000fe20003f64070 */
[----:B------:R-:W-:Y:S01]  /*34f0*/  IMAD.HI.U32 R48, R7, R51, RZ ;  /* 0x0000003307307227 */ /* 0x000fe200078e00ff */
[----:B------:R-:W-:-:S02]  /*3500*/  IABS R54, R50 ;  /* 0x0000003200367213 */ /* 0x000fc40000000000 */
[----:B------:R-:W-:Y:S01]  /*3510*/  LOP3.LUT R58, R6, 0x6, RZ, 0xfc, !PT ;  /* 0x00000006063a7812 */ /* 0x000fe200078efcff */
[--C-:B------:R-:W-:Y:S01]  /*3520*/  @!P2 IMAD.IADD R57, R57, 0x1, -R2.reuse ;  /* 0x000000013939a824 */ /* 0x100fe200078e0a02 */
[----:B------:R-:W-:Y:S01]  /*3530*/  ISETP.GE.AND P2, PT, R60, RZ, PT ;  /* 0x000000ff3c00720c */ /* 0x000fe20003f46270 */
[----:B------:R-:W-:Y:S01]  /*3540*/  @!P4 IMAD.IADD R59, R59, 0x1, -R2 ;  /* 0x000000013b3bc824 */ /* 0x000fe200078e0a02 */
[----:B------:R-:W-:Y:S01]  /*3550*/  IABS R101, R58 ;  /* 0x0000003a00657213 */ /* 0x000fe20000000000 */
[----:B------:R-:W-:Y:S02]  /*3560*/  IMAD.MOV R48, RZ, RZ, -R48 ;  /* 0x000000ffff307224 */ /* 0x000fe400078e0a30 */
[----:B------:R-:W-:Y:S01]  /*3570*/  IMAD.MOV.U32 R75, RZ, RZ, R57 ;  /* 0x000000ffff4b7224 */ /* 0x000fe200078e0039 */
[----:B------:R-:W-:Y:S01]  /*3580*/  ISETP.GT.U32.AND P4, PT, R2, R59, PT ;  /* 0x0000003b0200720c */ /* 0x000fe20003f84070 */
[--C-:B------:R-:W-:Y:S01]  /*3590*/  @!P0 IMAD.IADD R49, R49, 0x1, -R2.reuse ;  /* 0x0000000131318824 */ /* 0x100fe200078e0a02 */
[----:B------:R-:W-:Y:S01]  /*35a0*/  ISETP.GE.AND P0, PT, R50, RZ, PT ;  /* 0x000000ff3200720c */ /* 0x000fe20003f06270 */
[----:B------:R-:W-:Y:S01]  /*35b0*/  IMAD R51, R2, R48, R51 ;  /* 0x0000003002337224 */ /* 0x000fe200078e0233 */
[----:B------:R-:W-:Y:S01]  /*35c0*/  LOP3.LUT R48, R6, 0x14, RZ, 0xfc, !PT ;  /* 0x0000001406307812 */ /* 0x000fe200078efcff */
[----:B------:R-:W-:Y:S01]  /*35d0*/  @!P6 IMAD.MOV R75, RZ, RZ, -R75 ;  /* 0x000000ffff4be224 */ /* 0x000fe200078e0a4b */
[----:B------:R-:W-:Y:S01]  /*35e0*/  ISETP.GT.U32.AND P6, PT, R2, R49, PT ;  /* 0x000000310200720c */ /* 0x000fe20003fc4070 */
[----:B------:R-:W-:Y:S01]  /*35f0*/  @!P3 IMAD.IADD R47, R47, 0x1, -R2 ;  /* 0x000000012f2fb824 */ /* 0x000fe200078e0a02 */
[----:B------:R-:W-:-:S02]  /*3600*/  IABS R53, R48 ;  /* 0x0000003000357213 */ /* 0x000fc40000000000 */
[----:B------:R-:W-:Y:S01]  /*3610*/  ISETP.GE.AND P3, PT, R48, RZ, PT ;  /* 0x000000ff3000720c */ /* 0x000fe20003f66270 */
[----:B------:R-:W-:Y:S02]  /*3620*/  IMAD.MOV.U32 R81, RZ, RZ, R47 ;  /* 0x000000ffff517224 */ /* 0x000fe400078e002f */
[----:B------:R-:W-:-:S04]  /*3630*/  IMAD.HI.U32 R47, R7, R53, RZ ;  /* 0x00000035072f7227 */ /* 0x000fc800078e00ff */
[----:B------:R-:W-:Y:S01]  /*3640*/  @!P1 IMAD.MOV R81, RZ, RZ, -R81 ;  /* 0x000000ffff519224 */ /* 0x000fe200078e0a51 */
[----:B------:R-:W-:Y:S01]  /*3650*/  ISETP.GT.U32.AND P1, PT, R2, R51, PT ;  /* 0x000000330200720c */ /* 0x000fe20003f24070 */
[--C-:B------:R-:W-:Y:S01]  /*3660*/  @!P4 IMAD.IADD R59, R59, 0x1, -R2.reuse ;  /* 0x000000013b3bc824 */ /* 0x100fe200078e0a02 */
[----:B------:R-:W-:Y:S01]  /*3670*/  ISETP.GE.AND P4, PT, R52, RZ, PT ;  /* 0x000000ff3400720c */ /* 0x000fe20003f86270 */
[----:B------:R-:W-:Y:S01]  /*3680*/  @!P6 IMAD.IADD R49, R49, 0x1, -R2 ;  /* 0x000000013131e824 */ /* 0x000fe200078e0a02 */
[----:B------:R-:W-:Y:S01]  /*3690*/  LOP3.LUT R52, R6, 0x10, RZ, 0xfc, !PT ;  /* 0x0000001006347812 */ /* 0x000fe200078efcff */
[----:B------:R-:W-:Y:S01]  /*36a0*/  IMAD.MOV R47, RZ, RZ, -R47 ;  /* 0x000000ffff2f7224 */ /* 0x000fe200078e0a2f */
[----:B------:R-:W-:Y:S01]  /*36b0*/  ISETP.GE.AND P6, PT, R55, RZ, PT ;  /* 0x000000ff3700720c */ /* 0x000fe20003fc6270 */
[----:B------:R-:W-:Y:S01]  /*36c0*/  IMAD.MOV.U32 R83, RZ, RZ, R49 ;  /* 0x000000ffff537224 */ /* 0x000fe200078e0031 */
[----:B------:R-:W-:Y:S01]  /*36d0*/  IABS R56, R52 ;  /* 0x0000003400387213 */ /* 0x000fe20000000000 */
[----:B------:R-:W-:-:S02]  /*36e0*/  IMAD R53, R2, R47, R53 ;  /* 0x0000002f02357224 */ /* 0x000fc400078e0235 */
[----:B------:R-:W-:Y:S02]  /*36f0*/  @!P2 IMAD.MOV R83, RZ, RZ, -R83 ;  /* 0x000000ffff53a224 */ /* 0x000fe400078e0a53 */
[----:B------:R-:W-:Y:S01]  /*3700*/  IMAD.HI.U32 R48, R7, R54, RZ ;  /* 0x0000003607307227 */ /* 0x000fe200078e00ff */
[----:B------:R-:W-:-:S03]  /*3710*/  ISETP.GT.U32.AND P2, PT, R2, R53, PT ;  /* 0x000000350200720c */ /* 0x000fc60003f44070 */
[----:B------:R-:W-:-:S04]  /*3720*/  IMAD.HI.U32 R50, R7, R56, RZ ;  /* 0x0000003807327227 */ /* 0x000fc800078e00ff */
[----:B------:R-:W-:Y:S02]  /*3730*/  @!P1 IMAD.IADD R51, R51, 0x1, -R2 ;  /* 0x0000000133339824 */ /* 0x000fe400078e0a02 */
[----:B------:R-:W-:Y:S02]  /*3740*/  IMAD.MOV R55, RZ, RZ, -R48 ;  /* 0x000000ffff377224 */ /* 0x000fe400078e0a30 */
[----:B------:R-:W-:Y:S01]  /*3750*/  IMAD.MOV R57, RZ, RZ, -R50 ;  /* 0x000000ffff397224 */ /* 0x000fe200078e0a32 */
[C---:B------:R-:W-:Y:S01]  /*3760*/  ISETP.GT.U32.AND P1, PT, R2.reuse, R51, PT ;  /* 0x000000330200720c */ /* 0x040fe20003f24070 */
[C---:B------:R-:W-:Y:S01]  /*3770*/  IMAD R49, R2.reuse, R55, R54 ;  /* 0x0000003702317224 */ /* 0x040fe200078e0236 */
[----:B------:R-:W-:Y:S01]  /*3780*/  LEA.HI R54, R3, R16, RZ, 0x1a ;  /* 0x0000001003367211 */ /* 0x000fe200078fd0ff */
[----:B------:R-:W-:Y:S01]  /*3790*/  IMAD R55, R2, R57, R56 ;  /* 0x0000003902377224 */ /* 0x000fe200078e0238 */
[C---:B------:R-:W-:Y:S01]  /*37a0*/  LOP3.LUT R57, R6.reuse, 0x8, RZ, 0xfc, !PT ;  /* 0x0000000806397812 */ /* 0x040fe200078efcff */
[----:B------:R-:W-:Y:S01]  /*37b0*/  @!P2 IMAD.IADD R53, R53, 0x1, -R2 ;  /* 0x000000013535a824 */ /* 0x000fe200078e0a02 */
[----:B------:R-:W-:Y:S01]  /*37c0*/  LOP3.LUT R56, R6, 0xa, RZ, 0xfc, !PT ;  /* 0x0000000a06387812 */ /* 0x000fe200078efcff */
[----:B------:R-:W-:Y:S01]  /*37d0*/  IMAD.MOV.U32 R79, RZ, RZ, R59 ;  /* 0x000000ffff4f7224 */ /* 0x000fe200078e003b */
[----:B------:R-:W-:Y:S01]  /*37e0*/  ISETP.GT.U32.AND P2, PT, R2, R55, PT ;  /* 0x000000370200720c */ /* 0x000fe20003f44070 */
[----:B------:R-:W-:Y:S01]  /*37f0*/  IMAD.HI.U32 R50, R7, R101, RZ ;  /* 0x0000006507327227 */ /* 0x000fe200078e00ff */
[----:B------:R-:W-:-:S02]  /*3800*/  IABS R93, R57 ;  /* 0x00000039005d7213 */ /* 0x000fc40000000000 */
[----:B------:R-:W-:Y:S01]  /*3810*/  IABS R63, R56 ;  /* 0x00000038003f7213 */ /* 0x000fe20000000000 */
[----:B------:R-:W-:Y:S01]  /*3820*/  @!P1 IMAD.IADD R51, R51, 0x1, -R2 ;  /* 0x0000000133339824 */ /* 0x000fe200078e0a02 */
[----:B------:R-:W-:Y:S01]  /*3830*/  ISETP.GT.U32.AND P1, PT, R2, R49, PT ;  /* 0x000000310200720c */ /* 0x000fe20003f24070 */
[----:B------:R-:W-:Y:S01]  /*3840*/  @!P5 IMAD.MOV R79, RZ, RZ, -R79 ;  /* 0x000000ffff4fd224 */ /* 0x000fe200078e0a4f */
[----:B------:R-:W-:Y:S01]  /*3850*/  ISETP.GE.AND P5, PT, R52, RZ, PT ;  /* 0x000000ff3400720c */ /* 0x000fe20003fa6270 */
[----:B------:R-:W-:Y:S02]  /*3860*/  IMAD.MOV.U32 R85, RZ, RZ, R51 ;  /* 0x000000ffff557224 */ /* 0x000fe400078e0033 */
[----:B------:R-:W-:-:S04]  /*3870*/  IMAD.HI.U32 R52, R7, R61, RZ ;  /* 0x0000003d07347227 */ /* 0x000fc800078e00ff */
[----:B------:R-:W-:Y:S01]  /*3880*/  @!P4 IMAD.MOV R85, RZ, RZ, -R85 ;  /* 0x000000ffff55c224 */ /* 0x000fe200078e0a55 */
[C---:B------:R-:W-:Y:S01]  /*3890*/  ISETP.GT.U32.AND P4, PT, R2.reuse, R53, PT ;  /* 0x000000350200720c */ /* 0x040fe20003f84070 */
[----:B------:R-:W-:Y:S02]  /*38a0*/  @!P2 IMAD.IADD R55, R55, 0x1, -R2 ;  /* 0x000000013737a824 */ /* 0x000fe400078e0a02 */
[----:B------:R-:W-:Y:S02]  /*38b0*/  IMAD.MOV R52, RZ, RZ, -R52 ;  /* 0x000000ffff347224 */ /* 0x000fe400078e0a34 */
[----:B------:R-:W-:Y:S01]  /*38c0*/  IMAD.HI.U32 R48, R7, R93, RZ ;  /* 0x0000005d07307227 */ /* 0x000fe200078e00ff */
[----:B------:R-:W-:-:S03]  /*38d0*/  ISETP.GT.U32.AND P2, PT, R2, R55, PT ;  /* 0x000000370200720c */ /* 0x000fc60003f44070 */
[C---:B------:R-:W-:Y:S02]  /*38e0*/  IMAD R61, R2.reuse, R52, R61 ;  /* 0x00000034023d7224 */ /* 0x040fe400078e023d */
[----:B------:R-:W-:Y:S02]  /*38f0*/  IMAD.MOV R48, RZ, RZ, -R48 ;  /* 0x000000ffff307224 */ /* 0x000fe400078e0a30 */
[----:B------:R-:W-:Y:S01]  /*3900*/  @!P4 IMAD.IADD R53, R53, 0x1, -R2 ;  /* 0x000000013535c824 */ /* 0x000fe200078e0a02 */
[C---:B------:R-:W-:Y:S01]  /*3910*/  ISETP.GT.U32.AND P4, PT, R2.reuse, R61, PT ;  /* 0x0000003d0200720c */ /* 0x040fe20003f84070 */
[----:B------:R-:W-:Y:S02]  /*3920*/  IMAD R93, R2, R48, R93 ;  /* 0x00000030025d7224 */ /* 0x000fe400078e025d */
[----:B------:R-:W-:-:S04]  /*3930*/  IMAD.HI.U32 R47, R7, R63, RZ ;  /* 0x0000003f072f7227 */ /* 0x000fc800078e00ff */
[----:B------:R-:W-:Y:S01]  /*3940*/  @!P2 IMAD.IADD R55, R55, 0x1, -R2 ;  /* 0x000000013737a824 */ /* 0x000fe200078e0a02 */
[----:B------:R-:W-:Y:S01]  /*3950*/  ISETP.GT.U32.AND P2, PT, R2, R93, PT ;  /* 0x0000005d0200720c */ /* 0x000fe20003f44070 */
[----:B------:R-:W-:Y:S02]  /*3960*/  IMAD.MOV R51, RZ, RZ, -R47 ;  /* 0x000000ffff337224 */ /* 0x000fe400078e0a2f */
[----:B------:R-:W-:-:S04]  /*3970*/  IMAD.HI.U32 R47, R7, R103, RZ ;  /* 0x00000067072f7227 */ /* 0x000fc800078e00ff */
[----:B------:R-:W-:Y:S02]  /*3980*/  IMAD.MOV R47, RZ, RZ, -R47 ;  /* 0x000000ffff2f7224 */ /* 0x000fe400078e0a2f */
[--C-:B------:R-:W-:Y:S02]  /*3990*/  @!P4 IMAD.IADD R61, R61, 0x1, -R2.reuse ;  /* 0x000000013d3dc824 */ /* 0x100fe400078e0a02 */
[C---:B------:R-:W-:Y:S02]  /*39a0*/  IMAD R103, R2.reuse, R47, R103 ;  /* 0x0000002f02677224 */ /* 0x040fe400078e0267 */
[--C-:B------:R-:W-:Y:S01]  /*39b0*/  @!P2 IMAD.IADD R93, R93, 0x1, -R2.reuse ;  /* 0x000000015d5da824 */ /* 0x100fe200078e0a02 */
[----:B------:R-:W-:Y:S01]  /*39c0*/  ISETP.GT.U32.AND P2, PT, R2, R61, PT ;  /* 0x0000003d0200720c */ /* 0x000fe20003f44070 */
[----:B------:R-:W-:Y:S02]  /*39d0*/  @!P1 IMAD.IADD R49, R49, 0x1, -R2 ;  /* 0x0000000131319824 */ /* 0x000fe400078e0a02 */
[----:B------:R-:W-:-:S02]  /*39e0*/  IMAD.MOV R50, RZ, RZ, -R50 ;  /* 0x000000ffff327224 */ /* 0x000fc400078e0a32 */
[----:B------:R-:W-:Y:S01]  /*39f0*/  VIADD R47, R54, 0x7e ;  /* 0x0000007e362f7836 */ /* 0x000fe20000000000 */
[C---:B------:R-:W-:Y:S01]  /*3a00*/  ISETP.GT.U32.AND P1, PT, R2.reuse, R49, PT ;  /* 0x000000310200720c */ /* 0x040fe20003f24070 */
[C---:B------:R-:W-:Y:S02]  /*3a10*/  IMAD R101, R2.reuse, R50, R101 ;  /* 0x0000003202657224 */ /* 0x040fe400078e0265 */
[----:B------:R-:W-:Y:S01]  /*3a20*/  IMAD R63, R2, R51, R63 ;  /* 0x00000033023f7224 */ /* 0x000fe200078e023f */
[----:B------:R-:W-:Y:S01]  /*3a30*/  ISETP.GE.AND P4, PT, R47, RZ, PT ;  /* 0x000000ff2f00720c */ /* 0x000fe20003f86270 */
[----:B------:R-:W-:Y:S01]  /*3a40*/  VIADD R60, R54, 0x6e ;  /* 0x0000006e363c7836 */ /* 0x000fe20000000000 */
[----:B------:R-:W-:Y:S01]  /*3a50*/  IABS R50, R47 ;  /* 0x0000002f00327213 */ /* 0x000fe20000000000 */
[----:B------:R-:W-:-:S03]  /*3a60*/  IMAD.HI.U32 R47, R7, R105, RZ ;  /* 0x00000069072f7227 */ /* 0x000fc600078e00ff */
[----:B------:R-:W-:Y:S01]  /*3a70*/  IABS R51, R60 ;  /* 0x0000003c00337213 */ /* 0x000fe20000000000 */
        /* <DEDUP_REMOVED lines=8> */
[----:B------:R-:W-:Y:S02]  /*3b00*/  VIADD R62, R54, 0x5e ;  /* 0x0000005e363e7836 */ /* 0x000fe40000000000 */
[C---:B------:R-:W-:Y:S02]  /*3b10*/  IMAD R47, R2.reuse, R47, R50 ;  /* 0x0000002f022f7224 */ /* 0x040fe400078e0232 */
[----:B------:R-:W-:Y:S01]  /*3b20*/  @!P2 IMAD.IADD R103, R103, 0x1, -R2 ;  /* 0x000000016767a824 */ /* 0x000fe200078e0a02 */
[----:B------:R-:W-:Y:S01]  /*3b30*/  IABS R52, R62 ;  /* 0x0000003e00347213 */ /* 0x000fe20000000000 */
[----:B------:R-:W-:Y:S01]  /*3b40*/  IMAD.HI.U32 R48, R7, R51, RZ ;  /* 0x0000003307307227 */ /* 0x000fe200078e00ff */
[----:B------:R-:W-:-:S03]  /*3b50*/  ISETP.GT.U32.AND P2, PT, R2, R47, PT ;  /* 0x0000002f0200720c */ /* 0x000fc60003f44070 */
[----:B------:R-:W-:Y:S02]  /*3b60*/  IMAD.MOV.U32 R89, RZ, RZ, R49 ;  /* 0x000000ffff597224 */ /* 0x000fe400078e0031 */
[----:B------:R-:W-:Y:S01]  /*3b70*/  @!P1 IMAD.IADD R63, R63, 0x1, -R2 ;  /* 0x000000013f3f9824 */ /* 0x000fe200078e0a02 */
[----:B------:R-:W-:Y:S01]  /*3b80*/  ISETP.GT.U32.AND P1, PT, R2, R101, PT ;  /* 0x000000650200720c */ /* 0x000fe20003f24070 */
[----:B------:R-:W-:-:S04]  /*3b90*/  IMAD.HI.U32 R49, R7, R52, RZ ;  /* 0x0000003407317227 */ /* 0x000fc800078e00ff */
[----:B------:R-:W-:Y:S02]  /*3ba0*/  IMAD.MOV R48, RZ, RZ, -R48 ;  /* 0x000000ffff307224 */ /* 0x000fe400078e0a30 */
[----:B------:R-:W-:Y:S02]  /*3bb0*/  IMAD.MOV.U32 R87, RZ, RZ, R53 ;  /* 0x000000ffff577224 */ /* 0x000fe400078e0035 */
[----:B------:R-:W-:Y:S02]  /*3bc0*/  IMAD.MOV R53, RZ, RZ, -R49 ;  /* 0x000000ffff357224 */ /* 0x000fe400078e0a31 */
[C---:B------:R-:W-:Y:S02]  /*3bd0*/  IMAD R49, R2.reuse, R48, R51 ;  /* 0x0000003002317224 */ /* 0x040fe400078e0233 */
[----:B------:R-:W-:Y:S01]  /*3be0*/  @!P3 IMAD.MOV R87, RZ, RZ, -R87 ;  /* 0x000000ffff57b224 */ /* 0x000fe200078e0a57 */
[C---:B------:R-:W-:Y:S01]  /*3bf0*/  ISETP.GT.U32.AND P3, PT, R2.reuse, R93, PT ;  /* 0x0000005d0200720c */ /* 0x040fe20003f64070 */
[--C-:B------:R-:W-:Y:S01]  /*3c00*/  @!P2 IMAD.IADD R47, R47, 0x1, -R2.reuse ;  /* 0x000000012f2fa824 */ /* 0x100fe200078e0a02 */
[C---:B------:R-:W-:Y:S01]  /*3c10*/  ISETP.GT.U32.AND P2, PT, R2.reuse, R49, PT ;  /* 0x000000310200720c */ /* 0x040fe20003f44070 */
[----:B------:R-:W-:Y:S01]  /*3c20*/  @!P0 IMAD.MOV R89, RZ, RZ, -R89 ;  /* 0x000000ffff598224 */ /* 0x000fe200078e0a59 */
[----:B------:R-:W-:Y:S01]  /*3c30*/  ISETP.GT.U32.AND P0, PT, R2, R63, PT ;  /* 0x0000003f0200720c */ /* 0x000fe20003f04070 */
[----:B------:R-:W-:-:S02]  /*3c40*/  @!P1 IMAD.IADD R101, R101, 0x1, -R2 ;  /* 0x0000000165659824 */ /* 0x000fc400078e0a02 */
[----:B------:R-:W-:Y:S02]  /*3c50*/  IMAD R51, R2, R53, R52 ;  /* 0x0000003502337224 */ /* 0x000fe400078e0234 */
[----:B------:R-:W-:Y:S01]  /*3c60*/  VIADD R64, R54, 0x4e ;  /* 0x0000004e36407836 */ /* 0x000fe20000000000 */
[----:B------:R-:W-:Y:S01]  /*3c70*/  ISETP.GT.U32.AND P1, PT, R2, R101, PT ;  /* 0x000000650200720c */ /* 0x000fe20003f24070 */
[----:B------:R-:W-:Y:S02]  /*3c80*/  VIADD R66, R54, 0x3e ;  /* 0x0000003e36427836 */ /* 0x000fe40000000000 */
[--C-:B------:R-:W-:Y:S01]  /*3c90*/  @!P3 IMAD.IADD R93, R93, 0x1, -R2.reuse ;  /* 0x000000015d5db824 */ /* 0x100fe200078e0a02 */
[----:B------:R-:W-:Y:S01]  /*3ca0*/  ISETP.GE.AND P3, PT, R56, RZ, PT ;  /* 0x000000ff3800720c */ /* 0x000fe20003f66270 */
[--C-:B------:R-:W-:Y:S01]  /*3cb0*/  @!P2 IMAD.IADD R49, R49, 0x1, -R2.reuse ;  /* 0x000000013131a824 */ /* 0x100fe200078e0a02 */
[C---:B------:R-:W-:Y:S01]  /*3cc0*/  ISETP.GT.U32.AND P2, PT, R2.reuse, R51, PT ;  /* 0x000000330200720c */ /* 0x040fe20003f44070 */
[----:B------:R-:W-:Y:S01]  /*3cd0*/  @!P0 IMAD.IADD R63, R63, 0x1, -R2 ;  /* 0x000000013f3f8824 */ /* 0x000fe200078e0a02 */
[----:B------:R-:W-:Y:S01]  /*3ce0*/  ISETP.GT.U32.AND P0, PT, R2, R105, PT ;  /* 0x000000690200720c */ /* 0x000fe20003f04070 */
[----:B------:R-:W-:Y:S01]  /*3cf0*/  VIADD R70, R54, 0x1e ;  /* 0x0000001e36467836 */ /* 0x000fe20000000000 */
[----:B------:R-:W-:Y:S01]  /*3d00*/  IABS R53, R64 ;  /* 0x0000004000357213 */ /* 0x000fe20000000000 */
[----:B------:R-:W-:-:S02]  /*3d10*/  IMAD.MOV.U32 R97, RZ, RZ, R63 ;  /* 0x000000ffff617224 */ /* 0x000fc400078e003f */
[--C-:B------:R-:W-:Y:S01]  /*3d20*/  @!P1 IMAD.IADD R101, R101, 0x1, -R2.reuse ;  /* 0x0000000165659824 */ /* 0x100fe200078e0a02 */
[----:B------:R-:W-:Y:S01]  /*3d30*/  ISETP.GE.AND P1, PT, R57, RZ, PT ;  /* 0x000000ff3900720c */ /* 0x000fe20003f26270 */
[----:B------:R-:W-:Y:S01]  /*3d40*/  IMAD.HI.U32 R48, R7, R53, RZ ;  /* 0x0000003507307227 */ /* 0x000fe200078e00ff */
[----:B------:R-:W-:Y:S02]  /*3d50*/  IABS R57, R66 ;  /* 0x0000004200397213 */ /* 0x000fe40000000000 */
[----:B------:R-:W-:Y:S01]  /*3d60*/  IABS R77, R70 ;  /* 0x00000046004d7213 */ /* 0x000fe20000000000 */
[----:B------:R-:W-:Y:S02]  /*3d70*/  VIADD R68, R54, 0x2e ;  /* 0x0000002e36447836 */ /* 0x000fe40000000000 */
[----:B------:R-:W-:Y:S01]  /*3d80*/  @!P2 IMAD.IADD R51, R51, 0x1, -R2 ;  /* 0x000000013333a824 */ /* 0x000fe200078e0a02 */
[C---:B------:R-:W-:Y:S01]  /*3d90*/  ISETP.GT.U32.AND P2, PT, R2.reuse, R103, PT ;  /* 0x000000670200720c */ /* 0x040fe20003f44070 */
[----:B------:R-:W-:Y:S01]  /*3da0*/  @!P3 IMAD.MOV R97, RZ, RZ, -R97 ;  /* 0x000000ffff61b224 */ /* 0x000fe200078e0a61 */
[----:B------:R-:W-:Y:S01]  /*3db0*/  ISETP.GT.U32.AND P3, PT, R2, R47, PT ;  /* 0x0000002f0200720c */ /* 0x000fe20003f64070 */
[----:B------:R-:W-:Y:S01]  /*3dc0*/  IMAD.MOV R56, RZ, RZ, -R48 ;  /* 0x000000ffff387224 */ /* 0x000fe200078e0a30 */
[----:B------:R-:W-:Y:S01]  /*3dd0*/  IABS R59, R68 ;  /* 0x00000044003b7213 */ /* 0x000fe20000000000 */
[----:B------:R-:W-:Y:S01]  /*3de0*/  @!P0 IMAD.IADD R105, R105, 0x1, -R2 ;  /* 0x0000000169698824 */ /* 0x000fe200078e0a02 */
[----:B------:R-:W-:Y:S01]  /*3df0*/  ISETP.GE.AND P0, PT, R58, RZ, PT ;  /* 0x000000ff3a00720c */ /* 0x000fe20003f06270 */
[----:B------:R-:W-:-:S02]  /*3e00*/  VIADD R54, R54, 0xe ;  /* 0x0000000e36367836 */ /* 0x000fc40000000000 */
[----:B------:R-:W-:-:S03]  /*3e10*/  IMAD.HI.U32 R50, R7, R57, RZ ;  /* 0x0000003907327227 */ /* 0x000fc600078e00ff */
[----:B------:R-:W-:Y:S01]  /*3e20*/  IABS R58, R54 ;  /* 0x00000036003a7213 */ /* 0x000fe20000000000 */
[----:B------:R-:W-:-:S04]  /*3e30*/  IMAD.HI.U32 R48, R7, R77, RZ ;  /* 0x0000004d07307227 */ /* 0x000fc800078e00ff */
[----:B------:R-:W-:Y:S02]  /*3e40*/  IMAD.MOV.U32 R91, RZ, RZ, R55 ;  /* 0x000000ffff5b7224 */ /* 0x000fe400078e0037 */
[C---:B------:R-:W-:Y:S02]  /*3e50*/  IMAD R53, R2.reuse, R56, R53 ;  /* 0x0000003802357224 */ /* 0x040fe400078e0235 */
[----:B------:R-:W-:Y:S02]  /*3e60*/  IMAD.MOV R50, RZ, RZ, -R50 ;  /* 0x000000ffff327224 */ /* 0x000fe400078e0a32 */
[----:B------:R-:W-:Y:S02]  /*3e70*/  IMAD.MOV R56, RZ, RZ, -R48 ;  /* 0x000000ffff387224 */ /* 0x000fe400078e0a30 */
[----:B------:R-:W-:Y:S01]  /*3e80*/  @!P5 IMAD.MOV R91, RZ, RZ, -R91 ;  /* 0x000000ffff5bd224 */ /* 0x000fe200078e0a5b */
[----:B------:R-:W-:Y:S01]  /*3e90*/  ISETP.GT.U32.AND P5, PT, R2, R105, PT ;  /* 0x000000690200720c */ /* 0x000fe20003fa4070 */
[----:B------:R-:W-:-:S02]  /*3ea0*/  IMAD.MOV.U32 R99, RZ, RZ, R93 ;  /* 0x000000ffff637224 */ /* 0x000fc400078e005d */
[----:B------:R-:W-:-:S04]  /*3eb0*/  IMAD.HI.U32 R52, R7, R59, RZ ;  /* 0x0000003b07347227 */ /* 0x000fc800078e00ff */
[C---:B------:R-:W-:Y:S02]  /*3ec0*/  IMAD R57, R2.reuse, R50, R57 ;  /* 0x0000003202397224 */ /* 0x040fe400078e0239 */
[C---:B------:R-:W-:Y:S02]  /*3ed0*/  IMAD R77, R2.reuse, R56, R77 ;  /* 0x00000038024d7224 */ /* 0x040fe400078e024d */
[----:B------:R-:W-:Y:S01]  /*3ee0*/  @!P1 IMAD.MOV R99, RZ, RZ, -R99 ;  /* 0x000000ffff639224 */ /* 0x000fe200078e0a63 */
[----:B------:R-:W-:Y:S01]  /*3ef0*/  ISETP.GT.U32.AND P1, PT, R2, R49, PT ;  /* 0x000000310200720c */ /* 0x000fe20003f24070 */
[----:B------:R-:W-:Y:S02]  /*3f00*/  IMAD.MOV R52, RZ, RZ, -R52 ;  /* 0x000000ffff347224 */ /* 0x000fe400078e0a34 */
[----:B------:R-:W-:-:S04]  /*3f10*/  IMAD.HI.U32 R48, R7, R58, RZ ;  /* 0x0000003a07307227 */ /* 0x000fc800078e00ff */
[--C-:B------:R-:W-:Y:S01]  /*3f20*/  @!P2 IMAD.IADD R103, R103, 0x1, -R2.reuse ;  /* 0x000000016767a824 */ /* 0x100fe200078e0a02 */
[C---:B------:R-:W-:Y:S01]  /*3f30*/  ISETP.GT.U32.AND P2, PT, R2.reuse, R57, PT ;  /* 0x000000390200720c */ /* 0x040fe20003f44070 */
[----:B------:R-:W-:Y:S01]  /*3f40*/  @!P3 IMAD.IADD R47, R47, 0x1, -R2 ;  /* 0x000000012f2fb824 */ /* 0x000fe200078e0a02 */
[C---:B------:R-:W-:Y:S01]  /*3f50*/  ISETP.GT.U32.AND P3, PT, R2.reuse, R77, PT ;  /* 0x0000004d0200720c */ /* 0x040fe20003f64070 */
[----:B------:R-:W-:Y:S02]  /*3f60*/  IMAD.MOV.U32 R95, RZ, RZ, R61 ;  /* 0x000000ffff5f7224 */ /* 0x000fe400078e003d */
[C---:B------:R-:W-:Y:S02]  /*3f70*/  IMAD R59, R2.reuse, R52, R59 ;  /* 0x00000034023b7224 */ /* 0x040fe400078e023b */
[----:B------:R-:W-:Y:S01]  /*3f80*/  IMAD.MOV R55, RZ, RZ, -R48 ;  /* 0x000000ffff377224 */ /* 0x000fe200078e0a30 */
[----:B------:R-:W-:Y:S01]  /*3f90*/  LOP3.LUT R48, RZ, R5, RZ, 0x33, !PT ;  /* 0x00000005ff307212 */ /* 0x000fe200078e33ff */
[----:B------:R-:W-:Y:S01]  /*3fa0*/  @!P0 IMAD.MOV R101, RZ, RZ, -R101 ;  /* 0x000000ffff658224 */ /* 0x000fe200078e0a65 */
[----:B------:R-:W-:Y:S01]  /*3fb0*/  ISETP.GT.U32.AND P0, PT, R2, R53, PT ;  /* 0x000000350200720c */ /* 0x000fe20003f04070 */
[----:B------:R-:W-:-:S04]  /*3fc0*/  IMAD.HI.U32 R7, R7, R107, RZ ;  /* 0x0000006b07077227 */ /* 0x000fc800078e00ff */
[----:B------:R-:W-:Y:S01]  /*3fd0*/  @!P6 IMAD.MOV R95, RZ, RZ, -R95 ;  /* 0x000000ffff5fe224 */ /* 0x000fe200078e0a5f */
[C---:B------:R-:W-:Y:S01]  /*3fe0*/  ISETP.GT.U32.AND P6, PT, R2.reuse, R51, PT ;  /* 0x000000330200720c */ /* 0x040fe20003fc4070 */
[C---:B------:R-:W-:Y:S02]  /*3ff0*/  IMAD R93, R2.reuse, R55, R58 ;  /* 0x00000037025d7224 */ /* 0x040fe400078e023a */
[--C-:B------:R-:W-:Y:S01]  /*4000*/  @!P5 IMAD.IADD R105, R105, 0x1, -R2.reuse ;  /* 0x000000016969d824 */ /* 0x100fe200078e0a02 */
[C---:B------:R-:W-:Y:S01]  /*4010*/  ISETP.GT.U32.AND P5, PT, R2.reuse, R59, PT ;  /* 0x0000003b0200720c */ /* 0x040fe20003fa4070 */
[----:B------:R-:W-:Y:S02]  /*4020*/  IMAD.MOV R7, RZ, RZ, -R7 ;  /* 0x000000ffff077224 */ /* 0x000fe400078e0a07 */
[----:B------:R-:W-:Y:S01]  /*4030*/  @!P1 IMAD.IADD R49, R49, 0x1, -R2 ;  /* 0x0000000131319824 */ /* 0x000fe200078e0a02 */
[C---:B------:R-:W-:Y:S01]  /*4040*/  ISETP.GT.U32.AND P1, PT, R2.reuse, R93, PT ;  /* 0x0000005d0200720c */ /* 0x040fe20003f24070 */
[----:B------:R-:W-:-:S02]  /*4050*/  IMAD R107, R2, R7, R107 ;  /* 0x00000007026b7224 */ /* 0x000fc400078e026b */
[--C-:B------:R-:W-:Y:S01]  /*4060*/  @!P2 IMAD.IADD R57, R57, 0x1, -R2.reuse ;  /* 0x000000013939a824 */ /* 0x100fe200078e0a02 */
[----:B------:R-:W-:Y:S01]  /*4070*/  ISETP.GE.AND P2, PT, R60, RZ, PT ;  /* 0x000000ff3c00720c */ /* 0x000fe20003f46270 */
[--C-:B------:R-:W-:Y:S01]  /*4080*/  @!P3 IMAD.IADD R77, R77, 0x1, -R2.reuse ;  /* 0x000000014d4db824 */ /* 0x100fe200078e0a02 */
[----:B------:R-:W-:Y:S01]  /*4090*/  ISETP.GT.U32.AND P3, PT, R2, R107, PT ;  /* 0x0000006b0200720c */ /* 0x000fe20003f64070 */
[--C-:B------:R-:W-:Y:S01]  /*40a0*/  @!P0 IMAD.IADD R53, R53, 0x1, -R2.reuse ;  /* 0x0000000135358824 */ /* 0x100fe200078e0a02 */
[----:B------:R-:W-:Y:S01]  /*40b0*/  ISETP.GE.AND P0, PT, R74, RZ, PT ;  /* 0x000000ff4a00720c */ /* 0x000fe20003f06270 */
[--C-:B------:R-:W-:Y:S01]  /*40c0*/  @!P6 IMAD.IADD R51, R51, 0x1, -R2.reuse ;  /* 0x000000013333e824 */ /* 0x100fe200078e0a02 */
[----:B------:R-:W-:Y:S01]  /*40d0*/  ISETP.GE.AND P6, PT, R72, RZ, PT ;  /* 0x000000ff4800720c */ /* 0x000fe20003fc6270 */
[--C-:B------:R-:W-:Y:S01]  /*40e0*/  @!P5 IMAD.IADD R59, R59, 0x1, -R2.reuse ;  /* 0x000000013b3bd824 */ /* 0x100fe200078e0a02 */
[----:B------:R-:W-:Y:S01]  /*40f0*/  ISETP.GE.AND P5, PT, R62, RZ, PT ;  /* 0x000000ff3e00720c */ /* 0x000fe20003fa6270 */
[----:B------:R-:W-:Y:S01]  /*4100*/  @!P1 IMAD.IADD R93, R93, 0x1, -R2 ;  /* 0x000000015d5d9824 */ /* 0x000fe200078e0a02 */
[----:B------:R-:W-:Y:S01]  /*4110*/  ISETP.GT.U32.AND P1, PT, R2, R53, PT ;  /* 0x000000350200720c */ /* 0x000fe20003f24070 */
[----:B------:R-:W-:-:S02]  /*4120*/  IMAD.MOV.U32 R7, RZ, RZ, R49 ;  /* 0x000000ffff077224 */ /* 0x000fc400078e0031 */
[----:B------:R-:W-:Y:S02]  /*4130*/  IMAD.MOV.U32 R55, RZ, RZ, R51 ;  /* 0x000000ffff377224 */ /* 0x000fe400078e0033 */
[--C-:B------:R-:W-:Y:S02]  /*4140*/  @!P3 IMAD.IADD R107, R107, 0x1, -R2.reuse ;  /* 0x000000016b6bb824 */ /* 0x100fe400078e0a02 */
[----:B------:R-:W-:Y:S01]  /*4150*/  @!P2 IMAD.MOV R7, RZ, RZ, -R7 ;  /* 0x000000ffff07a224 */ /* 0x000fe200078e0a07 */
[C---:B------:R-:W-:Y:S01]  /*4160*/  ISETP.GT.U32.AND P2, PT, R2.reuse, R93, PT ;  /* 0x0000005d0200720c */ /* 0x040fe20003f44070 */
[----:B------:R-:W-:Y:S01]  /*4170*/  @!P0 IMAD.MOV R105, RZ, RZ, -R105 ;  /* 0x000000ffff698224 */ /* 0x000fe200078e0a69 */
[C---:B------:R-:W-:Y:S01]  /*4180*/  ISETP.GT.U32.AND P0, PT, R2.reuse, R57, PT ;  /* 0x000000390200720c */ /* 0x040fe20003f04070 */
[----:B------:R-:W-:Y:S01]  /*4190*/  @!P6 IMAD.MOV R103, RZ, RZ, -R103 ;  /* 0x000000ffff67e224 */ /* 0x000fe200078e0a67 */
[C---:B------:R-:W-:Y:S01]  /*41a0*/  ISETP.GT.U32.AND P3, PT, R2.reuse, R107, PT ;  /* 0x0000006b0200720c */ /* 0x040fe20003f64070 */
[----:B------:R-:W-:Y:S01]  /*41b0*/  @!P4 IMAD.MOV R47, RZ, RZ, -R47 ;  /* 0x000000ffff2fc224 */ /* 0x000fe200078e0a2f */
[C---:B------:R-:W-:Y:S01]  /*41c0*/  ISETP.GT.U32.AND P6, PT, R2.reuse, R77, PT ;  /* 0x0000004d0200720c */ /* 0x040fe20003fc4070 */
[----:B------:R-:W-:Y:S01]  /*41d0*/  @!P5 IMAD.MOV R55, RZ, RZ, -R55 ;  /* 0x000000ffff37d224 */ /* 0x000fe200078e0a37 */
[----:B------:R-:W-:Y:S01]  /*41e0*/  ISETP.GT.U32.AND P4, PT, R2, R59, PT ;  /* 0x0000003b0200720c */ /* 0x000fe20003f84070 */
[----:B------:R-:W-:Y:S01]  /*41f0*/  @!P1 IMAD.IADD R53, R53, 0x1, -R2 ;  /* 0x0000000135359824 */ /* 0x000fe200078e0a02 */
[----:B------:R-:W-:-:S02]  /*4200*/  ISETP.GE.AND P5, PT, R64, RZ, PT ;  /* 0x000000ff4000720c */ /* 0x000fc40003fa6270 */
[----:B------:R-:W-:Y:S01]  /*4210*/  ISETP.GE.AND P1, PT, R66, RZ, PT ;  /* 0x000000ff4200720c */ /* 0x000fe20003f26270 */
[--C-:B------:R-:W-:Y:S01]  /*4220*/  @!P2 IMAD.IADD R93, R93, 0x1, -R2.reuse ;  /* 0x000000015d5da824 */ /* 0x100fe200078e0a02 */
[----:B------:R-:W-:Y:S01]  /*4230*/  ISETP.GE.AND P2, PT, R6, RZ, PT ;  /* 0x000000ff0600720c */ /* 0x000fe20003f46270 */
[--C-:B------:R-:W-:Y:S01]  /*4240*/  @!P0 IMAD.IADD R57, R57, 0x1, -R2.reuse ;  /* 0x0000000139398824 */ /* 0x100fe200078e0a02 */
[----:B------:R-:W-:Y:S01]  /*4250*/  ISETP.GE.AND P0, PT, R68, RZ, PT ;  /* 0x000000ff4400720c */ /* 0x000fe20003f06270 */
[----:B------:R-:W-:Y:S02]  /*4260*/  IMAD.MOV.U32 R61, RZ, RZ, R53 ;  /* 0x000000ffff3d7224 */ /* 0x000fe400078e0035 */
[----:B------:R-:W-:Y:S01]  /*4270*/  IMAD R6, R76, UR8, RZ ;  /* 0x000000084c067c24 */ /* 0x000fe2000f8e02ff */
[----:B------:R-:W-:Y:S01]  /*4280*/  USHF.L.U32 UR8, UR8, 0x6, URZ ;  /* 0x0000000608087899 */ /* 0x000fe2000800063f */
[--C-:B------:R-:W-:Y:S01]  /*4290*/  @!P3 IMAD.IADD R107, R107, 0x1, -R2.reuse ;  /* 0x000000016b6bb824 */ /* 0x100fe200078e0a02 */
[----:B------:R-:W-:Y:S01]  /*42a0*/  ISETP.NE.AND P3, PT, R5, RZ, PT ;  /* 0x000000ff0500720c */ /* 0x000fe20003f65270 */
[--C-:B------:R-:W-:Y:S01]  /*42b0*/  @!P6 IMAD.IADD R77, R77, 0x1, -R2.reuse ;  /* 0x000000014d4de824 */ /* 0x100fe200078e0a02 */
[----:B------:R-:W-:Y:S01]  /*42c0*/  ISETP.GE.AND P6, PT, R54, RZ, PT ;  /* 0x000000ff3600720c */ /* 0x000fe20003fc6270 */
[----:B------:R-:W-:Y:S01]  /*42d0*/  @!P4 IMAD.IADD R59, R59, 0x1, -R2 ;  /* 0x000000013b3bc824 */ /* 0x000fe200078e0a02 */
[----:B------:R-:W-:Y:S01]  /*42e0*/  ISETP.GE.AND P4, PT, R70, RZ, PT ;  /* 0x000000ff4600720c */ /* 0x000fe20003f86270 */
[----:B------:R-:W-:Y:S01]  /*42f0*/  @!P5 IMAD.MOV R61, RZ, RZ, -R61 ;  /* 0x000000ffff3dd224 */ /* 0x000fe200078e0a3d */
[----:B------:R-:W-:Y:S01]  /*4300*/  IADD3 R2, P5, R6, UR4, RZ ;  /* 0x0000000406027c10 */ /* 0x000fe2000ffbe0ff */
[----:B------:R-:W-:Y:S01]  /*4310*/  IMAD.MOV.U32 R5, RZ, RZ, R57 ;  /* 0x000000ffff057224 */ /* 0x000fe200078e0039 */
[C---:B------:R-:W-:Y:S01]  /*4320*/  SEL R47, R48.reuse, R47, !P3 ;  /* 0x0000002f302f7207 */ /* 0x040fe20005800000 */
[----:B------:R-:W-:Y:S01]  /*4330*/  IMAD.MOV.U32 R63, RZ, RZ, R59 ;  /* 0x000000ffff3f7224 */ /* 0x000fe200078e003b */
[C---:B------:R-:W-:Y:S01]  /*4340*/  SEL R9, R48.reuse, R9, !P3 ;  /* 0x0000000930097207 */ /* 0x040fe20005800000 */
[----:B------:R-:W-:Y:S01]  /*4350*/  @!P1 IMAD.MOV R5, RZ, RZ, -R5 ;  /* 0x000000ffff059224 */ /* 0x000fe200078e0a05 */
[C---:B------:R-:W-:Y:S01]  /*4360*/  SEL R49, R48.reuse, R4, !P3 ;  /* 0x0000000430317207 */ /* 0x040fe20005800000 */
[----:B------:R-:W-:Y:S01]  /*4370*/  @!P0 IMAD.MOV R63, RZ, RZ, -R63 ;  /* 0x000000ffff3f8224 */ /* 0x000fe200078e0a3f */
[----:B------:R-:W-:Y:S01]  /*4380*/  SEL R10, R48, R10, !P3 ;  /* 0x0000000a300a7207 */ /* 0x000fe20005800000 */
[----:B------:R-:W-:Y:S01]  /*4390*/  @!P6 IMAD.MOV R93, RZ, RZ, -R93 ;  /* 0x000000ffff5de224 */ /* 0x000fe200078e0a5d */
[----:B------:R-:W-:Y:S01]  /*43a0*/  LEA.HI.X.SX32 R4, R6, UR5, 0x1, P5 ;  /* 0x0000000506047c11 */ /* 0x000fe2000a8f0eff */
[----:B------:R-:W-:Y:S01]  /*43b0*/  ULDC UR5, c[0x0][0x240] ;  /* 0x0000900000057ab9 */ /* 0x000fe20000000800 */
[C---:B------:R-:W-:Y:S01]  /*43c0*/  SEL R8, R48.reuse, R8, !P3 ;  /* 0x0000000830087207 */ /* 0x040fe20005800000 */
[----:B------:R-:W-:Y:S01]  /*43d0*/  IMAD R47, R47, UR5, RZ ;  /* 0x000000052f2f7c24 */ /* 0x000fe2000f8e02ff */
[C---:B------:R-:W-:Y:S01]  /*43e0*/  SEL R66, R48.reuse, R40, !P3 ;  /* 0x0000002830427207 */ /* 0x040fe20005800000 */
[----:B------:R-:W-:Y:S01]  /*43f0*/  IMAD R9, R9, UR5, RZ ;  /* 0x0000000509097c24 */ /* 0x000fe2000f8e02ff */
[----:B------:R-:W-:Y:S01]  /*4400*/  SEL R40, R48, R5, !P3 ;  /* 0x0000000530287207 */ /* 0x000fe20005800000 */
[----:B------:R-:W-:Y:S01]  /*4410*/  IMAD R5, R10, UR5, RZ ;  /* 0x000000050a057c24 */ /* 0x000fe2000f8e02ff */
[C---:B------:R-:W-:Y:S01]  /*4420*/  SEL R52, R48.reuse, R19, !P3 ;  /* 0x0000001330347207 */ /* 0x040fe20005800000 */
[----:B------:R-:W-:Y:S01]  /*4430*/  @!P4 IMAD.MOV R77, RZ, RZ, -R77 ;  /* 0x000000ffff4dc224 */ /* 0x000fe200078e0a4d */
[C---:B------:R-:W-:Y:S01]  /*4440*/  SEL R11, R48.reuse, R11, !P3 ;  /* 0x0000000b300b7207 */ /* 0x040fe20005800000 */
[----:B------:R-:W-:Y:S01]  /*4450*/  @!P2 IMAD.MOV R107, RZ, RZ, -R107 ;  /* 0x000000ffff6ba224 */ /* 0x000fe200078e0a6b */
[----:B------:R-:W-:Y:S01]  /*4460*/  SEL R19, R48, R7, !P3 ;  /* 0x0000000730137207 */ /* 0x000fe20005800000 */
[----:B------:R-:W-:Y:S01]  /*4470*/  IMAD R7, R8, UR5, RZ ;  /* 0x0000000508077c24 */ /* 0x000fe2000f8e02ff */
[-C--:B------:R-:W-:Y:S01]  /*4480*/  IADD3 R8, P5, R47, R2.reuse, RZ ;  /* 0x000000022f087210 */ /* 0x080fe20007fbe0ff */
[----:B------:R-:W-:Y:S01]  /*4490*/  IMAD R49, R49, UR5, RZ ;  /* 0x0000000531317c24 */ /* 0x000fe2000f8e02ff */
[----:B------:R-:W-:Y:S01]  /*44a0*/  IADD3 R10, P6, R9, R2, RZ ;  /* 0x00000002090a7210 */ /* 0x000fe20007fde0ff */
[----:B------:R-:W-:Y:S01]  /*44b0*/  IMAD R11, R11, UR5, RZ ;  /* 0x000000050b0b7c24 */ /* 0x000fe2000f8e02ff */
[C---:B------:R-:W-:Y:S01]  /*44c0*/  SEL R12, R48.reuse, R12, !P3 ;  /* 0x0000000c300c7207 */ /* 0x040fe20005800000 */
[----:B------:R0:W-:Y:S01]  /*44d0*/  STL [R1+0x108], R8 ;  /* 0x0001080801007387 */ /* 0x0001e20000100800 */
[----:B------:R-:W-:Y:S01]  /*44e0*/  IADD3 R6, P0, R5, R2, RZ ;  /* 0x0000000205067210 */ /* 0x000fe20007f1e0ff */
[----:B------:R-:W-:Y:S01]  /*44f0*/  IMAD R19, R19, UR5, RZ ;  /* 0x0000000513137c24 */ /* 0x000fe2000f8e02ff */
[C---:B------:R-:W-:Y:S01]  /*4500*/  SEL R14, R48.reuse, R14, !P3 ;  /* 0x0000000e300e7207 */ /* 0x040fe20005800000 */
[----:B------:R1:W-:Y:S01]  /*4510*/  STL [R1+0x110], R10 ;  /* 0x0001100a01007387 */ /* 0x0003e20000100800 */
[C---:B------:R-:W-:Y:S01]  /*4520*/  SEL R76, R48.reuse, R46, !P3 ;  /* 0x0000002e304c7207 */ /* 0x040fe20005800000 */
[----:B------:R-:W-:Y:S01]  /*4530*/  ULDC UR4, c[0x0][0x234] ;  /* 0x00008d0000047ab9 */ /* 0x000fe20000000800 */
[----:B------:R-:W-:Y:S01]  /*4540*/  SEL R50, R48, R13, !P3 ;  /* 0x0000000d30327207 */ /* 0x000fe20005800000 */
[----:B------:R-:W-:Y:S01]  /*4550*/  IMAD R13, R12, UR5, RZ ;  /* 0x000000050c0d7c24 */ /* 0x000fe2000f8e02ff */
[C---:B------:R-:W-:Y:S01]  /*4560*/  SEL R51, R48.reuse, R15, !P3 ;  /* 0x0000000f30337207 */ /* 0x040fe20005800000 */
[----:B------:R2:W-:Y:S01]  /*4570*/  STL [R1+0x118], R6 ;  /* 0x0001180601007387 */ /* 0x0005e20000100800 */
[----:B------:R-:W-:Y:S01]  /*4580*/  SEL R20, R48, R20, !P3 ;  /* 0x0000001430147207 */ /* 0x000fe20005800000 */
[----:B------:R-:W-:Y:S01]  /*4590*/  IMAD R15, R14, UR5, RZ ;  /* 0x000000050e0f7c24 */ /* 0x000fe2000f8e02ff */
[----:B------:R-:W-:Y:S01]  /*45a0*/  SEL R53, R48, R21, !P3 ;  /* 0x0000001530357207 */ /* 0x000fe20005800000 */
[----:B------:R-:W-:Y:S01]  /*45b0*/  IMAD R21, R50, UR5, RZ ;  /* 0x0000000532157c24 */ /* 0x000fe2000f8e02ff */
[C---:B------:R-:W-:Y:S01]  /*45c0*/  SEL R54, R48.reuse, R23, !P3 ;  /* 0x0000001730367207 */ /* 0x040fe20005800000 */
[----:B------:R-:W-:Y:S01]  /*45d0*/  IMAD R51, R51, UR5, RZ ;  /* 0x0000000533337c24 */ /* 0x000fe2000f8e02ff */
        /* <DEDUP_REMOVED lines=24> */
[C---:B------:R-:W-:Y:S01]  /*4760*/  SEL R36, R48.reuse, R36, !P3 ;  /* 0x0000002430247207 */ /* 0x040fe20005800000 */
[----:B------:R-:W-:Y:S01]  /*4770*/  UIADD3 UR4, UR7, 0x4000, URZ ;  /* 0x0000400007047890 */ /* 0x000fe2000fffe03f */
[----:B------:R-:W-:Y:S01]  /*4780*/  SEL R64, R48, R37, !P3 ;  /* 0x0000002530407207 */ /* 0x000fe20005800000 */
[----:B------:R-:W-:Y:S01]  /*4790*/  IMAD R37, R58, UR5, RZ ;  /* 0x000000053a257c24 */ /* 0x000fe2000f8e02ff */
[C---:B------:R-:W-:Y:S01]  /*47a0*/  SEL R38, R48.reuse, R38, !P3 ;  /* 0x0000002630267207 */ /* 0x040fe20005800000 */
[----:B------:R-:W-:Y:S01]  /*47b0*/  USHF.R.U32.HI UR4, URZ, 0x4, UR4 ;  /* 0x000000043f047899 */ /* 0x000fe20008011604 */
[----:B------:R-:W-:Y:S01]  /*47c0*/  SEL R68, R48, R39, !P3 ;  /* 0x0000002730447207 */ /* 0x000fe20005800000 */
[----:B------:R-:W-:Y:S01]  /*47d0*/  IMAD R39, R30, UR5, RZ ;  /* 0x000000051e277c24 */ /* 0x000fe2000f8e02ff */
[----:B------:R-:W-:Y:S01]  /*47e0*/  SEL R70, R48, R41, !P3 ;  /* 0x0000002930467207 */ /* 0x000fe20005800000 */
[----:B------:R-:W-:Y:S01]  /*47f0*/  IMAD R41, R32, UR5, RZ ;  /* 0x0000000520297c24 */ /* 0x000fe2000f8e02ff */
[C---:B------:R-:W-:Y:S01]  /*4800*/  SEL R42, R48.reuse, R42, !P3 ;  /* 0x0000002a302a7207 */ /* 0x040fe20005800000 */
[----:B------:R-:W-:Y:S01]  /*4810*/  USGXT.U32 UR4, UR4, 0xe ;  /* 0x0000000e0404789a */ /* 0x000fe20008000000 */
[----:B------:R-:W-:Y:S01]  /*4820*/  SEL R72, R48, R43, !P3 ;  /* 0x0000002b30487207 */ /* 0x000fe20005800000 */
[----:B------:R-:W-:Y:S01]  /*4830*/  IMAD R43, R60, UR5, RZ ;  /* 0x000000053c2b7c24 */ /* 0x000fe2000f8e02ff */
[----:B------:R-:W-:-:S02]  /*4840*/  SEL R44, R48, R44, !P3 ;  /* 0x0000002c302c7207 */ /* 0x000fc40005800000 */
[----:B------:R-:W-:Y:S01]  /*4850*/  SEL R74, R48, R45, !P3 ;  /* 0x0000002d304a7207 */ /* 0x000fe20005800000 */
[----:B------:R-:W-:Y:S01]  /*4860*/  IMAD R45, R34, UR5, RZ ;  /* 0x00000005222d7c24 */ /* 0x000fe2000f8e02ff */
        /* <DEDUP_REMOVED lines=44> */
[C---:B------:R-:W-:Y:S01]  /*4b30*/  SEL R90, R48.reuse, R77, !P3 ;  /* 0x0000004d305a7207 */ /* 0x040fe20005800000 */
[----:B------:R-:W-:Y:S01]  /*4b40*/  IMAD R61, R61, UR5, RZ ;  /* 0x000000053d3d7c24 */ /* 0x000fe2000f8e02ff */
[----:B------:R-:W-:Y:S01]  /*4b50*/  SEL R106, R48, R93, !P3 ;  /* 0x0000005d306a7207 */ /* 0x000fe20005800000 */
[----:B------:R-:W-:Y:S01]  /*4b60*/  IMAD R63, R62, UR5, RZ ;  /* 0x000000053e3f7c24 */ /* 0x000fe2000f8e02ff */
[-C--:B0-----:R-:W-:Y:S01]  /*4b70*/  IADD3 R8, P1, R7, R2.reuse, RZ ;  /* 0x0000000207087210 */ /* 0x081fe20007f3e0ff */
[----:B------:R-:W-:Y:S01]  /*4b80*/  IMAD R77, R70, UR5, RZ ;  /* 0x00000005464d7c24 */ /* 0x000fe2000f8e02ff */
[----:B------:R-:W-:Y:S01]  /*4b90*/  SEL R48, R48, R107, !P3 ;  /* 0x0000006b30307207 */ /* 0x000fe20005800000 */
[----:B------:R-:W-:Y:S01]  /*4ba0*/  IMAD R87, R46, UR5, RZ ;  /* 0x000000052e577c24 */ /* 0x000fe2000f8e02ff */
[-C--:B-1----:R-:W-:Y:S01]  /*4bb0*/  IADD3 R10, P2, R49, R2.reuse, RZ ;  /* 0x00000002310a7210 */ /* 0x082fe20007f5e0ff */
[----:B------:R0:W-:Y:S01]  /*4bc0*/  STL [R1+0x120], R8 ;  /* 0x0001200801007387 */ /* 0x0001e20000100800 */
[----:B--2---:R-:W-:Y:S01]  /*4bd0*/  IADD3 R6, P3, R11, R2, RZ ;  /* 0x000000020b067210 */ /* 0x004fe20007f7e0ff */
[----:B------:R-:W-:-:S02]  /*4be0*/  IMAD R93, R80, UR5, RZ ;  /* 0x00000005505d7c24 */ /* 0x000fc4000f8e02ff */
[----:B------:R1:W-:Y:S01]  /*4bf0*/  STL [R1+0x128], R10 ;  /* 0x0001280a01007387 */ /* 0x0003e20000100800 */
[----:B------:R-:W-:Y:S02]  /*4c00*/  IMAD R103, R90, UR5, RZ ;  /* 0x000000055a677c24 */ /* 0x000fe4000f8e02ff */
[----:B------:R-:W-:Y:S01]  /*4c10*/  IMAD R107, R94, UR5, RZ ;  /* 0x000000055e6b7c24 */ /* 0x000fe2000f8e02ff */
[----:B------:R2:W-:Y:S01]  /*4c20*/  STL [R1+0x130], R6 ;  /* 0x0001300601007387 */ /* 0x0005e20000100800 */
[----:B------:R-:W-:Y:S01]  /*4c30*/  IMAD R117, R104, UR5, RZ ;  /* 0x0000000568757c24 */ /* 0x000fe2000f8e02ff */
[----:B0-----:R-:W-:Y:S01]  /*4c40*/  IADD3 R8, P4, R13, R2, RZ ;  /* 0x000000020d087210 */ /* 0x001fe20007f9e0ff */
[----:B------:R-:W-:Y:S02]  /*4c50*/  IMAD R119, R106, UR5, RZ ;  /* 0x000000056a777c24 */ /* 0x000fe4000f8e02ff */
[----:B------:R-:W-:Y:S01]  /*4c60*/  IMAD R121, R108, UR5, RZ ;  /* 0x000000056c797c24 */ /* 0x000fe2000f8e02ff */
[----:B-1----:R-:W-:Y:S01]  /*4c70*/  LEA.HI.X.SX32 R10, R47, R4, 0x1, P5 ;  /* 0x000000042f0a7211 */ /* 0x002fe200028f0eff */
[----:B------:R0:W-:Y:S01]  /*4c80*/  STL [R1+0x138], R8 ;  /* 0x0001380801007387 */ /* 0x0001e20000100800 */
[----:B------:R-:W-:Y:S01]  /*4c90*/  IMAD R123, R110, UR5, RZ ;  /* 0x000000056e7b7c24 */ /* 0x000fe2000f8e02ff */
[----:B------:R-:W-:-:S02]  /*4ca0*/  CS2R R46, SRZ ;  /* 0x00000000002e7805 */ /* 0x000fc4000001ff00 */
[----:B--2---:R-:W-:Y:S01]  /*4cb0*/  IADD3 R6, P5, R15, R2, RZ ;  /* 0x000000020f067210 */ /* 0x004fe20007fbe0ff */
[----:B------:R-:W-:Y:S01]  /*4cc0*/  STL [R1+0x104], R10 ;  /* 0x0001040a01007387 */ /* 0x000fe20000100800 */
[----:B------:R-:W-:Y:S02]  /*4cd0*/  IMAD R125, R112, UR5, RZ ;  /* 0x00000005707d7c24 */ /* 0x000fe4000f8e02ff */
[----:B------:R-:W-:Y:S01]  /*4ce0*/  IMAD R127, R114, UR5, RZ ;  /* 0x00000005727f7c24 */ /* 0x000fe2000f8e02ff */
[----:B------:R1:W-:Y:S01]  /*4cf0*/  STL [R1+0x140], R6 ;  /* 0x0001400601007387 */ /* 0x0003e20000100800 */
[----:B------:R-:W-:Y:S01]  /*4d00*/  IMAD R129, R116, UR5, RZ ;  /* 0x0000000574817c24 */ /* 0x000fe2000f8e02ff */
[----:B0-----:R-:W-:Y:S01]  /*4d10*/  LEA.HI.X.SX32 R8, R9, R4, 0x1, P6 ;  /* 0x0000000409087211 */ /* 0x001fe200030f0eff */
[----:B------:R-:W-:Y:S01]  /*4d20*/  IMAD R131, R118, UR5, RZ ;  /* 0x0000000576837c24 */ /* 0x000fe2000f8e02ff */
[----:B------:R-:W-:Y:S01]  /*4d30*/  IADD3 R9, P6, R19, R2, RZ ;  /* 0x0000000213097210 */ /* 0x000fe20007fde0ff */
[----:B------:R-:W-:Y:S01]  /*4d40*/  IMAD R133, R48, UR5, RZ ;  /* 0x0000000530857c24 */ /* 0x000fe2000f8e02ff */
[----:B------:R-:W-:Y:S01]  /*4d50*/  UMOV UR5, URZ ;  /* 0x0000003f00057c82 */ /* 0x000fe20008000000 */
[----:B------:R0:W-:Y:S01]  /*4d60*/  STL [R1+0x10c], R8 ;  /* 0x00010c0801007387 */ /* 0x0001e20000100800 */
[----:B------:R-:W-:Y:S01]  /*4d70*/  UIADD3.64 UR38, UR4, -UR38, URZ ;  /* 0x8000002604267297 */ /* 0x000fe2000fffe03f */
[----:B-1----:R-:W-:-:S02]  /*4d80*/  LEA.HI.X.SX32 R6, R5, R4, 0x1, P0 ;  /* 0x0000000405067211 */ /* 0x002fc400000f0eff */
[----:B------:R-:W-:Y:S01]  /*4d90*/  STL [R1+0x148], R9 ;  /* 0x0001480901007387 */ /* 0x000fe20000100800 */
[-C--:B------:R-:W-:Y:S02]  /*4da0*/  LEA.HI.X.SX32 R5, R7, R4.reuse, 0x1, P1 ;  /* 0x0000000407057211 */ /* 0x080fe400008f0eff */
[----:B------:R-:W-:Y:S01]  /*4db0*/  LEA.HI.X.SX32 R7, R49, R4, 0x1, P2 ;  /* 0x0000000431077211 */ /* 0x000fe200010f0eff */
[----:B------:R1:W-:Y:S01]  /*4dc0*/  STL [R1+0x114], R6 ;  /* 0x0001140601007387 */ /* 0x0003e20000100800 */
[----:B------:R-:W-:Y:S02]  /*4dd0*/  CS2R R48, SRZ ;  /* 0x0000000000307805 */ /* 0x000fe4000001ff00 */
[----:B0-----:R-:W-:-:S05]  /*4de0*/  IADD3 R8, P0, R21, R2, RZ ;  /* 0x0000000215087210 */ /* 0x001fca0007f1e0ff */
[----:B------:R-:W-:Y:S01]  /*4df0*/  STL [R1+0x150], R8 ;  /* 0x0001500801007387 */ /* 0x000fe20000100800 */
[----:B-1----:R-:W-:-:S03]  /*4e00*/  IADD3 R6, P1, R51, R2, RZ ;  /* 0x0000000233067210 */ /* 0x002fc60007f3e0ff */
[----:B------:R0:W-:Y:S04]  /*4e10*/  STL [R1+0x11c], R5 ;  /* 0x00011c0501007387 */ /* 0x0001e80000100800 */
[----:B------:R1:W-:Y:S04]  /*4e20*/  STL [R1+0x158], R6 ;  /* 0x0001580601007387 */ /* 0x0003e80000100800 */
[----:B------:R2:W-:Y:S01]  /*4e30*/  STL [R1+0x124], R7 ;  /* 0x0001240701007387 */ /* 0x0005e20000100800 */
[----:B0-----:R-:W-:Y:S02]  /*4e40*/  IADD3 R5, P2, R23, R2, RZ ;  /* 0x0000000217057210 */ /* 0x001fe40007f5e0ff */
[----:B-1----:R-:W-:-:S03]  /*4e50*/  LEA.HI.X.SX32 R6, R11, R4, 0x1, P3 ;  /* 0x000000040b067211 */ /* 0x002fc600018f0eff */
[----:B------:R0:W-:Y:S01]  /*4e60*/  STL [R1+0x160], R5 ;  /* 0x0001600501007387 */ /* 0x0001e20000100800 */
[----:B--2---:R-:W-:-:S03]  /*4e70*/  IADD3 R7, P3, R25, R2, RZ ;  /* 0x0000000219077210 */ /* 0x004fc60007f7e0ff */
[----:B------:R1:W-:Y:S04]  /*4e80*/  STL [R1+0x12c], R6 ;  /* 0x00012c0601007387 */ /* 0x0003e80000100800 */
[----:B------:R2:W-:Y:S01]  /*4e90*/  STL [R1+0x168], R7 ;  /* 0x0001680701007387 */ /* 0x0005e20000100800 */
[----:B0-----:R-:W-:Y:S02]  /*4ea0*/  LEA.HI.X.SX32 R5, R13, R4, 0x1, P4 ;  /* 0x000000040d057211 */ /* 0x001fe400020f0eff */
[----:B-1----:R-:W-:-:S03]  /*4eb0*/  IADD3 R6, P4, R53, R2, RZ ;  /* 0x0000000235067210 */ /* 0x002fc60007f9e0ff */
[----:B------:R0:W-:Y:S01]  /*4ec0*/  STL [R1+0x134], R5 ;  /* 0x0001340501007387 */ /* 0x0001e20000100800 */
[----:B--2---:R-:W-:-:S03]  /*4ed0*/  LEA.HI.X.SX32 R7, R15, R4, 0x1, P5 ;  /* 0x000000040f077211 */ /* 0x004fc600028f0eff */
        /* <DEDUP_REMOVED lines=12> */
[----:B------:R1:W-:Y:S01]  /*4fa0*/  STL [R1+0x188], R6 ;  /* 0x0001880601007387 */ /* 0x0003e20000100800 */
[----:B------:R-:W-:-:S03]  /*4fb0*/  CS2R R50, SRZ ;  /* 0x0000000000327805 */ /* 0x000fc6000001ff00 */
        /* <DEDUP_REMOVED lines=8> */
[----:B------:R-:W-:Y:S02]  /*5040*/  CS2R R24, SRZ ;  /* 0x0000000000187805 */ /* 0x000fe4000001ff00 */
[----:B-1----:R-:W-:Y:S01]  /*5050*/  IADD3 R6, P3, R57, R2, RZ ;  /* 0x0000000239067210 */ /* 0x002fe20007f7e0ff */
        /* <DEDUP_REMOVED lines=8> */
[----:B------:R-:W-:Y:S02]  /*50e0*/  CS2R R26, SRZ ;  /* 0x00000000001a7805 */ /* 0x000fe4000001ff00 */
[----:B--2---:R-:W-:Y:S01]  /*50f0*/  IADD3 R7, P5, R37, R2, RZ ;  /* 0x0000000225077210 */ /* 0x004fe20007fbe0ff */
[----:B------:R1:W-:Y:S04]  /*5100*/  STL [R1+0x174], R6 ;  /* 0x0001740601007387 */ /* 0x0003e80000100800 */
[----:B------:R2:W-:Y:S01]  /*5110*/  STL [R1+0x1b0], R7 ;  /* 0x0001b00701007387 */ /* 0x0005e20000100800 */
[----:B0-----:R-:W-:Y:S02]  /*5120*/  LEA.HI.X.SX32 R5, R29, R4, 0x1, P6 ;  /* 0x000000041d057211 */ /* 0x001fe400030f0eff */
[----:B------:R-:W-:-:S02]  /*5130*/  CS2R R28, SRZ ;  /* 0x00000000001c7805 */ /* 0x000fc4000001ff00 */
        /* <DEDUP_REMOVED lines=200> */
[----:B------:R-:W-:Y:S01]  /*5dc0*/  STL [R1+0x2c0], R7 ;  /* 0x0002c00701007387 */ /* 0x000fe20000100800 */
[----:B0-----:R-:W-:Y:S02]  /*5dd0*/  IADD3 R5, P4, R131, R2, RZ ;  /* 0x0000000283057210 */ /* 0x001fe40007f9e0ff */
[----:B-1----:R-:W-:-:S03]  /*5de0*/  LEA.HI.X.SX32 R6, R119, R4, 0x1, P5 ;  /* 0x0000000477067211 */ /* 0x002fc600028f0eff */
[----:B------:R0:W-:Y:S01]  /*5df0*/  STL [R1+0x2fc], R5 ;  /* 0x0002fc0501007387 */ /* 0x0001e20000100800 */
[----:B------:R-:W-:Y:S02]  /*5e00*/  IADD3 R2, P5, R133, R2, RZ ;  /* 0x0000000285027210 */ /* 0x000fe40007fbe0ff */
[----:B------:R-:W-:Y:S01]  /*5e10*/  CS2R R118, SRZ ;  /* 0x0000000000767805 */ /* 0x000fe2000001ff00 */
[----:B------:R1:W-:Y:S04]  /*5e20*/  STL [R1+0x2c8], R6 ;  /* 0x0002c80601007387 */ /* 0x0003e80000100800 */
[----:B------:R2:W-:Y:S01]  /*5e30*/  STL [R1+0x304], R2 ;  /* 0x0003040201007387 */ /* 0x0005e20000100800 */
[----:B0-----:R-:W-:Y:S02]  /*5e40*/  LEA.HI.X.SX32 R5, R121, R4, 0x1, P6 ;  /* 0x0000000479057211 */ /* 0x001fe400030f0eff */
[----:B------:R-:W-:-:S02]  /*5e50*/  CS2R R120, SRZ ;  /* 0x0000000000787805 */ /* 0x000fc4000001ff00 */
[C---:B------:R-:W-:Y:S02]  /*5e60*/  IADD3 R23, P6, R22.reuse, UR10, RZ ;  /* 0x0000000a16177c10 */ /* 0x040fe4000ffde0ff */
[-C--:B-1----:R-:W-:Y:S01]  /*5e70*/  LEA.HI.X.SX32 R6, R129, R4.reuse, 0x1, P3 ;  /* 0x0000000481067211 */ /* 0x082fe200018f0eff */
[----:B------:R0:W-:Y:S01]  /*5e80*/  STL [R1+0x2d0], R5 ;  /* 0x0002d00501007387 */ /* 0x0001e20000100800 */
[----:B------:R-:W-:Y:S02]  /*5e90*/  LEA.HI.X.SX32 R22, R22, UR11, 0x1, P6 ;  /* 0x0000000b16167c11 */ /* 0x000fe4000b0f0eff */
[----:B------:R-:W-:Y:S02]  /*5ea0*/  CS2R R128, SRZ ;  /* 0x0000000000807805 */ /* 0x000fe4000001ff00 */
[----:B--2---:R-:W-:Y:S02]  /*5eb0*/  LEA.HI.X.SX32 R2, R123, R4, 0x1, P0 ;  /* 0x000000047b027211 */ /* 0x004fe400000f0eff */
[----:B------:R-:W-:-:S02]  /*5ec0*/  CS2R R122, SRZ ;  /* 0x00000000007a7805 */ /* 0x000fc4000001ff00 */
[C---:B------:R-:W-:Y:S01]  /*5ed0*/  IADD3 R217, P0, R216.reuse, UR10, RZ ;  /* 0x0000000ad8d97c10 */ /* 0x040fe2000ff1e0ff */
[----:B------:R-:W-:Y:S01]  /*5ee0*/  USHF.R.U32.HI UR10, URZ, 0x4, UR7 ;  /* 0x000000043f0a7899 */ /* 0x000fe20008011607 */
[----:B------:R1:W-:Y:S02]  /*5ef0*/  STL [R1+0x2d8], R2 ;  /* 0x0002d80201007387 */ /* 0x0003e40000100800 */
[----:B------:R-:W-:Y:S01]  /*5f00*/  LEA.HI.X.SX32 R216, R216, UR11, 0x1, P0 ;  /* 0x0000000bd8d87c11 */ /* 0x000fe200080f0eff */
[----:B------:R-:W-:Y:S01]  /*5f10*/  ULDC UR11, c[0x0][0x238] ;  /* 0x00008e00000b7ab9 */ /* 0x000fe20000000800 */
[-C--:B0-----:R-:W-:Y:S01]  /*5f20*/  LEA.HI.X.SX32 R5, R125, R4.reuse, 0x1, P1 ;  /* 0x000000047d057211 */ /* 0x081fe200008f0eff */
[----:B------:R-:W-:Y:S01]  /*5f30*/  UIMAD UR12, UR11, 0x3f, URZ ;  /* 0x0000003f0b0c78a4 */ /* 0x000fe2000f8e023f */
[----:B------:R-:W-:Y:S01]  /*5f40*/  CS2R R124, SRZ ;  /* 0x00000000007c7805 */ /* 0x000fe2000001ff00 */
[----:B------:R-:W-:Y:S02]  /*5f50*/  UIMAD UR60, UR11, 0x3e, URZ ;  /* 0x0000003e0b3c78a4 */ /* 0x000fe4000f8e023f */
[----:B------:R0:W-:Y:S01]  /*5f60*/  STL [R1+0x2e0], R5 ;  /* 0x0002e00501007387 */ /* 0x0001e20000100800 */
[----:B------:R-:W-:Y:S01]  /*5f70*/  USHF.R.S32.HI UR5, URZ, 0x1f, UR12 ;  /* 0x0000001f3f057899 */ /* 0x000fe2000801140c */
[----:B-1----:R-:W-:Y:S01]  /*5f80*/  LEA.HI.X.SX32 R2, R127, R4, 0x1, P2 ;  /* 0x000000047f027211 */ /* 0x002fe200010f0eff */
[----:B------:R-:W-:Y:S01]  /*5f90*/  USHF.R.S32.HI UR15, URZ, 0x1f, UR60 ;  /* 0x0000001f3f0f7899 */ /* 0x000fe2000801143c */
[----:B------:R-:W-:Y:S01]  /*5fa0*/  CS2R R126, SRZ ;  /* 0x00000000007e7805 */ /* 0x000fe2000001ff00 */
[----:B------:R-:W-:-:S02]  /*5fb0*/  UIMAD UR14, UR11, 0x3d, URZ ;  /* 0x0000003d0b0e78a4 */ /* 0x000fc4000f8e023f */
[----:B------:R1:W-:Y:S01]  /*5fc0*/  STL [R1+0x2e8], R2 ;  /* 0x0002e80201007387 */ /* 0x0003e20000100800 */
[----:B------:R-:W-:Y:S01]  /*5fd0*/  UIMAD UR19, UR11, 0x3c, URZ ;  /* 0x0000003c0b1378a4 */ /* 0x000fe2000f8e023f */
[-C--:B0-----:R-:W-:Y:S02]  /*5fe0*/  LEA.HI.X.SX32 R5, R131, R4.reuse, 0x1, P4 ;  /* 0x0000000483057211 */ /* 0x081fe400020f0eff */
[----:B------:R-:W-:Y:S01]  /*5ff0*/  STL [R1+0x2f0], R6 ;  /* 0x0002f00601007387 */ /* 0x000fe20000100800 */
[----:B------:R-:W-:Y:S01]  /*6000*/  UIMAD UR18, UR11, 0x3b, URZ ;  /* 0x0000003b0b1278a4 */ /* 0x000fe2000f8e023f */
[----:B------:R-:W-:Y:S01]  /*6010*/  CS2R R130, SRZ ;  /* 0x0000000000827805 */ /* 0x000fe2000001ff00 */
[----:B------:R-:W-:Y:S01]  /*6020*/  UIMAD UR23, UR11, 0x3a, URZ ;  /* 0x0000003a0b1778a4 */ /* 0x000fe2000f8e023f */
[----:B------:R-:W-:Y:S01]  /*6030*/  STL [R1+0x2f8], R5 ;  /* 0x0002f80501007387 */ /* 0x000fe20000100800 */
[----:B------:R-:W-:Y:S01]  /*6040*/  UIMAD UR22, UR11, 0x39, URZ ;  /* 0x000000390b1678a4 */ /* 0x000fe2000f8e023f */
[----:B-1----:R-:W-:Y:S01]  /*6050*/  LEA.HI.X.SX32 R2, R133, R4, 0x1, P5 ;  /* 0x0000000485027211 */ /* 0x002fe200028f0eff */
[----:B------:R-:W-:Y:S01]  /*6060*/  UIMAD UR27, UR11, 0x38, URZ ;  /* 0x000000380b1b78a4 */ /* 0x000fe2000f8e023f */
[----:B------:R-:W-:Y:S01]  /*6070*/  IADD3 R4, P0, R217, UR12, RZ ;  /* 0x0000000cd9047c10 */ /* 0x000fe2000ff1e0ff */
[----:B------:R-:W-:Y:S01]  /*6080*/  UIMAD UR26, UR11, 0x37, URZ ;  /* 0x000000370b1a78a4 */ /* 0x000fe2000f8e023f */
[----:B------:R-:W-:Y:S01]  /*6090*/  CS2R R132, SRZ ;  /* 0x0000000000847805 */ /* 0x000fe2000001ff00 */
[----:B------:R0:W-:Y:S01]  /*60a0*/  STL [R1+0x300], R2 ;  /* 0x0003000201007387 */ /* 0x0001e20000100800 */
[----:B------:R-:W-:-:S02]  /*60b0*/  UIMAD UR31, UR11, 0x36, URZ ;  /* 0x000000360b1f78a4 */ /* 0x000fc4000f8e023f */
[----:B------:R-:W-:Y:S02]  /*60c0*/  UIMAD UR30, UR11, 0x35, URZ ;  /* 0x000000350b1e78a4 */ /* 0x000fe4000f8e023f */
[----:B------:R-:W-:Y:S02]  /*60d0*/  UIMAD UR35, UR11, 0x34, URZ ;  /* 0x000000340b2378a4 */ /* 0x000fe4000f8e023f */
[----:B------:R-:W-:Y:S02]  /*60e0*/  UIMAD UR34, UR11, 0x33, URZ ;  /* 0x000000330b2278a4 */ /* 0x000fe4000f8e023f */
[----:B------:R-:W-:Y:S01]  /*60f0*/  UIMAD UR41, UR11, 0x32, URZ ;  /* 0x000000320b2978a4 */ /* 0x000fe2000f8e023f */
[----:B0-----:R-:W-:Y:S01]  /*6100*/  IMAD.SHL.U32 R2, R3, 0x8, RZ ;  /* 0x0000000803027824 */ /* 0x001fe200078e00ff */
[----:B------:R-:W-:Y:S01]  /*6110*/  IADD3 R3, P1, R23, UR12, RZ ;  /* 0x0000000c17037c10 */ /* 0x000fe2000ff3e0ff */
[----:B------:R-:W-:Y:S02]  /*6120*/  UIMAD UR40, UR11, 0x31, URZ ;  /* 0x000000310b2878a4 */ /* 0x000fe4000f8e023f */
[----:B------:R-:W-:Y:S01]  /*6130*/  UIMAD UR46, UR11, 0x30, URZ ;  /* 0x000000300b2e78a4 */ /* 0x000fe2000f8e023f */
[----:B------:R0:W-:Y:S01]  /*6140*/  STL [R1+0x71c], R2 ;  /* 0x00071c0201007387 */ /* 0x0001e20000100800 */
[----:B------:R-:W-:-:S02]  /*6150*/  UIMAD UR9, UR11, 0x2f, URZ ;  /* 0x0000002f0b0978a4 */ /* 0x000fc4000f8e023f */
[----:B------:R-:W-:Y:S01]  /*6160*/  UIMAD UR33, UR11, 0x2e, URZ ;  /* 0x0000002e0b2178a4 */ /* 0x000fe2000f8e023f */
[----:B------:R-:W-:Y:S01]  /*6170*/  STL [R1+0x100], RZ ;  /* 0x000100ff01007387 */ /* 0x000fe20000100800 */
[----:B------:R-:W-:Y:S02]  /*6180*/  UIMAD UR54, UR11, 0x2d, URZ ;  /* 0x0000002d0b3678a4 */ /* 0x000fe4000f8e023f */
[----:B------:R-:W-:Y:S01]  /*6190*/  UIMAD UR17, UR11, 0x2c, URZ ;  /* 0x0000002c0b1178a4 */ /* 0x000fe2000f8e023f */
[----:B------:R-:W-:Y:S01]  /*61a0*/  STL [R1], RZ ;  /* 0x000000ff01007387 */ /* 0x000fe20000100800 */
[----:B------:R-:W-:Y:S01]  /*61b0*/  UIMAD UR50, UR11, 0x2b, URZ ;  /* 0x0000002b0b3278a4 */ /* 0x000fe2000f8e023f */
[----:B0-----:R-:W-:Y:S01]  /*61c0*/  LOP3.LUT R2, R2, 0x30, RZ, 0xc0, !PT ;  /* 0x0000003002027812 */ /* 0x001fe200078ec0ff */
[----:B------:R-:W-:Y:S01]  /*61d0*/  UIMAD UR58, UR11, 0x2a, URZ ;  /* 0x0000002a0b3a78a4 */ /* 0x000fe2000f8e023f */
[----:B------:R-:W-:Y:S01]  /*61e0*/  STL [R1+0x4], RZ ;  /* 0x000004ff01007387 */ /* 0x000fe20000100800 */
[----:B------:R-:W-:-:S02]  /*61f0*/  UIMAD UR25, UR11, 0x29, URZ ;  /* 0x000000290b1978a4 */ /* 0x000fc4000f8e023f */
[----:B------:R-:W-:Y:S01]  /*6200*/  UIMAD UR42, UR11, 0x28, URZ ;  /* 0x000000280b2a78a4 */ /* 0x000fe2000f8e023f */
[----:B------:R-:W-:Y:S01]  /*6210*/  STL [R1+0x8], RZ ;  /* 0x000008ff01007387 */ /* 0x000fe20000100800 */
[----:B------:R-:W-:Y:S02]  /*6220*/  UIMAD UR48, UR11, 0x27, URZ ;  /* 0x000000270b3078a4 */ /* 0x000fe4000f8e023f */
[----:B------:R-:W-:Y:S01]  /*6230*/  UIMAD UR52, UR11, 0x26, URZ ;  /* 0x000000260b3478a4 */ /* 0x000fe2000f8e023f */
[----:B------:R-:W-:Y:S01]  /*6240*/  STL [R1+0xc], RZ ;  /* 0x00000cff01007387 */ /* 0x000fe20000100800 */
[----:B------:R-:W-:Y:S02]  /*6250*/  UIMAD UR56, UR11, 0x25, URZ ;  /* 0x000000250b3878a4 */ /* 0x000fe4000f8e023f */
[----:B------:R-:W-:Y:S01]  /*6260*/  UIMAD UR59, UR11, 0x24, URZ ;  /* 0x000000240b3b78a4 */ /* 0x000fe2000f8e023f */
[----:B------:R-:W-:Y:S01]  /*6270*/  STL [R1+0x10], RZ ;  /* 0x000010ff01007387 */ /* 0x000fe20000100800 */
[----:B------:R-:W-:-:S02]  /*6280*/  UIMAD UR29, UR11, 0x23, URZ ;  /* 0x000000230b1d78a4 */ /* 0x000fc4000f8e023f */
[----:B------:R-:W-:Y:S01]  /*6290*/  UIMAD UR21, UR11, 0x22, URZ ;  /* 0x000000220b1578a4 */ /* 0x000fe2000f8e023f */
[----:B------:R-:W-:Y:S01]  /*62a0*/  STL [R1+0x14], RZ ;  /* 0x000014ff01007387 */ /* 0x000fe20000100800 */
[----:B------:R-:W-:Y:S02]  /*62b0*/  UIMAD UR13, UR11, 0x21, URZ ;  /* 0x000000210b0d78a4 */ /* 0x000fe4000f8e023f */
[----:B------:R-:W-:Y:S01]  /*62c0*/  USHF.L.U32 UR43, UR11, 0x5, URZ ;  /* 0x000000050b2b7899 */ /* 0x000fe2000800063f */
        /* <DEDUP_REMOVED lines=23> */
[----:B------:R-:W-:Y:S01]  /*6440*/  USHF.L.U32 UR12, UR11, 0x4, URZ ;  /* 0x000000040b0c7899 */ /* 0x000fe2000800063f */
[----:B------:R-:W-:Y:S01]  /*6450*/  STL [R1+0x38], RZ ;  /* 0x000038ff01007387 */ /* 0x000fe20000100800 */
[----:B------:R-:W-:-:S03]  /*6460*/  USGXT.U32 UR10, UR10, 0xe ;  /* 0x0000000e0a0a789a */ /* 0x000fc60008000000 */
[----:B------:R-:W-:Y:S04]  /*6470*/  STL [R1+0x3c], RZ ;  /* 0x00003cff01007387 */ /* 0x000fe80000100800 */
        /* <DEDUP_REMOVED lines=48> */
[----:B------:R0:W-:Y:S04]  /*6780*/  STL [R1+0x30c], R4 ;  /* 0x00030c0401007387 */ /* 0x0001e80000100800 */
[----:B------:R1:W-:Y:S01]  /*6790*/  STL [R1+0x314], R3 ;  /* 0x0003140301007387 */ /* 0x0003e20000100800 */
[----:B0-----:R-:W-:-:S02]  /*67a0*/  IADD3.X R4, R216, UR5, RZ, P0, !PT ;  /* 0x00000005d8047c10 */ /* 0x001fc400087fe4ff */
[----:B-1----:R-:W-:-:S03]  /*67b0*/  IADD3.X R3, R22, UR5, RZ, P1, !PT ;  /* 0x0000000516037c10 */ /* 0x002fc60008ffe4ff */
[----:B------:R0:W-:Y:S01]  /*67c0*/  STL [R1+0x308], R4 ;  /* 0x0003080401007387 */ /* 0x0001e20000100800 */
[----:B------:R-:W-:-:S03]  /*67d0*/  USHF.R.S32.HI UR5, URZ, 0x1f, UR14 ;  /* 0x0000001f3f057899 */ /* 0x000fc6000801140e */
[----:B------:R1:W-:Y:S01]  /*67e0*/  STL [R1+0x310], R3 ;  /* 0x0003100301007387 */ /* 0x0003e20000100800 */
[----:B0-----:R-:W-:Y:S02]  /*67f0*/  IADD3 R4, P0, R217, UR60, RZ ;  /* 0x0000003cd9047c10 */ /* 0x001fe4000ff1e0ff */
[----:B-1----:R-:W-:-:S03]  /*6800*/  IADD3 R3, P1, R23, UR60, RZ ;  /* 0x0000003c17037c10 */ /* 0x002fc6000ff3e0ff */
[----:B------:R0:W-:Y:S01]  /*6810*/  STL [R1+0x31c], R4 ;  /* 0x00031c0401007387 */ /* 0x0001e20000100800 */
[----:B------:R-:W-:-:S03]  /*6820*/  UIMAD UR60, UR11, 0xf, URZ ;  /* 0x0000000f0b3c78a4 */ /* 0x000fc6000f8e023f */
[----:B------:R1:W-:Y:S01]  /*6830*/  STL [R1+0x324], R3 ;  /* 0x0003240301007387 */ /* 0x0003e20000100800 */
[----:B0-----:R-:W-:Y:S02]  /*6840*/  IADD3.X R4, R216, UR15, RZ, P0, !PT ;  /* 0x0000000fd8047c10 */ /* 0x001fe400087fe4ff */
        /* <DEDUP_REMOVED lines=17> */
[----:B------:R-:W-:-:S03]  /*6960*/  USHF.R.S32.HI UR19, URZ, 0x1f, UR23 ;  /* 0x0000001f3f137899 */ /* 0x000fc60008011417 */
[----:B------:R1:W-:Y:S01]  /*6970*/  STL [R1+0x344], R3 ;  /* 0x0003440301007387 */ /* 0x0003e20000100800 */
[----:B0-----:R-:W-:Y:S02]  /*6980*/  IADD3.X R4, R216, UR15, RZ, P0, !PT ;  /* 0x0000000fd8047c10 */ /* 0x001fe400087fe4ff */
[----:B-1----:R-:W-:-:S03]  /*6990*/  IADD3.X R3, R22, UR15, RZ, P1, !PT ;  /* 0x0000000f16037c10 */ /* 0x002fc60008ffe4ff */
[----:B------:R0:W-:Y:S01]  /*69a0*/  STL [R1+0x338], R4 ;  /* 0x0003380401007387 */ /* 0x0001e20000100800 */
[----:B------:R-:W-:-:S03]  /*69b0*/  UIMAD UR15, UR11, 0xd, URZ ;  /* 0x0000000d0b0f78a4 */ /* 0x000fc6000f8e023f */
        /* <DEDUP_REMOVED lines=44> */
[----:B------:R-:W-:-:S03]  /*6c80*/  USHF.L.U32 UR26, UR11, 0x3, URZ ;  /* 0x000000030b1a7899 */ /* 0x000fc6000800063f */
        /* <DEDUP_REMOVED lines=239> */
[----:B------:R-:W-:Y:S02]  /*7b80*/  USHF.R.S32.HI UR47, URZ, 0x1f, UR60 ;  /* 0x0000001f3f2f7899 */ /* 0x000fe4000801143c */
[----:B------:R-:W-:Y:S01]  /*7b90*/  USHF.R.S32.HI UR60, URZ, 0x1f, UR40 ;  /* 0x0000001f3f3c7899 */ /* 0x000fe20008011428 */
        /* <DEDUP_REMOVED lines=59> */
[----:B------:R-:W-:-:S03]  /*7f50*/  UMOV UR37, URZ ;  /* 0x0000003f00257c82 */ /* 0x000fc60008000000 */
[----:B------:R1:W-:Y:S01]  /*7f60*/  STL [R1+0x574], R3 ;  /* 0x0005740301007387 */ /* 0x0003e20000100800 */
[----:B0-----:R-:W-:Y:S02]  /*7f70*/  IADD3.X R4, R216, UR5, RZ, P0, !PT ;  /* 0x00000005d8047c10 */ /* 0x001fe400087fe4ff */
[----:B-1----:R-:W-:-:S03]  /*7f80*/  IADD3.X R3, R22, UR5, RZ, P1, !PT ;  /* 0x0000000516037c10 */ /* 0x002fc60008ffe4ff */
[----:B------:R0:W-:Y:S01]  /*7f90*/  STL [R1+0x568], R4 ;  /* 0x0005680401007387 */ /* 0x0001e20000100800 */
[----:B------:R-:W-:-:S03]  /*7fa0*/  USHF.R.S32.HI UR5, URZ, 0x1f, UR8 ;  /* 0x0000001f3f057899 */ /* 0x000fc60008011408 */
[----:B------:R1:W-:Y:S01]  /*7fb0*/  STL [R1+0x570], R3 ;  /* 0x0005700301007387 */ /* 0x0003e20000100800 */
[----:B0-----:R-:W-:Y:S02]  /*7fc0*/  SHF.R.S32.HI R4, RZ, 0x6, R0 ;  /* 0x00000006ff047819 */ /* 0x001fe40000011400 */
[----:B------:R-:W-:Y:S02]  /*7fd0*/  IADD3 R0, P5, R217, UR36, RZ ;  /* 0x00000024d9007c10 */ /* 0x000fe4000ffbe0ff */
[----:B-1----:R-:W-:Y:S01]  /*7fe0*/  IADD3 R3, P1, R23, UR36, RZ ;  /* 0x0000002417037c10 */ /* 0x002fe2000ff3e0ff */
[----:B------:R-:W-:Y:S01]  /*7ff0*/  STL [R1+0x718], R4 ;  /* 0x0007180401007387 */ /* 0x000fe20000100800 */
[----:B------:R-:W-:-:S03]  /*8000*/  UIADD3 UR36, UP0, UR10, 0x2, URZ ;  /* 0x000000020a247890 */ /* 0x000fc6000ff1e03f */
[----:B------:R0:W-:Y:S01]  /*8010*/  STL [R1+0x57c], R0 ;  /* 0x00057c0001007387 */ /* 0x0001e20000100800 */
[----:B------:R-:W-:-:S03]  /*8020*/  UIADD3.X UR37, UR37, -0x7fffffe0, URZ, UP0, !UPT ;  /* 0x8000002025257890 */ /* 0x000fc600087fe43f */
[----:B------:R1:W-:Y:S01]  /*8030*/  STL [R1+0x584], R3 ;  /* 0x0005840301007387 */ /* 0x0003e20000100800 */
[----:B0-----:R-:W-:Y:S02]  /*8040*/  IADD3 R0, P0, R217, UR6, RZ ;  /* 0x00000006d9007c10 */ /* 0x001fe4000ff1e0ff */
[----:B-1----:R-:W-:-:S03]  /*8050*/  IADD3 R3, P4, R23, UR6, RZ ;  /* 0x0000000617037c10 */ /* 0x002fc6000ff9e0ff */
[----:B------:R0:W-:Y:S01]  /*8060*/  STL [R1+0x58c], R0 ;  /* 0x00058c0001007387 */ /* 0x0001e20000100800 */
[----:B------:R-:W-:-:S03]  /*8070*/  USHF.R.S32.HI UR6, URZ, 0x1f, UR9 ;  /* 0x0000001f3f067899 */ /* 0x000fc60008011409 */
[----:B------:R1:W-:Y:S01]  /*8080*/  STL [R1+0x594], R3 ;  /* 0x0005940301007387 */ /* 0x0003e20000100800 */
[----:B0-----:R-:W-:Y:S01]  /*8090*/  IMAD R0, R218, 0x40, R2 ;  /* 0x00000040da007824 */ /* 0x001fe200078e0202 */
[----:B------:R-:W-:Y:S02]  /*80a0*/  IADD3 R2, P2, R23, UR61, RZ ;  /* 0x0000003d17027c10 */ /* 0x000fe4000ff5e0ff */
[----:B-1----:R-:W-:Y:S02]  /*80b0*/  IADD3 R3, P3, R217, UR61, RZ ;  /* 0x0000003dd9037c10 */ /* 0x002fe4000ff7e0ff */
[----:B------:R-:W-:Y:S01]  /*80c0*/  STL [R1+0x6f8], R0 ;  /* 0x0006f80001007387 */ /* 0x000fe20000100800 */
[C---:B------:R-:W-:Y:S01]  /*80d0*/  LOP3.LUT R4, R0.reuse, 0x10, RZ, 0x3c, !PT ;  /* 0x0000001000047812 */ /* 0x040fe200078e3cff */
[----:B------:R-:W-:Y:S02]  /*80e0*/  UIMAD UR61, UR11, 0xf, URZ ;  /* 0x0000000f0b3d78a4 */ /* 0x000fe4000f8e023f */
[----:B------:R0:W-:Y:S04]  /*80f0*/  STL [R1+0x59c], R3 ;  /* 0x00059c0301007387 */ /* 0x0001e80000100800 */
[----:B------:R1:W-:Y:S04]  /*8100*/  STL [R1+0x5a4], R2 ;  /* 0x0005a40201007387 */ /* 0x0003e80000100800 */
[----:B------:R-:W-:Y:S01]  /*8110*/  STL [R1+0x704], R4 ;  /* 0x0007040401007387 */ /* 0x000fe20000100800 */
[----:B0-----:R-:W-:-:S02]  /*8120*/  LOP3.LUT R3, R0, 0x20, RZ, 0x3c, !PT ;  /* 0x0000002000037812 */ /* 0x001fc400078e3cff */
[----:B-1----:R-:W-:-:S03]  /*8130*/  LOP3.LUT R2, R0, 0x30, RZ, 0x3c, !PT ;  /* 0x0000003000027812 */ /* 0x002fc600078e3cff */
[----:B------:R0:W-:Y:S01]  /*8140*/  STL [R1+0x700], R3 ;  /* 0x0007000301007387 */ /* 0x0001e20000100800 */
[----:B------:R-:W-:-:S03]  /*8150*/  IADD3 R0, P6, R217, UR32, RZ ;  /* 0x00000020d9007c10 */ /* 0x000fc6000ffde0ff */
[----:B------:R1:W-:Y:S04]  /*8160*/  STL [R1+0x6fc], R2 ;  /* 0x0006fc0201007387 */ /* 0x0003e80000100800 */
[----:B------:R2:W-:Y:S01]  /*8170*/  STL [R1+0x5ac], R0 ;  /* 0x0005ac0001007387 */ /* 0x0005e20000100800 */
[----:B0-----:R-:W-:Y:S02]  /*8180*/  IADD3.X R3, R216, UR33, RZ, P5, !PT ;  /* 0x00000021d8037c10 */ /* 0x001fe4000affe4ff */
[----:B-1----:R-:W-:-:S03]  /*8190*/  IADD3 R2, P5, R23, UR32, RZ ;  /* 0x0000002017027c10 */ /* 0x002fc6000ffbe0ff */
[----:B------:R0:W-:Y:S01]  /*81a0*/  STL [R1+0x578], R3 ;  /* 0x0005780301007387 */ /* 0x0001e20000100800 */
[----:B--2---:R-:W-:-:S03]  /*81b0*/  IADD3.X R0, R22, UR33, RZ, P1, !PT ;  /* 0x0000002116007c10 */ /* 0x004fc60008ffe4ff */
[----:B------:R1:W-:Y:S01]  /*81c0*/  STL [R1+0x5b4], R2 ;  /* 0x0005b40201007387 */ /* 0x0003e20000100800 */
[----:B------:R-:W-:-:S03]  /*81d0*/  UIADD3.64 UR32, UR36, 0xfe, URZ ;  /* 0x000000fe24207897 */ /* 0x000fc6000fffe03f */
[----:B------:R2:W-:Y:S01]  /*81e0*/  STL [R1+0x580], R0 ;  /* 0x0005800001007387 */ /* 0x0005e20000100800 */
[----:B0-----:R-:W-:Y:S02]  /*81f0*/  IADD3.X R3, R216, UR29, RZ, P0, !PT ;  /* 0x0000001dd8037c10 */ /* 0x001fe400087fe4ff */
[----:B-1----:R-:W-:Y:S02]  /*8200*/  IADD3 R2, P1, R217, UR28, RZ ;  /* 0x0000001cd9027c10 */ /* 0x002fe4000ff3e0ff */
[----:B--2---:R-:W-:-:S03]  /*8210*/  IADD3 R0, P0, R23, UR28, RZ ;  /* 0x0000001c17007c10 */ /* 0x004fc6000ff1e0ff */
[----:B------:R0:W-:Y:S04]  /*8220*/  STL [R1+0x5bc], R2 ;  /* 0x0005bc0201007387 */ /* 0x0001e80000100800 */
[----:B------:R1:W-:Y:S04]  /*8230*/  STL [R1+0x588], R3 ;  /* 0x0005880301007387 */ /* 0x0003e80000100800 */
[----:B------:R2:W-:Y:S01]  /*8240*/  STL [R1+0x5c4], R0 ;  /* 0x0005c40001007387 */ /* 0x0005e20000100800 */
[----:B0-----:R-:W-:Y:S01]  /*8250*/  IADD3.X R2, R22, UR29, RZ, P4, !PT ;  /* 0x0000001d16027c10 */ /* 0x001fe2000a7fe4ff */
[----:B------:R-:W-:Y:S01]  /*8260*/  UIADD3.64 UR28, UR36, 0x100, URZ ;  /* 0x00000100241c7897 */ /* 0x000fe2000fffe03f */
[----:B-1----:R-:W-:-:S03]  /*8270*/  IADD3.X R3, R216, UR25, RZ, P3, !PT ;  /* 0x00000019d8037c10 */ /* 0x002fc60009ffe4ff */
[----:B------:R0:W-:Y:S01]  /*8280*/  STL [R1+0x590], R2 ;  /* 0x0005900201007387 */ /* 0x0001e20000100800 */
[----:B--2---:R-:W-:-:S05]  /*8290*/  IADD3 R0, P4, R217, UR24, RZ ;  /* 0x00000018d9007c10 */ /* 0x004fca000ff9e0ff */
[----:B------:R1:W-:Y:S01]  /*82a0*/  STL [R1+0x5cc], R0 ;  /* 0x0005cc0001007387 */ /* 0x0003e20000100800 */
[----:B0-----:R-:W-:-:S03]  /*82b0*/  IADD3 R2, P3, R23, UR24, RZ ;  /* 0x0000001817027c10 */ /* 0x001fc6000ff7e0ff */
[----:B------:R0:W-:Y:S04]  /*82c0*/  STL [R1+0x598], R3 ;  /* 0x0005980301007387 */ /* 0x0001e80000100800 */
[----:B------:R2:W-:Y:S01]  /*82d0*/  STL [R1+0x5d4], R2 ;  /* 0x0005d40201007387 */ /* 0x0005e20000100800 */
[----:B-1----:R-:W-:Y:S01]  /*82e0*/  IADD3.X R0, R22, UR25, RZ, P2, !PT ;  /* 0x0000001916007c10 */ /* 0x002fe200097fe4ff */
[----:B------:R-:W-:Y:S01]  /*82f0*/  UIADD3.64 UR24, UR36, 0x1fe, URZ ;  /* 0x000001fe24187897 */ /* 0x000fe2000fffe03f */
[----:B0-----:R-:W-:-:S03]  /*8300*/  IADD3.X R3, R216, UR21, RZ, P6, !PT ;  /* 0x00000015d8037c10 */ /* 0x001fc6000b7fe4ff */
        /* <DEDUP_REMOVED lines=13> */
[----:B------:R-:W-:Y:S04]  /*83e0*/  STL [R1+0x5b8], R3 ;  /* 0x0005b80301007387 */ /* 0x000fe80000100800 */
[----:B------:R0:W-:Y:S01]  /*83f0*/  STL [R1+0x5f4], R2 ;  /* 0x0005f40201007387 */ /* 0x0001e20000100800 */
[----:B-1----:R-:W-:Y:S01]  /*8400*/  IADD3.X R0, R22, UR17, RZ, P0, !PT ;  /* 0x0000001116007c10 */ /* 0x002fe200087fe4ff */
[----:B------:R-:W-:-:S04]  /*8410*/  UIADD3.64 UR16, UR36, 0x2fe, URZ ;  /* 0x000002fe24107897 */ /* 0x000fc8000fffe03f */
[----:B------:R1:W-:Y:S01]  /*8420*/  STL [R1+0x5c0], R0 ;  /* 0x0005c00001007387 */ /* 0x0003e20000100800 */
[----:B0-----:R-:W-:-:S05]  /*8430*/  IADD3 R2, P0, R217, UR12, RZ ;  /* 0x0000000cd9027c10 */ /* 0x001fca000ff1e0ff */
[----:B------:R0:W-:Y:S01]  /*8440*/  STL [R1+0x5fc], R2 ;  /* 0x0005fc0201007387 */ /* 0x0001e20000100800 */
[----:B-1----:R-:W-:-:S05]  /*8450*/  IADD3.X R0, R216, UR13, RZ, P4, !PT ;  /* 0x0000000dd8007c10 */ /* 0x002fca000a7fe4ff */
[----:B------:R1:W-:Y:S01]  /*8460*/  STL [R1+0x5c8], R0 ;  /* 0x0005c80001007387 */ /* 0x0003e20000100800 */
[----:B0-----:R-:W-:-:S05]  /*8470*/  IADD3 R2, P4, R23, UR12, RZ ;  /* 0x0000000c17027c10 */ /* 0x001fca000ff9e0ff */
[----:B------:R0:W-:Y:S01]  /*8480*/  STL [R1+0x604], R2 ;  /* 0x0006040201007387 */ /* 0x0001e20000100800 */
[----:B-1----:R-:W-:Y:S01]  /*8490*/  IADD3.X R0, R22, UR13, RZ, P3, !PT ;  /* 0x0000000d16007c10 */ /* 0x002fe20009ffe4ff */
[----:B------:R-:W-:Y:S01]  /*84a0*/  UIADD3.64 UR12, UR36, 0x300, URZ ;  /* 0x00000300240c7897 */ /* 0x000fe2000fffe03f */
[----:B------:R-:W-:-:S03]  /*84b0*/  IADD3 R3, P3, R217, UR61, RZ ;  /* 0x0000003dd9037c10 */ /* 0x000fc6000ff7e0ff */
[----:B------:R1:W-:Y:S01]  /*84c0*/  STL [R1+0x5d0], R0 ;  /* 0x0005d00001007387 */ /* 0x0003e20000100800 */
[----:B0-----:R-:W-:-:S03]  /*84d0*/  IADD3.X R2, R216, UR42, RZ, P2, !PT ;  /* 0x0000002ad8027c10 */ /* 0x001fc600097fe4ff */
[----:B------:R0:W-:Y:S04]  /*84e0*/  STL [R1+0x60c], R3 ;  /* 0x00060c0301007387 */ /* 0x0001e80000100800 */
[----:B------:R2:W-:Y:S01]  /*84f0*/  STL [R1+0x5d8], R2 ;  /* 0x0005d80201007387 */ /* 0x0005e20000100800 */
[----:B-1----:R-:W-:Y:S02]  /*8500*/  IADD3 R0, P2, R23, UR61, RZ ;  /* 0x0000003d17007c10 */ /* 0x002fe4000ff5e0ff */
[----:B0-----:R-:W-:-:S03]  /*8510*/  IADD3.X R3, R22, UR42, RZ, P6, !PT ;  /* 0x0000002a16037c10 */ /* 0x001fc6000b7fe4ff */
[----:B------:R0:W-:Y:S01]  /*8520*/  STL [R1+0x614], R0 ;  /* 0x0006140001007387 */ /* 0x0001e20000100800 */
[----:B------:R-:W-:Y:S01]  /*8530*/  UMOV UR42, UR4 ;  /* 0x00000004002a7c82 */ /* 0x000fe20008000000 */
[----:B--2---:R-:W-:Y:S02]  /*8540*/  IADD3 R2, P6, R217, UR14, RZ ;  /* 0x0000000ed9027c10 */ /* 0x004fe4000ffde0ff */
[----:B------:R1:W-:Y:S04]  /*8550*/  STL [R1+0x5e0], R3 ;  /* 0x0005e00301007387 */ /* 0x0003e80000100800 */
[----:B------:R2:W-:Y:S01]  /*8560*/  STL [R1+0x61c], R2 ;  /* 0x00061c0201007387 */ /* 0x0005e20000100800 */
[----:B0-----:R-:W-:Y:S02]  /*8570*/  IADD3.X R0, R216, UR43, RZ, P5, !PT ;  /* 0x0000002bd8007c10 */ /* 0x001fe4000affe4ff */
[----:B-1----:R-:W-:-:S03]  /*8580*/  IADD3 R3, P5, R23, UR14, RZ ;  /* 0x0000000e17037c10 */ /* 0x002fc6000ffbe0ff */
[----:B------:R0:W-:Y:S01]  /*8590*/  STL [R1+0x5e8], R0 ;  /* 0x0005e80001007387 */ /* 0x0001e20000100800 */
[----:B--2---:R-:W-:-:S03]  /*85a0*/  IADD3.X R2, R22, UR43, RZ, P1, !PT ;  /* 0x0000002b16027c10 */ /* 0x004fc60008ffe4ff */
[----:B------:R1:W-:Y:S01]  /*85b0*/  STL [R1+0x624], R3 ;  /* 0x0006240301007387 */ /* 0x0003e20000100800 */
[----:B------:R-:W-:-:S03]  /*85c0*/  UMOV UR43, 0x80000020 ;  /* 0x80000020002b7882 */ /* 0x000fc60000000000 */
[----:B------:R2:W-:Y:S01]  /*85d0*/  STL [R1+0x5f0], R2 ;  /* 0x0005f00201007387 */ /* 0x0005e20000100800 */
[----:B0-----:R-:W-:Y:S02]  /*85e0*/  IADD3 R0, P1, R217, UR15, RZ ;  /* 0x0000000fd9007c10 */ /* 0x001fe4000ff3e0ff */
[----:B-1----:R-:W-:-:S03]  /*85f0*/  IADD3.X R3, R216, UR46, RZ, P0, !PT ;  /* 0x0000002ed8037c10 */ /* 0x002fc600087fe4ff */
[----:B------:R0:W-:Y:S01]  /*8600*/  STL [R1+0x62c], R0 ;  /* 0x00062c0001007387 */ /* 0x0001e20000100800 */
[----:B--2---:R-:W-:-:S03]  /*8610*/  IADD3 R2, P0, R23, UR15, RZ ;  /* 0x0000000f17027c10 */ /* 0x004fc6000ff1e0ff */
[----:B------:R1:W-:Y:S04]  /*8620*/  STL [R1+0x5f8], R3 ;  /* 0x0005f80301007387 */ /* 0x0003e80000100800 */
[----:B------:R2:W-:Y:S01]  /*8630*/  STL [R1+0x634], R2 ;  /* 0x0006340201007387 */ /* 0x0005e20000100800 */
[----:B0-----:R-:W-:Y:S02]  /*8640*/  IADD3.X R0, R22, UR46, RZ, P4, !PT ;  /* 0x0000002e16007c10 */ /* 0x001fe4000a7fe4ff */
[----:B-1----:R-:W-:-:S03]  /*8650*/  IADD3 R3, P4, R217, UR18, RZ ;  /* 0x00000012d9037c10 */ /* 0x002fc6000ff9e0ff */
[----:B------:R0:W-:Y:S01]  /*8660*/  STL [R1+0x600], R0 ;  /* 0x0006000001007387 */ /* 0x0001e20000100800 */
[----:B--2---:R-:W-:-:S03]  /*8670*/  IADD3.X R2, R216, UR47, RZ, P3, !PT ;  /* 0x0000002fd8027c10 */ /* 0x004fc60009ffe4ff */
[----:B------:R1:W-:Y:S04]  /*8680*/  STL [R1+0x63c], R3 ;  /* 0x00063c0301007387 */ /* 0x0003e80000100800 */
        /* <DEDUP_REMOVED lines=92> */
[----:B-1----:R-:W-:-:S03]  /*8c50*/  IADD3.X R3, R216, UR59, RZ, P5, !PT ;  /* 0x0000003bd8037c10 */ /* 0x002fc6000affe4ff */
[----:B------:R0:W-:Y:S01]  /*8c60*/  STL [R1+0x6c0], R0 ;  /* 0x0006c00001007387 */ /* 0x0001e20000100800 */
[----:B--2---:R-:W-:-:S03]  /*8c70*/  IADD3.X R2, R22, UR59, RZ, P1, !PT ;  /* 0x0000003b16027c10 */ /* 0x004fc60008ffe4ff */
        /* <DEDUP_REMOVED lines=8> */
[----:B0-----:R-:W-:-:S05]  /*8d00*/  IADD3.X R0, R22, UR41, RZ, P2, !PT ;  /* 0x0000002916007c10 */ /* 0x001fca00097fe4ff */
[----:B------:R1:W-:Y:S02]  /*8d10*/  STL [R1+0x6f0], R0 ;  /* 0x0006f00001007387 */ /* 0x0003e40000100800 */
.L_x_2:
[----:B-1----:R-:W2:Y:S01]  /*8d20*/  LDL R2, [R1+0x100] ;  /* 0x0001000001027983 */ /* 0x002ea20000100800 */
[----:B------:R-:W2:Y:S03]  /*8d30*/  LDC R0, c[0x0][0x230] ;  /* 0x00008c00ff007b82 */ /* 0x000ea60000000800 */
[----:B------:R-:W-:Y:S04]  /*8d40*/  STL [R1+0xa40], R88 ;  /* 0x000a405801007387 */ /* 0x000fe80000100800 */
        /* <DEDUP_REMOVED lines=17> */
[----:B------:R-:W-:Y:S04]  /*8e60*/  STL.64 [R1+0x9f8], R214 ;  /* 0x0009f8d601007387 */ /* 0x000fe80000100a00 */
        /* <DEDUP_REMOVED lines=20> */
[----:B------:R-:W-:Y:S04]  /*8fb0*/  STL [R1+0xa80], R174 ;  /* 0x000a80ae01007387 */ /* 0x000fe80000100800 */
[----:B------:R-:W-:Y:S04]  /*8fc0*/  STL [R1+0xa7c], R175 ;  /* 0x000a7caf01007387 */ /* 0x000fe80000100800 */
        /* <DEDUP_REMOVED lines=14> */
[----:B------:R-:W-:Y:S04]  /*90b0*/  STL.64 [R1+0x928], R162 ;  /* 0x000928a201007387 */ /* 0x000fe80000100a00 */
[----:B------:R-:W-:Y:S04]  /*90c0*/  STL.64 [R1+0x920], R160 ;  /* 0x000920a001007387 */ /* 0x000fe80000100a00 */
[----:B------:R-:W-:Y:S04]  /*90d0*/  STL.64 [R1+0x918], R158 ;  /* 0x0009189e01007387 */ /* 0x000fe80000100a00 */
[----:B------:R-:W-:Y:S04]  /*90e0*/  STL.64 [R1+0x910], R156 ;  /* 0x0009109c01007387 */ /* 0x000fe80000100a00 */
[----:B------:R-:W-:Y:S04]  /*90f0*/  STL.64 [R1+0x908], R154 ;  /* 0x0009089a01007387 */ /* 0x000fe80000100a00 */
[----:B------:R-:W-:Y:S04]  /*9100*/  STL.64 [R1+0x900], R152 ;  /* 0x0009009801007387 */ /* 0x000fe80000100a00 */
[----:B------:R0:W-:Y:S04]  /*9110*/  STL [R1+0x8fc], R105 ;  /* 0x0008fc6901007387 */ /* 0x0001e80000100800 */
[----:B0-----:R-:W3:Y:S04]  /*9120*/  LDL.LU R105, [R1+0x6f4] ;  /* 0x0006f40001697983 */ /* 0x001ee80000300800 */
[----:B------:R0:W-:Y:S04]  /*9130*/  STL [R1+0x8f8], R106 ;  /* 0x0008f86a01007387 */ /* 0x0001e80000100800 */
[----:B0-----:R-:W4:Y:S04]  /*9140*/  LDL.LU R106, [R1+0x6ec] ;  /* 0x0006ec00016a7983 */ /* 0x001f280000300800 */
        /* <DEDUP_REMOVED lines=217> */
[----:B0-----:R-:W4:Y:S01]  /*9ee0*/  LDL.LU R87, [R1+0x478] ;  /* 0x0004780001577983 */ /* 0x001f220000300800 */
[----:B--2---:R-:W-:-:S03]  /*9ef0*/  IMAD R0, R2, -0x40, R0 ;  /* 0xffffffc002007824 */ /* 0x004fc600078e0200 */
[----:B-----5:R-:W-:Y:S04]  /*9f00*/  STL [R1+0x728], R18 ;  /* 0x0007281201007387 */ /* 0x020fe80000100800 */
[----:B------:R0:W-:Y:S04]  /*9f10*/  STL [R1+0x724], R17 ;  /* 0x0007241101007387 */ /* 0x0001e80000100800 */
[----:B------:R1:W-:Y:S04]  /*9f20*/  STL [R1+0x720], R16 ;  /* 0x0007201001007387 */ /* 0x0003e80000100800 */
[----:B0-----:R-:W2:Y:S01]  /*9f30*/  LDL R17, [R1+0x648] ;  /* 0x0006480001117983 */ /* 0x001ea20000100800 */
[----:B------:R-:W-:-:S02]  /*9f40*/  ISETP.GT.AND P0, PT, R0, RZ, PT ;  /* 0x000000ff0000720c */ /* 0x000fc40003f04270 */
[----:B------:R-:W-:Y:S01]  /*9f50*/  ISETP.GT.AND P1, PT, R0, 0x1, PT ;  /* 0x000000010000780c */ /* 0x000fe20003f24270 */
[----:B------:R-:W-:Y:S01]  /*9f60*/  STL [R1+0xa48], R23 ;  /* 0x000a481701007387 */ /* 0x000fe20000100800 */
[----:B------:R-:W-:Y:S02]  /*9f70*/  PRMT R248, RZ, 0x7610, R248 ;  /* 0x00007610fff87816 */ /* 0x000fe400000000f8 */
[----:B------:R-:W-:Y:S01]  /*9f80*/  PRMT R165, RZ, 0x7610, R165 ;  /* 0x00007610ffa57816 */ /* 0x000fe200000000a5 */
[----:B------:R-:W-:Y:S06]  /*9f90*/  STL [R1+0xa44], R22 ;  /* 0x000a441601007387 */ /* 0x000fec0000100800 */
[----:B------:R-:W-:-:S02]  /*9fa0*/  @P0 IMAD.MOV.U32 R2, RZ, RZ, R23 ;  /* 0x000000ffff020224 */ /* 0x000fc400078e0017 */
[----:B------:R-:W-:-:S05]  /*9fb0*/  @P0 IMAD.MOV.U32 R3, RZ, RZ, R22 ;  /* 0x000000ffff030224 */ /* 0x000fca00078e0016 */
[----:B------:R0:W2:Y:S01]  /*9fc0*/  @P0 LDG.E.U8 R248, desc[UR44][R2.64] ;  /* 0x0000002c02f80981 */ /* 0x0000a2000c1e1100 */
[----:B------:R-:W-:Y:S02]  /*9fd0*/  ISETP.GT.AND P2, PT, R0, 0x2, PT ;  /* 0x000000020000780c */ /* 0x000fe40003f44270 */
[----:B------:R-:W-:Y:S01]  /*9fe0*/  PRMT R246, RZ, 0x7610, R246 ;  /* 0x00007610fff67816 */ /* 0x000fe200000000f6 */
[----:B------:R-:W-:Y:S01]  /*9ff0*/  STL [R1+0xa50], R217 ;  /* 0x000a50d901007387 */ /* 0x000fe20000100800 */
[----:B------:R-:W-:Y:S02]  /*a000*/  PRMT R171, RZ, 0x7610, R171 ;  /* 0x00007610ffab7816 */ /* 0x000fe400000000ab */
[----:B------:R-:W-:Y:S01]  /*a010*/  PRMT R245, RZ, 0x7610, R245 ;  /* 0x00007610fff57816 */ /* 0x000fe200000000f5 */
[----:B------:R-:W-:Y:S01]  /*a020*/  STL [R1+0xa4c], R216 ;  /* 0x000a4cd801007387 */ /* 0x000fe20000100800 */
[----:B0-----:R-:W-:Y:S02]  /*a030*/  @P0 IMAD.MOV.U32 R2, RZ, RZ, R217 ;  /* 0x000000ffff020224 */ /* 0x001fe400078e00d9 */
[----:B------:R-:W-:-:S05]  /*a040*/  @P0 IMAD.MOV.U32 R3, RZ, RZ, R216 ;  /* 0x000000ffff030224 */ /* 0x000fca00078e00d8 */
[----:B------:R0:W2:Y:S01]  /*a050*/  @P0 LDG.E.U8 R165, desc[UR44][R2.64] ;  /* 0x0000002c02a50981 */ /* 0x0000a2000c1e1100 */
[----:B------:R-:W-:Y:S02]  /*a060*/  PRMT R172, RZ, 0x7610, R172 ;  /* 0x00007610ffac7816 */ /* 0x000fe400000000ac */
[----:B------:R-:W-:Y:S01]  /*a070*/  PRMT R243, RZ, 0x7610, R243 ;  /* 0x00007610fff37816 */ /* 0x000fe200000000f3 */
[----:B---3--:R-:W-:Y:S01]  /*a080*/  STL [R1+0xa58], R105 ;  /* 0x000a586901007387 */ /* 0x008fe20000100800 */
[----:B0-----:R-:W-:Y:S02]  /*a090*/  @P1 IMAD.MOV.U32 R2, RZ, RZ, R105 ;  /* 0x000000ffff021224 */ /* 0x001fe400078e0069 */
[----:B----4-:R-:W-:Y:S01]  /*a0a0*/  @P1 IMAD.MOV.U32 R3, RZ, RZ, R111 ;  /* 0x000000ffff031224 */ /* 0x010fe200078e006f */
[----:B------:R-:W-:Y:S01]  /*a0b0*/  ISETP.GT.AND P0, PT, R0, 0x3, PT ;  /* 0x000000030000780c */ /* 0x000fe20003f04270 */
[----:B------:R-:W-:Y:S04]  /*a0c0*/  STL [R1+0xa54], R111 ;  /* 0x000a546f01007387 */ /* 0x000fe80000100800 */
[----:B------:R0:W3:Y:S01]  /*a0d0*/  @P1 LDG.E.U8 R246, desc[UR44][R2.64] ;  /* 0x0000002c02f61981 */ /* 0x0000e2000c1e1100 */
[----:B------:R-:W-:-:S02]  /*a0e0*/  PRMT R173, RZ, 0x7610, R173 ;  /* 0x00007610ffad7816 */ /* 0x000fc400000000ad */
[----:B------:R-:W-:Y:S01]  /*a0f0*/  PRMT R242, RZ, 0x7610, R242 ;  /* 0x00007610fff27816 */ /* 0x000fe200000000f2 */
[----:B------:R-:W-:Y:S01]  /*a100*/  STL [R1+0xa60], R106 ;  /* 0x000a606a01007387 */ /* 0x000fe20000100800 */
[----:B------:R-:W-:Y:S02]  /*a110*/  PRMT R174, RZ, 0x7610, R174 ;  /* 0x00007610ffae7816 */ /* 0x000fe400000000ae */
[----:B------:R-:W-:Y:S01]  /*a120*/  PRMT R239, RZ, 0x7610, R239 ;  /* 0x00007610ffef7816 */ /* 0x000fe200000000ef */
[----:B------:R-:W-:Y:S01]  /*a130*/  STL [R1+0xa5c], R113 ;  /* 0x000a5c7101007387 */ /* 0x000fe20000100800 */
[----:B0-----:R-:W-:Y:S02]  /*a140*/  @P1 IMAD.MOV.U32 R2, RZ, RZ, R106 ;  /* 0x000000ffff021224 */ /* 0x001fe400078e006a */
[----:B------:R-:W-:-:S05]  /*a150*/  @P1 IMAD.MOV.U32 R3, RZ, RZ, R113 ;  /* 0x000000ffff031224 */ /* 0x000fca00078e0071 */
[----:B------:R0:W4:Y:S01]  /*a160*/  @P1 LDG.E.U8 R171, desc[UR44][R2.64] ;  /* 0x0000002c02ab1981 */ /* 0x000122000c1e1100 */
[----:B------:R-:W-:Y:S01]  /*a170*/  ISETP.GT.AND P1, PT, R0, 0x4, PT ;  /* 0x000000040000780c */ /* 0x000fe20003f24270 */
[----:B0-----:R-:W-:Y:S02]  /*a180*/  @P2 IMAD.MOV.U32 R2, RZ, RZ, R107 ;  /* 0x000000ffff022224 */ /* 0x001fe400078e006b */
[----:B------:R-:W-:-:S05]  /*a190*/  @P2 IMAD.MOV.U32 R3, RZ, RZ, R115 ;  /* 0x000000ffff032224 */ /* 0x000fca00078e0073 */
[----:B------:R0:W4:Y:S02]  /*a1a0*/  @P2 LDG.E.U8 R245, desc[UR44][R2.64] ;  /* 0x0000002c02f52981 */ /* 0x000124000c1e1100 */
        /* <DEDUP_REMOVED lines=16> */
[----:B------:R0:W4:Y:S01]  /*a2b0*/  @P1 LDG.E.U8 R174, desc[UR44][R2.64] ;  /* 0x0000002c02ae1981 */ /* 0x000122000c1e1100 */
[----:B------:R-:W-:Y:S01]  /*a2c0*/  PRMT R175, RZ, 0x7610, R175 ;  /* 0x00007610ffaf7816 */ /* 0x000fe200000000af */
[----:B0-----:R-:W-:Y:S02]  /*a2d0*/  @P2 IMAD.MOV.U32 R2, RZ, RZ, R116 ;  /* 0x000000ffff022224 */ /* 0x001fe400078e0074 */
[----:B------:R-:W-:-:S05]  /*a2e0*/  @P2 IMAD.MOV.U32 R3, RZ, RZ, R127 ;  /* 0x000000ffff032224 */ /* 0x000fca00078e007f */
[----:B------:R0:W4:Y:S01]  /*a2f0*/  @P2 LDG.E.U8 R239, desc[UR44][R2.64] ;  /* 0x0000002c02ef2981 */ /* 0x000122000c1e1100 */
[----:B------:R-:W-:Y:S02]  /*a300*/  ISETP.GT.AND P1, PT, R0, 0x7, PT ;  /* 0x000000070000780c */ /* 0x000fe40003f24270 */
[----:B------:R-:W-:Y:S01]  /*a310*/  PRMT R236, RZ, 0x7610, R236 ;  /* 0x00007610ffec7816 */ /* 0x000fe200000000ec */
[----:B0-----:R-:W-:Y:S02]  /*a320*/  @P2 IMAD.MOV.U32 R2, RZ, RZ, R118 ;  /* 0x000000ffff022224 */ /* 0x001fe400078e0076 */
[----:B------:R-:W-:-:S05]  /*a330*/  @P2 IMAD.MOV.U32 R3, RZ, RZ, R129 ;  /* 0x000000ffff032224 */ /* 0x000fca00078e0081 */
[----:B------:R0:W4:Y:S01]  /*a340*/  @P2 LDG.E.U8 R175, desc[UR44][R2.64] ;  /* 0x0000002c02af2981 */ /* 0x000122000c1e1100 */
[----:B------:R-:W-:Y:S02]  /*a350*/  PRMT R104, RZ, 0x7610, R104 ;  /* 0x00007610ff687816 */ /* 0x000fe40000000068 */
        /* <DEDUP_REMOVED lines=8> */
[----:B-1----:R-:W-:Y:S02]  /*a3e0*/  PRMT R16, RZ, 0x7610, R16 ;  /* 0x00007610ff107816 */ /* 0x002fe40000000010 */
        /* <DEDUP_REMOVED lines=27> */
[----:B------:R-:W-:Y:S02]  /*a5a0*/  PRMT R223, RZ, 0x7610, R223 ;  /* 0x00007610ffdf7816 */ /* 0x000fe400000000df */
[----:B------:R-:W-:Y:S02]  /*a5b0*/  PRMT R244, RZ, 0x7610, R244 ;  /* 0x00007610fff47816 */ /* 0x000fe400000000f4 */
[----:B------:R-:W-:Y:S01]  /*a5c0*/  ISETP.GT.AND P0, PT, R0, 0xc, PT ;  /* 0x0000000c0000780c */ /* 0x000fe20003f04270 */
[----:B0-----:R-:W-:Y:S02]  /*a5d0*/  @P1 IMAD.MOV.U32 R2, RZ, RZ, R136 ;  /* 0x000000ffff021224 */ /* 0x001fe400078e0088 */
[----:B------:R-:W-:-:S05]  /*a5e0*/  @P1 IMAD.MOV.U32 R3, RZ, RZ, R147 ;  /* 0x000000ffff031224 */ /* 0x000fca00078e0093 */
[----:B------:R0:W4:Y:S02]  /*a5f0*/  @P1 LDG.E.U8 R226, desc[UR44][R2.64] ;  /* 0x0000002c02e21981 */ /* 0x000124000c1e1100 */
[----:B0-----:R-:W-:Y:S02]  /*a600*/  @P1 IMAD.MOV.U32 R2, RZ, RZ, R138 ;  /* 0x000000ffff021224 */ /* 0x001fe400078e008a */
[----:B------:R-:W-:-:S05]  /*a610*/  @P1 IMAD.MOV.U32 R3, RZ, RZ, R149 ;  /* 0x000000ffff031224 */ /* 0x000fca00078e0095 */
[----:B------:R0:W4:Y:S01]  /*a620*/  @P1 LDG.E.U8 R247, desc[UR44][R2.64] ;  /* 0x0000002c02f71981 */ /* 0x000122000c1e1100 */
[----:B------:R-:W-:Y:S02]  /*a630*/  PRMT R220, RZ, 0x7610, R220 ;  /* 0x00007610ffdc7816 */ /* 0x000fe400000000dc */
[----:B------:R-:W-:Y:S02]  /*a640*/  PRMT R241, RZ, 0x7610, R241 ;  /* 0x00007610fff17816 */ /* 0x000fe400000000f1 */
[----:B------:R-:W-:Y:S01]  /*a650*/  ISETP.GT.AND P1, PT, R0, 0xd, PT ;  /* 0x0000000d0000780c */ /* 0x000fe20003f24270 */
[----:B0-----:R-:W-:Y:S02]  /*a660*/  @P2 IMAD.MOV.U32 R2, RZ, RZ, R140 ;  /* 0x000000ffff022224 */ /* 0x001fe400078e008c */
[----:B------:R-:W-:-:S05]  /*a670*/  @P2 IMAD.MOV.U32 R3, RZ, RZ, R151 ;  /* 0x000000ffff032224 */ /* 0x000fca00078e0097 */
[----:B------:R0:W4:Y:S02]  /*a680*/  @P2 LDG.E.U8 R223, desc[UR44][R2.64] ;  /* 0x0000002c02df2981 */ /* 0x000124000c1e1100 */
[----:B0-----:R-:W-:Y:S02]  /*a690*/  @P2 IMAD.MOV.U32 R2, RZ, RZ, R142 ;  /* 0x000000ffff022224 */ /* 0x001fe400078e008e */
[----:B--2---:R-:W-:Y:S01]  /*a6a0*/  @P2 IMAD.MOV.U32 R3, RZ, RZ, R17 ;  /* 0x000000ffff032224 */ /* 0x004fe200078e0011 */
[----:B------:R-:W-:Y:S01]  /*a6b0*/  PRMT R21, RZ, 0x7610, R21 ;  /* 0x00007610ff157816 */ /* 0x000fe20000000015 */
[----:B------:R-:W2:Y:S04]  /*a6c0*/  LDL R17, [R1+0x624] ;  /* 0x0006240001117983 */ /* 0x000ea80000100800 */
[----:B------:R0:W4:Y:S04]  /*a6d0*/  @P2 LDG.E.U8 R244, desc[UR44][R2.64] ;  /* 0x0000002c02f42981 */ /* 0x000128000c1e1100 */
[----:B------:R-:W3:Y:S01]  /*a6e0*/  LDL R3, [R1+0x640] ;  /* 0x0006400001037983 */ /* 0x000ee20000100800 */
[----:B0-----:R-:W-:-:S05]  /*a6f0*/  @P0 IMAD.MOV.U32 R2, RZ, RZ, R144 ;  /* 0x000000ffff020224 */ /* 0x001fca00078e0090 */
[----:B---3--:R0:W3:Y:S04]  /*a700*/  @P0 LDG.E.U8 R220, desc[UR44][R2.64] ;  /* 0x0000002c02dc0981 */ /* 0x0080e8000c1e1100 */
[----:B------:R-:W2:Y:S01]  /*a710*/  LDL R3, [R1+0x638] ;  /* 0x0006380001037983 */ /* 0x000ea20000100800 */
[----:B0-----:R-:W-:Y:S01]  /*a720*/  @P0 IMAD.MOV.U32 R2, RZ, RZ, R146 ;  /* 0x000000ffff020224 */ /* 0x001fe200078e0092 */
[----:B------:R-:W-:Y:S02]  /*a730*/  PRMT R238, RZ, 0x7610, R238 ;  /* 0x00007610ffee7816 */ /* 0x000fe400000000ee */
[----:B------:R-:W-:Y:S02]  /*a740*/  ISETP.GT.AND P2, PT, R0, 0xe, PT ;  /* 0x0000000e0000780c */ /* 0x000fe40003f44270 */
[----:B--2---:R0:W2:Y:S04]  /*a750*/  @P0 LDG.E.U8 R241, desc[UR44][R2.64] ;  /* 0x0000002c02f10981 */ /* 0x0040a8000c1e1100 */
[----:B------:R-:W4:Y:S01]  /*a760*/  LDL R3, [R1+0x630] ;  /* 0x0006300001037983 */ /* 0x000f220000100800 */
[----:B0-----:R-:W-:-:S05]  /*a770*/  @P1 IMAD.MOV.U32 R2, RZ, RZ, R148 ;  /* 0x000000ffff021224 */ /* 0x001fca00078e0094 */
[----:B----4-:R0:W4:Y:S04]  /*a780*/  @P1 LDG.E.U8 R21, desc[UR44][R2.64] ;  /* 0x0000002c02151981 */ /* 0x010128000c1e1100 */
[----:B------:R-:W3:Y:S01]  /*a790*/  LDL R3, [R1+0x628] ;  /* 0x0006280001037983 */ /* 0x000ee20000100800 */
[----:B0-----:R-:W-:Y:S01]  /*a7a0*/  @P1 IMAD.MOV.U32 R2, RZ, RZ, R150 ;  /* 0x000000ffff021224 */ /* 0x001fe200078e0096 */
[----:B------:R-:W-:Y:S02]  /*a7b0*/  PRMT R7, RZ, 0x7610, R7 ;  /* 0x00007610ff077816 */ /* 0x000fe40000000007 */
[----:B------:R-:W-:Y:S02]  /*a7c0*/  PRMT R235, RZ, 0x7610, R235 ;  /* 0x00007610ffeb7816 */ /* 0x000fe400000000eb */
[----:B------:R-:W-:Y:S01]  /*a7d0*/  ISETP.GT.AND P0, PT, R0, 0xf, PT ;  /* 0x0000000f0000780c */ /* 0x000fe20003f04270 */
[----:B---3--:R0:W3:Y:S04]  /*a7e0*/  @P1 LDG.E.U8 R238, desc[UR44][R2.64] ;  /* 0x0000002c02ee1981 */ /* 0x0080e8000c1e1100 */
[----:B------:R-:W2:Y:S01]  /*a7f0*/  LDL R3, [R1+0x620] ;  /* 0x0006200001037983 */ /* 0x000ea20000100800 */
[----:B0-----:R-:W-:Y:S01]  /*a800*/  @P2 IMAD.MOV.U32 R2, RZ, RZ, R17 ;  /* 0x000000ffff022224 */ /* 0x001fe200078e0011 */
[----:B------:R-:W-:-:S02]  /*a810*/  PRMT R6, RZ, 0x7610, R6 ;  /* 0x00007610ff067816 */ /* 0x000fc40000000006 */
[----:B------:R-:W-:Y:S01]  /*a820*/  PRMT R231, RZ, 0x7610, R231 ;  /* 0x00007610ffe77816 */ /* 0x000fe200000000e7 */
[----:B------:R-:W4:Y:S01]  /*a830*/  LDL R17, [R1+0x5fc] ;  /* 0x0005fc0001117983 */ /* 0x000f220000100800 */
[----:B------:R-:W-:-:S03]  /*a840*/  ISETP.GT.AND P1, PT, R0, 0x10, PT ;  /* 0x000000100000780c */ /* 0x000fc60003f24270 */
[----:B--2---:R0:W2:Y:S04]  /*a850*/  @P2 LDG.E.U8 R7, desc[UR44][R2.64] ;  /* 0x0000002c02072981 */ /* 0x0040a8000c1e1100 */
[----:B------:R-:W0:Y:S04]  /*a860*/  LDL R2, [R1+0x618] ;  /* 0x0006180001027983 */ /* 0x000e280000100800 */
[----:B------:R-:W0:Y:S02]  /*a870*/  LDL R3, [R1+0x61c] ;  /* 0x00061c0001037983 */ /* 0x000e240000100800 */
[----:B0-----:R-:W-:-:S04]  /*a880*/  @P2 LOP3.LUT R3, R3, R2, RZ, 0x3c, !PT ;  /* 0x0000000203032212 */ /* 0x001fc800078e3cff */
[----:B------:R-:W-:-:S04]  /*a890*/  @P2 LOP3.LUT R2, R3, R2, RZ, 0x3c, !PT ;  /* 0x0000000203022212 */ /* 0x000fc800078e3cff */
[----:B------:R-:W-:-:S05]  /*a8a0*/  @P2 LOP3.LUT R3, R3, R2, RZ, 0x3c, !PT ;  /* 0x0000000203032212 */ /* 0x000fca00078e3cff */
[----:B------:R0:W3:Y:S04]  /*a8b0*/  @P2 LDG.E.U8 R235, desc[UR44][R2.64] ;  /* 0x0000002c02eb2981 */ /* 0x0000e8000c1e1100 */
        /* <DEDUP_REMOVED lines=13> */
[----:B------:R-:W0:Y:S01]  /*a990*/  LDL R3, [R1+0x604] ;  /* 0x0006040001037983 */ /* 0x000e220000100800 */
[----:B------:R-:W-:Y:S02]  /*a9a0*/  PRMT R234, RZ, 0x7610, R234 ;  /* 0x00007610ffea7816 */ /* 0x000fe400000000ea */
[----:B0-----:R-:W-:-:S04]  /*a9b0*/  @P1 LOP3.LUT R3, R3, R2, RZ, 0x3c, !PT ;  /* 0x0000000203031212 */ /* 0x001fc800078e3cff */
[----:B------:R-:W-:-:S04]  /*a9c0*/  @P1 LOP3.LUT R2, R3, R2, RZ, 0x3c, !PT ;  /* 0x0000000203021212 */ /* 0x000fc800078e3cff */
[----:B------:R-:W-:-:S05]  /*a9d0*/  @P1 LOP3.LUT R3, R3, R2, RZ, 0x3c, !PT ;  /* 0x0000000203031212 */ /* 0x000fca00078e3cff */
[----:B------:R4:W3:Y:S04]  /*a9e0*/  @P1 LDG.E.U8 R234, desc[UR44][R2.64] ;  /* 0x0000002c02ea1981 */ /* 0x0008e8000c1e1100 */
[----:B------:R-:W2:Y:S01]  /*a9f0*/  LDL R3, [R1+0x5f8] ;  /* 0x0005f80001037983 */ /* 0x000ea20000100800 */
[----:B------:R-:W-:Y:S01]  /*aa00*/  PRMT R166, RZ, 0x7610, R166 ;  /* 0x00007610ffa67816 */ /* 0x000fe200000000a6 */
[----:B----4-:R-:W-:Y:S01]  /*aa10*/  @P1 IMAD.MOV.U32 R2, RZ, RZ, R17 ;  /* 0x000000ffff021224 */ /* 0x010fe200078e0011 */
[----:B------:R-:W-:Y:S01]  /*aa20*/  ISETP.GT.AND P2, PT, R0, 0x11, PT ;  /* 0x000000110000780c */ /* 0x000fe20003f44270 */
[----:B------:R-:W4:Y:S04]  /*aa30*/  LDL R17, [R1+0x5d4] ;  /* 0x0005d40001117983 */ /* 0x000f280000100800 */
[----:B--2---:R0:W2:Y:S04]  /*aa40*/  @P1 LDG.E.U8 R166, desc[UR44][R2.64] ;  /* 0x0000002c02a61981 */ /* 0x0040a8000c1e1100 */
[----:B------:R-:W0:Y:S04]  /*aa50*/  LDL R2, [R1+0x5f0] ;  /* 0x0005f00001027983 */ /* 0x000e280000100800 */
[----:B------:R-:W0:Y:S01]  /*aa60*/  LDL R3, [R1+0x5f4] ;  /* 0x0005f40001037983 */ /* 0x000e220000100800 */
[----:B------:R-:W-:-:S02]  /*aa70*/  PRMT R230, RZ, 0x7610, R230 ;  /* 0x00007610ffe67816 */ /* 0x000fc400000000e6 */
[----:B0-----:R-:W-:-:S04]  /*aa80*/  @P2 LOP3.LUT R3, R3, R2, RZ, 0x3c, !PT ;  /* 0x0000000203032212 */ /* 0x001fc800078e3cff */
[----:B------:R-:W-:-:S04]  /*aa90*/  @P2 LOP3.LUT R2, R3, R2, RZ, 0x3c, !PT ;  /* 0x0000000203022212 */ /* 0x000fc800078e3cff */
[----:B------:R-:W-:-:S05]  /*aaa0*/  @P2 LOP3.LUT R3, R3, R2, RZ, 0x3c, !PT ;  /* 0x0000000203032212 */ /* 0x000fca00078e3cff */
[----:B------:R0:W2:Y:S04]  /*aab0*/  @P2 LDG.E.U8 R230, desc[UR44][R2.64] ;  /* 0x0000002c02e62981 */ /* 0x0000a8000c1e1100 */
[----:B------:R-:W0:Y:S04]  /*aac0*/  LDL R2, [R1+0x5e8] ;  /* 0x0005e80001027983 */ /* 0x000e280000100800 */
[----:B------:R-:W0:Y:S01]  /*aad0*/  LDL R3, [R1+0x5ec] ;  /* 0x0005ec0001037983 */ /* 0x000e220000100800 */
[----:B------:R-:W-:Y:S02]  /*aae0*/  PRMT R167, RZ, 0x7610, R167 ;  /* 0x00007610ffa77816 */ /* 0x000fe400000000a7 */
[----:B0-----:R-:W-:-:S04]  /*aaf0*/  @P2 LOP3.LUT R3, R3, R2, RZ, 0x3c, !PT ;  /* 0x0000000203032212 */ /* 0x001fc800078e3cff */
[----:B------:R-:W-:-:S04]  /*ab00*/  @P2 LOP3.LUT R2, R3, R2, RZ, 0x3c, !PT ;  /* 0x0000000203022212 */ /* 0x000fc800078e3cff */
[----:B------:R-:W-:-:S05]  /*ab10*/  @P2 LOP3.LUT R3, R3, R2, RZ, 0x3c, !PT ;  /* 0x0000000203032212 */ /* 0x000fca00078e3cff */
[----:B------:R0:W2:Y:S04]  /*ab20*/  @P2 LDG.E.U8 R167, desc[UR44][R2.64] ;  /* 0x0000002c02a72981 */ /* 0x0000a8000c1e1100 */
[----:B------:R-:W0:Y:S04]  /*ab30*/  LDL R2, [R1+0x5e0] ;  /* 0x0005e00001027983 */ /* 0x000e280000100800 */
[----:B------:R-:W0:Y:S01]  /*ab40*/  LDL R3, [R1+0x5e4] ;  /* 0x0005e40001037983 */ /* 0x000e220000100800 */
[----:B------:R-:W-:Y:S02]  /*ab50*/  ISETP.GT.AND P0, PT, R0, 0x12, PT ;  /* 0x000000120000780c */ /* 0x000fe40003f04270 */
[----:B------:R-:W-:-:S11]  /*ab60*/  PRMT R228, RZ, 0x7610, R228 ;  /* 0x00007610ffe47816 */ /* 0x000fd600000000e4 */
[----:B0-----:R-:W-:-:S04]  /*ab70*/  @P0 LOP3.LUT R3, R3, R2, RZ, 0x3c, !PT ;  /* 0x0000000203030212 */ /* 0x001fc800078e3cff */
[----:B------:R-:W-:-:S04]  /*ab80*/  @P0 LOP3.LUT R2, R3, R2, RZ, 0x3c, !PT ;  /* 0x0000000203020212 */ /* 0x000fc800078e3cff */
[----:B------:R-:W-:-:S05]  /*ab90*/  @P0 LOP3.LUT R3, R3, R2, RZ, 0x3c, !PT ;  /* 0x0000000203030212 */ /* 0x000fca00078e3cff */
[----:B------:R0:W2:Y:S04]  /*aba0*/  @P0 LDG.E.U8 R228, desc[UR44][R2.64] ;  /* 0x0000002c02e40981 */ /* 0x0000a8000c1e1100 */
[----:B------:R-:W0:Y:S04]  /*abb0*/  LDL R2, [R1+0x5d8] ;  /* 0x0005d80001027983 */ /* 0x000e280000100800 */
[----:B------:R-:W0:Y:S01]  /*abc0*/  LDL R3, [R1+0x5dc] ;  /* 0x0005dc0001037983 */ /* 0x000e220000100800 */
[----:B------:R-:W-:Y:S02]  /*abd0*/  PRMT R168, RZ, 0x7610, R168 ;  /* 0x00007610ffa87816 */ /* 0x000fe400000000a8 */
[----:B------:R-:W-:-:S02]  /*abe0*/  ISETP.GT.AND P1, PT, R0, 0x13, PT ;  /* 0x000000130000780c */ /* 0x000fc40003f24270 */
[----:B0-----:R-:W-:-:S04]  /*abf0*/  @P0 LOP3.LUT R3, R3, R2, RZ, 0x3c, !PT ;  /* 0x0000000203030212 */ /* 0x001fc800078e3cff */
[----:B------:R-:W-:-:S04]  /*ac00*/  @P0 LOP3.LUT R2, R3, R2, RZ, 0x3c, !PT ;  /* 0x0000000203020212 */ /* 0x000fc800078e3cff */
[----:B------:R-:W-:-:S05]  /*ac10*/  @P0 LOP3.LUT R3, R3, R2, RZ, 0x3c, !PT ;  /* 0x0000000203030212 */ /* 0x000fca00078e3cff */
[----:B------:R4:W2:Y:S04]  /*ac20*/  @P0 LDG.E.U8 R168, desc[UR44][R2.64] ;  /* 0x0000002c02a80981 */ /* 0x0008a8000c1e1100 */
[----:B------:R-:W3:Y:S01]  /*ac30*/  LDL R3, [R1+0x5d0] ;  /* 0x0005d00001037983 */ /* 0x000ee20000100800 */
[----:B------:R-:W-:Y:S01]  /*ac40*/  PRMT R225, RZ, 0x7610, R225 ;  /* 0x00007610ffe17816 */ /* 0x000fe200000000e1 */
[----:B----4-:R-:W-:Y:S01]  /*ac50*/  @P1 IMAD.MOV.U32 R2, RZ, RZ, R17 ;  /* 0x000000ffff021224 */ /* 0x010fe200078e0011 */
[----:B------:R-:W-:Y:S01]  /*ac60*/  PRMT R169, RZ, 0x7610, R169 ;  /* 0x00007610ffa97816 */ /* 0x000fe200000000a9 */
[----:B------:R-:W4:Y:S04]  /*ac70*/  LDL R17, [R1+0x5ac] ;  /* 0x0005ac0001117983 */ /* 0x000f280000100800 */
[----:B---3--:R0:W3:Y:S04]  /*ac80*/  @P1 LDG.E.U8 R225, desc[UR44][R2.64] ;  /* 0x0000002c02e11981 */ /* 0x0080e8000c1e1100 */
        /* <DEDUP_REMOVED lines=8> */
[----:B------:R-:W-:Y:S02]  /*ad10*/  ISETP.GT.AND P2, PT, R0, 0x14, PT ;  /* 0x000000140000780c */ /* 0x000fe40003f44270 */
[----:B------:R-:W-:-:S11]  /*ad20*/  PRMT R222, RZ, 0x7610, R222 ;  /* 0x00007610ffde7816 */ /* 0x000fd600000000de */
        /* <DEDUP_REMOVED lines=67> */
[----:B------:R-:W0:Y:S01]  /*b160*/  LDL R3, [R1+0x574] ;  /* 0x0005740001037983 */ /* 0x000e220000100800 */
[----:B------:R-:W-:Y:S02]  /*b170*/  ISETP.GT.AND P1, PT, R0, 0x19, PT ;  /* 0x000000190000780c */ /* 0x000fe40003f24270 */
[----:B------:R-:W-:Y:S01]  /*b180*/  PRMT R14, RZ, 0x7610, R14 ;  /* 0x00007610ff0e7816 */ /* 0x000fe2000000000e */
[----:B------:R1:W-:Y:S10]  /*b190*/  STL [R1+0x840], R25 ;  /* 0x0008401901007387 */ /* 0x0003f40000100800 */
[----:B0-----:R-:W-:-:S02]  /*b1a0*/  @P1 IMAD.MOV.U32 R2, RZ, RZ, R3 ;  /* 0x000000ffff021224 */ /* 0x001fc400078e0003 */
[----:B------:R-:W-:Y:S02]  /*b1b0*/  @P1 IMAD.MOV.U32 R3, RZ, RZ, R25 ;  /* 0x000000ffff031224 */ /* 0x000fe400078e0019 */
[----:B-1----:R-:W2:Y:S04]  /*b1c0*/  LDL.LU R25, [R1+0x55c] ;  /* 0x00055c0001197983 */ /* 0x002ea80000300800 */
[----:B------:R0:W3:Y:S04]  /*b1d0*/  @P1 LDG.E.U8 R14, desc[UR44][R2.64] ;  /* 0x0000002c020e1981 */ /* 0x0000e8000c1e1100 */
[----:B------:R-:W0:Y:S04]  /*b1e0*/  LDL R3, [R1+0x56c] ;  /* 0x00056c0001037983 */ /* 0x000e280000100800 */
[----:B------:R1:W-:Y:S01]  /*b1f0*/  STL [R1+0x83c], R27 ;  /* 0x00083c1b01007387 */ /* 0x0003e20000100800 */
[----:B------:R-:W-:-:S02]  /*b200*/  ISETP.GT.AND P2, PT, R0, 0x1a, PT ;  /* 0x0000001a0000780c */ /* 0x000fc40003f44270 */
[----:B------:R-:W-:Y:S02]  /*b210*/  PRMT R237, RZ, 0x7610, R237 ;  /* 0x00007610ffed7816 */ /* 0x000fe400000000ed */
[----:B------:R-:W-:Y:S02]  /*b220*/  ISETP.GT.AND P0, PT, R0, 0x1b, PT ;  /* 0x0000001b0000780c */ /* 0x000fe40003f04270 */
[----:B------:R-:W-:Y:S01]  /*b230*/  PRMT R13, RZ, 0x7610, R13 ;  /* 0x00007610ff0d7816 */ /* 0x000fe2000000000d */
[----:B0-----:R-:W-:Y:S02]  /*b240*/  @P1 IMAD.MOV.U32 R2, RZ, RZ, R3 ;  /* 0x000000ffff021224 */ /* 0x001fe400078e0003 */
[----:B------:R-:W-:Y:S02]  /*b250*/  @P1 IMAD.MOV.U32 R3, RZ, RZ, R27 ;  /* 0x000000ffff031224 */ /* 0x000fe400078e001b */
[----:B-1----:R-:W3:Y:S04]  /*b260*/  LDL.LU R27, [R1+0x554] ;  /* 0x00055400011b7983 */ /* 0x002ee80000300800 */
[----:B------:R4:W3:Y:S01]  /*b270*/  @P1 LDG.E.U8 R237, desc[UR44][R2.64] ;  /* 0x0000002c02ed1981 */ /* 0x0008e2000c1e1100 */
[----:B------:R-:W-:Y:S01]  /*b280*/  PRMT R233, RZ, 0x7610, R233 ;  /* 0x00007610ffe97816 */ /* 0x000fe200000000e9 */
[----:B----4-:R-:W-:-:S02]  /*b290*/  @P2 IMAD.MOV.U32 R2, RZ, RZ, R17 ;  /* 0x000000ffff022224 */ /* 0x010fc400078e0011 */
[----:B------:R-:W-:Y:S01]  /*b2a0*/  @P2 IMAD.MOV.U32 R3, RZ, RZ, R29 ;  /* 0x000000ffff032224 */ /* 0x000fe200078e001d */
[----:B------:R-:W-:Y:S01]  /*b2b0*/  ISETP.GT.AND P1, PT, R0, 0x1c, PT ;  /* 0x0000001c0000780c */ /* 0x000fe20003f24270 */
[----:B------:R-:W4:Y:S04]  /*b2c0*/  LDL R17, [R1+0x468] ;  /* 0x0004680001117983 */ /* 0x000f280000100800 */
[----:B------:R2:W4:Y:S01]  /*b2d0*/  @P2 LDG.E.U8 R13, desc[UR44][R2.64] ;  /* 0x0000002c020d2981 */ /* 0x000522000c1e1100 */
[----:B------:R-:W-:Y:S01]  /*b2e0*/  PRMT R12, RZ, 0x7610, R12 ;  /* 0x00007610ff0c7816 */ /* 0x000fe2000000000c */
[----:B--2---:R-:W-:Y:S02]  /*b2f0*/  @P2 IMAD.MOV.U32 R2, RZ, RZ, R25 ;  /* 0x000000ffff022224 */ /* 0x004fe400078e0019 */
[----:B------:R-:W-:-:S05]  /*b300*/  @P2 IMAD.MOV.U32 R3, RZ, RZ, R31 ;  /* 0x000000ffff032224 */ /* 0x000fca00078e001f */
[----:B------:R0:W2:Y:S01]  /*b310*/  @P2 LDG.E.U8 R233, desc[UR44][R2.64] ;  /* 0x0000002c02e92981 */ /* 0x0000a2000c1e1100 */
[----:B------:R-:W-:Y:S01]  /*b320*/  PRMT R229, RZ, 0x7610, R229 ;  /* 0x00007610ffe57816 */ /* 0x000fe200000000e5 */
[----:B0-----:R-:W-:Y:S01]  /*b330*/  @P0 IMAD.MOV.U32 R3, RZ, RZ, R33 ;  /* 0x000000ffff030224 */ /* 0x001fe200078e0021 */
[----:B------:R-:W-:Y:S02]  /*b340*/  ISETP.GT.AND P2, PT, R0, 0x1d, PT ;  /* 0x0000001d0000780c */ /* 0x000fe40003f44270 */
[----:B------:R-:W-:Y:S02]  /*b350*/  PRMT R11, RZ, 0x7610, R11 ;  /* 0x00007610ff0b7816 */ /* 0x000fe4000000000b */
[----:B------:R-:W-:Y:S02]  /*b360*/  PRMT R227, RZ, 0x7610, R227 ;  /* 0x00007610ffe37816 */ /* 0x000fe400000000e3 */
[----:B------:R-:W-:Y:S02]  /*b370*/  PRMT R10, RZ, 0x7610, R10 ;  /* 0x00007610ff0a7816 */ /* 0x000fe4000000000a */
[----:B------:R-:W-:-:S02]  /*b380*/  PRMT R224, RZ, 0x7610, R224 ;  /* 0x00007610ffe07816 */ /* 0x000fc400000000e0 */
[----:B------:R-:W-:Y:S02]  /*b390*/  PRMT R9, RZ, 0x7610, R9 ;  /* 0x00007610ff097816 */ /* 0x000fe40000000009 */
[----:B------:R-:W-:Y:S02]  /*b3a0*/  PRMT R221, RZ, 0x7610, R221 ;  /* 0x00007610ffdd7816 */ /* 0x000fe400000000dd */
        /* <DEDUP_REMOVED lines=19> */
[----:B------:R-:W-:Y:S01]  /*b4e0*/  PRMT R101, RZ, 0x7610, R101 ;  /* 0x00007610ff657816 */ /* 0x000fe20000000065 */
[----:B---3--:R-:W-:-:S05]  /*b4f0*/  @P0 IMAD.MOV.U32 R2, RZ, RZ, R27 ;  /* 0x000000ffff020224 */ /* 0x008fca00078e001b */
[----:B------:R0:W3:Y:S02]  /*b500*/  @P0 LDG.E.U8 R12, desc[UR44][R2.64] ;  /* 0x0000002c020c0981 */ /* 0x0000e4000c1e1100 */
[----:B0-----:R-:W-:Y:S02]  /*b510*/  @P0 IMAD.MOV.U32 R2, RZ, RZ, R24 ;  /* 0x000000ffff020224 */ /* 0x001fe400078e0018 */
[----:B------:R-:W-:-:S05]  /*b520*/  @P0 IMAD.MOV.U32 R3, RZ, RZ, R35 ;  /* 0x000000ffff030224 */ /* 0x000fca00078e0023 */
[----:B------:R0:W2:Y:S02]  /*b530*/  @P0 LDG.E.U8 R229, desc[UR44][R2.64] ;  /* 0x0000002c02e50981 */ /* 0x0000a4000c1e1100 */
[----:B0-----:R-:W-:Y:S02]  /*b540*/  @P1 IMAD.MOV.U32 R2, RZ, RZ, R26 ;  /* 0x000000ffff021224 */ /* 0x001fe400078e001a */
[----:B------:R-:W-:-:S05]  /*b550*/  @P1 IMAD.MOV.U32 R3, RZ, RZ, R37 ;  /* 0x000000ffff031224 */ /* 0x000fca00078e0025 */
[----:B------:R0:W2:Y:S01]  /*b560*/  @P1 LDG.E.U8 R11, desc[UR44][R2.64] ;  /* 0x0000002c020b1981 */ /* 0x0000a2000c1e1100 */
[----:B------:R-:W-:Y:S01]  /*b570*/  ISETP.GT.AND P0, PT, R0, 0x1e, PT ;  /* 0x0000001e0000780c */ /* 0x000fe20003f04270 */
        /* <DEDUP_REMOVED lines=84> */
[----:B------:R0:W2:Y:S04]  /*bac0*/  @P0 LDG.E.U8 R101, desc[UR44][R2.64] ;  /* 0x0000002c02650981 */ /* 0x0000a8000c1e1100 */
[----:B------:R-:W4:Y:S01]  /*bad0*/  LDL R3, [R1+0x470] ;  /* 0x0004700001037983 */ /* 0x000f220000100800 */
[----:B------:R-:W-:Y:S02]  /*bae0*/  ISETP.GT.AND P1, PT, R0, 0x29, PT ;  /* 0x000000290000780c */ /* 0x000fe40003f24270 */
[----:B------:R-:W-:Y:S02]  /*baf0*/  PRMT R88, RZ, 0x7610, R88 ;  /* 0x00007610ff587816 */ /* 0x000fe40000000058 */
[----:B------:R-:W-:-:S09]  /*bb00*/  PRMT R102, RZ, 0x7610, R102 ;  /* 0x00007610ff667816 */ /* 0x000fd20000000066 */
[----:B0-----:R-:W-:-:S05]  /*bb10*/  @P1 IMAD.MOV.U32 R2, RZ, RZ, R78 ;  /* 0x000000ffff021224 */ /* 0x001fca00078e004e */
[----:B----4-:R0:W4:Y:S02]  /*bb20*/  @P1 LDG.E.U8 R88, desc[UR44][R2.64] ;  /* 0x0000002c02581981 */ /* 0x010124000c1e1100 */
[----:B0-----:R-:W-:Y:S02]  /*bb30*/  @P1 IMAD.MOV.U32 R2, RZ, RZ, R80 ;  /* 0x000000ffff021224 */ /* 0x001fe400078e0050 */
[----:B------:R-:W-:Y:S01]  /*bb40*/  @P1 IMAD.MOV.U32 R3, RZ, RZ, R17 ;  /* 0x000000ffff031224 */ /* 0x000fe200078e0011 */
[----:B------:R-:W-:Y:S01]  /*bb50*/  ISETP.GT.AND P0, PT, R0, 0x2a, PT ;  /* 0x0000002a0000780c */ /* 0x000fe20003f04270 */
[----:B------:R-:W3:Y:S04]  /*bb60*/  LDL R17, [R1+0x444] ;  /* 0x0004440001117983 */ /* 0x000ee80000100800 */
[----:B------:R0:W4:Y:S04]  /*bb70*/  @P1 LDG.E.U8 R102, desc[UR44][R2.64] ;  /* 0x0000002c02661981 */ /* 0x000128000c1e1100 */
[----:B------:R-:W2:Y:S01]  /*bb80*/  LDL R3, [R1+0x460] ;  /* 0x0004600001037983 */ /* 0x000ea20000100800 */
[----:B------:R-:W-:-:S03]  /*bb90*/  PRMT R89, RZ, 0x7610, R89 ;  /* 0x00007610ff597816 */ /* 0x000fc60000000059 */
[----:B0-----:R-:W-:Y:S01]  /*bba0*/  @P0 IMAD.MOV.U32 R2, RZ, RZ, R82 ;  /* 0x000000ffff020224 */ /* 0x001fe200078e0052 */
[----:B------:R-:W-:-:S04]  /*bbb0*/  PRMT R103, RZ, 0x7610, R103 ;  /* 0x00007610ff677816 */ /* 0x000fc80000000067 */
[----:B--2---:R0:W2:Y:S04]  /*bbc0*/  @P0 LDG.E.U8 R89, desc[UR44][R2.64] ;  /* 0x0000002c02590981 */ /* 0x0040a8000c1e1100 */
[----:B------:R-:W3:Y:S01]  /*bbd0*/  LDL R3, [R1+0x458] ;  /* 0x0004580001037983 */ /* 0x000ee20000100800 */
[----:B0-----:R-:W-:Y:S01]  /*bbe0*/  @P0 IMAD.MOV.U32 R2, RZ, RZ, R84 ;  /* 0x000000ffff020224 */ /* 0x001fe200078e0054 */
[----:B------:R-:W-:Y:S02]  /*bbf0*/  ISETP.GT.AND P1, PT, R0, 0x2b, PT ;  /* 0x0000002b0000780c */ /* 0x000fe40003f24270 */
[----:B------:R-:W-:Y:S02]  /*bc00*/  PRMT R90, RZ, 0x7610, R90 ;  /* 0x00007610ff5a7816 */ /* 0x000fe4000000005a */
[----:B---3--:R0:W3:Y:S04]  /*bc10*/  @P0 LDG.E.U8 R103, desc[UR44][R2.64] ;  /* 0x0000002c02670981 */ /* 0x0080e8000c1e1100 */
[----:B------:R-:W4:Y:S05]  /*bc20*/  LDL R3, [R1+0x450] ;  /* 0x0004500001037983 */ /* 0x000f2a0000100800 */
[----:B0-----:R-:W-:-:S05]  /*bc30*/  @P1 IMAD.MOV.U32 R2, RZ, RZ, R86 ;  /* 0x000000ffff021224 */ /* 0x001fca00078e0056 */
[----:B----4-:R0:W4:Y:S04]  /*bc40*/  @P1 LDG.E.U8 R90, desc[UR44][R2.64] ;  /* 0x0000002c025a1981 */ /* 0x010128000c1e1100 */
[----:B------:R-:W0:Y:S04]  /*bc50*/  LDL R2, [R1+0x448] ;  /* 0x0004480001027983 */ /* 0x000e280000100800 */
[----:B------:R-:W0:Y:S01]  /*bc60*/  LDL R3, [R1+0x44c] ;  /* 0x00044c0001037983 */ /* 0x000e220000100800 */
[----:B------:R-:W-:Y:S02]  /*bc70*/  PRMT R188, RZ, 0x7610, R188 ;  /* 0x00007610ffbc7816 */ /* 0x000fe400000000bc */
[----:B------:R-:W-:-:S02]  /*bc80*/  ISETP.GT.AND P0, PT, R0, 0x2c, PT ;  /* 0x0000002c0000780c */ /* 0x000fc40003f04270 */
[----:B0-----:R-:W-:-:S04]  /*bc90*/  @P1 LOP3.LUT R3, R3, R2, RZ, 0x3c, !PT ;  /* 0x0000000203031212 */ /* 0x001fc800078e3cff */
[----:B------:R-:W-:-:S04]  /*bca0*/  @P1 LOP3.LUT R2, R3, R2, RZ, 0x3c, !PT ;  /* 0x0000000203021212 */ /* 0x000fc800078e3cff */
[----:B------:R-:W-:-:S05]  /*bcb0*/  @P1 LOP3.LUT R3, R3, R2, RZ, 0x3c, !PT ;  /* 0x0000000203031212 */ /* 0x000fca00078e3cff */
[----:B------:R0:W3:Y:S04]  /*bcc0*/  @P1 LDG.E.U8 R188, desc[UR44][R2.64] ;  /* 0x0000002c02bc1981 */ /* 0x0000e8000c1e1100 */
[----:B------:R-:W2:Y:S01]  /*bcd0*/  LDL R3, [R1+0x440] ;  /* 0x0004400001037983 */ /* 0x000ea20000100800 */
[----:B------:R-:W-:Y:S01]  /*bce0*/  PRMT R91, RZ, 0x7610, R91 ;  /* 0x00007610ff5b7816 */ /* 0x000fe2000000005b */
[----:B0-----:R-:W-:Y:S01]  /*bcf0*/  @P0 IMAD.MOV.U32 R2, RZ, RZ, R17 ;  /* 0x000000ffff020224 */ /* 0x001fe200078e0011 */
[----:B------:R-:W-:Y:S01]  /*bd00*/  PRMT R215, RZ, 0x7610, R215 ;  /* 0x00007610ffd77816 */ /* 0x000fe200000000d7 */
[----:B------:R-:W4:Y:S04]  /*bd10*/  LDL R17, [R1+0x41c] ;  /* 0x00041c0001117983 */ /* 0x000f280000100800 */
        /* <DEDUP_REMOVED lines=242> */
[----:B------:R0:W3:Y:S02]  /*cc40*/  @P1 LDG.E.U8 R195, desc[UR44][R2.64] ;  /* 0x0000002c02c31981 */ /* 0x0000e4000c1e1100 */
[----:B0-----:R-:W-:Y:S02]  /*cc50*/  LOP3.LUT R2, R246, 0xffff, RZ, 0xc0, !PT ;  /* 0x0000fffff6027812 */ /* 0x001fe400078ec0ff */
[----:B------:R-:W-:-:S04]  /*cc60*/  LOP3.LUT R3, R248, 0xffff, RZ, 0xc0, !PT ;  /* 0x0000fffff8037812 */ /* 0x000fc800078ec0ff */
[----:B------:R-:W-:Y:S02]  /*cc70*/  PRMT R246, R3, 0x3340, R2 ;  /* 0x0000334003f67816 */ /* 0x000fe40000000002 */
[----:B------:R-:W2:Y:S01]  /*cc80*/  LDL R2, [R1+0x328] ;  /* 0x0003280001027983 */ /* 0x000ea20000100800 */
[----:B------:R-:W-:Y:S01]  /*cc90*/  PRMT R178, RZ, 0x7610, R178 ;  /* 0x00007610ffb27816 */ /* 0x000fe200000000b2 */
[----:B--2---:R-:W-:Y:S02]  /*cca0*/  @P1 IMAD.MOV.U32 R3, RZ, RZ, R2 ;  /* 0x000000ffff031224 */ /* 0x004fe400078e0002 */
[----:B----4-:R-:W-:Y:S01]  /*ccb0*/  @P1 IMAD.MOV.U32 R2, RZ, RZ, R17 ;  /* 0x000000ffff021224 */ /* 0x010fe200078e0011 */
[----:B------:R-:W-:Y:S01]  /*ccc0*/  ISETP.GT.AND P0, PT, R0, 0x3e, PT ;  /* 0x0000003e0000780c */ /* 0x000fe20003f04270 */
[----:B------:R-:W2:Y:S04]  /*ccd0*/  LDL R17, [R1+0x314] ;  /* 0x0003140001117983 */ /* 0x000ea80000100800 */
[----:B------:R0:W4:Y:S02]  /*cce0*/  @P1 LDG.E.U8 R178, desc[UR44][R2.64] ;  /* 0x0000002c02b21981 */ /* 0x000124000c1e1100 */
[----:B0-----:R-:W-:-:S02]  /*ccf0*/  LOP3.LUT R3, R245, 0xffff, RZ, 0xc0, !PT ;  /* 0x0000fffff5037812 */ /* 0x001fc400078ec0ff */
[----:B------:R-:W-:-:S04]  /*cd00*/  LOP3.LUT R2, R243, 0xffff, RZ, 0xc0, !PT ;  /* 0x0000fffff3027812 */ /* 0x000fc800078ec0ff */
[----:B------:R-:W-:Y:S02]  /*cd10*/  PRMT R243, R3, 0x3340, R2 ;  /* 0x0000334003f37816 */ /* 0x000fe40000000002 */
[----:B------:R-:W3:Y:S04]  /*cd20*/  LDL R3, [R1+0x320] ;  /* 0x0003200001037983 */ /* 0x000ee80000100800 */
[----:B------:R-:W3:Y:S01]  /*cd30*/  LDL R2, [R1+0x324] ;  /* 0x0003240001027983 */ /* 0x000ee20000100800 */
[----:B------:R-:W-:-:S06]  /*cd40*/  PRMT R194, RZ, 0x7610, R194 ;  /* 0x00007610ffc27816 */ /* 0x000fcc00000000c2 */
[----:B---3--:R0:W3:Y:S02]  /*cd50*/  @P0 LDG.E.U8 R194, desc[UR44][R2.64] ;  /* 0x0000002c02c20981 */ /* 0x0080e4000c1e1100 */
[----:B0-----:R-:W-:Y:S02]  /*cd60*/  LOP3.LUT R3, R242, 0xffff, RZ, 0xc0, !PT ;  /* 0x0000fffff2037812 */ /* 0x001fe400078ec0ff */
[----:B------:R-:W-:-:S04]  /*cd70*/  LOP3.LUT R2, R239, 0xffff, RZ, 0xc0, !PT ;  /* 0x0000ffffef027812 */ /* 0x000fc800078ec0ff */
[----:B------:R-:W-:Y:S02]  /*cd80*/  PRMT R239, R3, 0x3340, R2 ;  /* 0x0000334003ef7816 */ /* 0x000fe40000000002 */
[----:B------:R-:W2:Y:S04]  /*cd90*/  LDL R3, [R1+0x318] ;  /* 0x0003180001037983 */ /* 0x000ea80000100800 */
[----:B------:R-:W2:Y:S01]  /*cda0*/  LDL R2, [R1+0x31c] ;  /* 0x00031c0001027983 */ /* 0x000ea20000100800 */
[----:B------:R-:W-:-:S06]  /*cdb0*/  PRMT R193, RZ, 0x7610, R193 ;  /* 0x00007610ffc17816 */ /* 0x000fcc00000000c1 */
[----:B--2---:R0:W2:Y:S02]  /*cdc0*/  @P0 LDG.E.U8 R193, desc[UR44][R2.64] ;  /* 0x0000002c02c10981 */ /* 0x0040a4000c1e1100 */
[----:B0-----:R-:W-:Y:S02]  /*cdd0*/  LOP3.LUT R2, R232, 0xffff, RZ, 0xc0, !PT ;  /* 0x0000ffffe8027812 */ /* 0x001fe400078ec0ff */
[----:B------:R-:W-:-:S04]  /*cde0*/  LOP3.LUT R3, R236, 0xffff, RZ, 0xc0, !PT ;  /* 0x0000ffffec037812 */ /* 0x000fc800078ec0ff */
[----:B------:R-:W-:Y:S02]  /*cdf0*/  PRMT R232, R3, 0x3340, R2 ;  /* 0x0000334003e87816 */ /* 0x000fe40000000002 */
[----:B------:R-:W4:Y:S01]  /*ce00*/  LDL R2, [R1+0x310] ;  /* 0x0003100001027983 */ /* 0x000f220000100800 */
[----:B------:R-:W-:Y:S02]  /*ce10*/  ISETP.GT.AND P0, PT, R0, 0x3f, PT ;  /* 0x0000003f0000780c */ /* 0x000fe40003f04270 */
[----:B------:R-:W-:Y:S02]  /*ce20*/  PRMT R192, RZ, 0x7610, R192 ;  /* 0x00007610ffc07816 */ /* 0x000fe400000000c0 */
[----:B------:R-:W-:Y:S02]  /*ce30*/  LOP3.LUT R5, R5, 0xffff, RZ, 0xc0, !PT ;  /* 0x0000ffff05057812 */ /* 0x000fe400078ec0ff */
[----:B------:R-:W-:-:S07]  /*ce40*/  LOP3.LUT R4, R4, 0xffff, RZ, 0xc0, !PT ;  /* 0x0000ffff04047812 */ /* 0x000fce00078ec0ff */
[----:B----4-:R-:W-:Y:S02]  /*ce50*/  @P0 IMAD.MOV.U32 R3, RZ, RZ, R2 ;  /* 0x000000ffff030224 */ /* 0x010fe400078e0002 */
[----:B------:R-:W-:Y:S02]  /*ce60*/  @P0 IMAD.MOV.U32 R2, RZ, RZ, R17 ;  /* 0x000000ffff020224 */ /* 0x000fe400078e0011 */
[----:B------:R-:W4:Y:S04]  /*ce70*/  LDL R17, [R1+0x6f8] ;  /* 0x0006f80001117983 */ /* 0x000f280000100800 */
[----:B------:R0:W2:Y:S02]  /*ce80*/  @P0 LDG.E.U8 R192, desc[UR44][R2.64] ;  /* 0x0000002c02c00981 */ /* 0x0000a4000c1e1100 */
[----:B0-----:R-:W-:-:S02]  /*ce90*/  LOP3.LUT R3, R226, 0xffff, RZ, 0xc0, !PT ;  /* 0x0000ffffe2037812 */ /* 0x001fc400078ec0ff */
[----:B------:R-:W-:Y:S02]  /*cea0*/  PRMT R226, R5, 0x3340, R4 ;  /* 0x0000334005e27816 */ /* 0x000fe40000000004 */
[----:B------:R-:W-:Y:S02]  /*ceb0*/  LOP3.LUT R5, R220, 0xffff, RZ, 0xc0, !PT ;  /* 0x0000ffffdc057812 */ /* 0x000fe400078ec0ff */
[----:B------:R-:W-:Y:S01]  /*cec0*/  LOP3.LUT R4, R21, 0xffff, RZ, 0xc0, !PT ;  /* 0x0000ffff15047812 */ /* 0x000fe200078ec0ff */
[----:B------:R-:W3:Y:S04]  /*ced0*/  LDL R220, [R1+0x30c] ;  /* 0x00030c0001dc7983 */ /* 0x000ee80000100800 */
[----:B------:R-:W4:Y:S01]  /*cee0*/  LDL R21, [R1+0x308] ;  /* 0x0003080001157983 */ /* 0x000f220000100800 */
[----:B------:R-:W-:-:S04]  /*cef0*/  LOP3.LUT R2, R223, 0xffff, RZ, 0xc0, !PT ;  /* 0x0000ffffdf027812 */ /* 0x000fc800078ec0ff */
[----:B------:R-:W-:Y:S02]  /*cf00*/  PRMT R223, R3, 0x3340, R2 ;  /* 0x0000334003df7816 */ /* 0x000fe40000000002 */
[----:B------:R-:W-:Y:S02]  /*cf10*/  LOP3.LUT R3, R7, 0xffff, RZ, 0xc0, !PT ;  /* 0x0000ffff07037812 */ /* 0x000fe400078ec0ff */
[----:B------:R-:W-:Y:S02]  /*cf20*/  LOP3.LUT R2, R6, 0xffff, RZ, 0xc0, !PT ;  /* 0x0000ffff06027812 */ /* 0x000fe400078ec0ff */
[----:B------:R-:W-:Y:S02]  /*cf30*/  PRMT R7, R5, 0x3340, R4 ;  /* 0x0000334005077816 */ /* 0x000fe40000000004 */
[----:B------:R-:W-:Y:S02]  /*cf40*/  PRMT R2, R3, 0x3340, R2 ;  /* 0x0000334003027816 */ /* 0x000fe40000000002 */
[----:B------:R-:W-:-:S02]  /*cf50*/  PRMT R191, RZ, 0x7610, R191 ;  /* 0x00007610ffbf7816 */ /* 0x000fc400000000bf */
[----:B------:R-:W-:Y:S02]  /*cf60*/  PRMT R7, R7, 0x5410, R2 ;  /* 0x0000541007077816 */ /* 0x000fe40000000002 */
[----:B------:R-:W-:Y:S02]  /*cf70*/  PRMT R4, R246, 0x5410, R243 ;  /* 0x00005410f6047816 */ /* 0x000fe400000000f3 */
[----:B------:R-:W-:Y:S02]  /*cf80*/  PRMT R5, R239, 0x5410, R232 ;  /* 0x00005410ef057816 */ /* 0x000fe400000000e8 */
[----:B------:R-:W-:Y:S01]  /*cf90*/  PRMT R6, R226, 0x5410, R223 ;  /* 0x00005410e2067816 */ /* 0x000fe200000000df */
[----:B---3--:R-:W-:Y:S02]  /*cfa0*/  @P0 IMAD.MOV.U32 R2, RZ, RZ, R220 ;  /* 0x000000ffff020224 */ /* 0x008fe400078e00dc */
[----:B----4-:R-:W-:-:S05]  /*cfb0*/  @P0 IMAD.MOV.U32 R3, RZ, RZ, R21 ;  /* 0x000000ffff030224 */ /* 0x010fca00078e0015 */
[----:B------:R0:W3:Y:S01]  /*cfc0*/  @P0 LDG.E.U8 R191, desc[UR44][R2.64] ;  /* 0x0000002c02bf0981 */ /* 0x0000e2000c1e1100 */
[----:B------:R-:W-:Y:S01]  /*cfd0*/  BAR.SYNC.DEFER_BLOCKING 0x0 ;  /* 0x0000000000007b1d */ /* 0x000fe20000010000 */
[----:B0-----:R-:W-:Y:S02]  /*cfe0*/  LOP3.LUT R3, R172, 0xffff, RZ, 0xc0, !PT ;  /* 0x0000ffffac037812 */ /* 0x001fe400078ec0ff */
[----:B------:R-:W-:-:S04]  /*cff0*/  LOP3.LUT R2, R173, 0xffff, RZ, 0xc0, !PT ;  /* 0x0000ffffad027812 */ /* 0x000fc800078ec0ff */
[----:B------:R-:W-:Y:S02]  /*d000*/  PRMT R226, R3, 0x3340, R2 ;  /* 0x0000334003e27816 */ /* 0x000fe40000000002 */
[----:B------:R-:W-:Y:S02]  /*d010*/  LOP3.LUT R3, R104, 0xffff, RZ, 0xc0, !PT ;  /* 0x0000ffff68037812 */ /* 0x000fe400078ec0ff */
[----:B------:R-:W-:Y:S01]  /*d020*/  LOP3.LUT R2, R16, 0xffff, RZ, 0xc0, !PT ;  /* 0x0000ffff10027812 */ /* 0x000fe200078ec0ff */
[----:B------:R0:W-:Y:S03]  /*d030*/  STS.128 [R17+UR7], R4 ;  /* 0x0000000411007988 */ /* 0x0001e60008000c07 */
[----:B------:R-:W-:Y:S02]  /*d040*/  PRMT R220, R3, 0x3340, R2 ;  /* 0x0000334003dc7816 */ /* 0x000fe40000000002 */
[----:B------:R-:W-:-:S02]  /*d050*/  LOP3.LUT R3, R247, 0xffff, RZ, 0xc0, !PT ;  /* 0x0000fffff7037812 */ /* 0x000fc400078ec0ff */
[----:B------:R-:W-:Y:S02]  /*d060*/  LOP3.LUT R2, R244, 0xffff, RZ, 0xc0, !PT ;  /* 0x0000fffff4027812 */ /* 0x000fe400078ec0ff */
[----:B0-----:R-:W-:Y:S02]  /*d070*/  LOP3.LUT R5, R165, 0xffff, RZ, 0xc0, !PT ;  /* 0x0000ffffa5057812 */ /* 0x001fe400078ec0ff */
[----:B------:R-:W-:Y:S01]  /*d080*/  LOP3.LUT R4, R171, 0xffff, RZ, 0xc0, !PT ;  /* 0x0000ffffab047812 */ /* 0x000fe200078ec0ff */
[----:B------:R-:W4:Y:S03]  /*d090*/  LDL.LU R165, [R1+0xa90] ;  /* 0x000a900001a57983 */ /* 0x000f260000300800 */
[----:B------:R-:W-:Y:S01]  /*d0a0*/  PRMT R232, R5, 0x3340, R4 ;  /* 0x0000334005e87816 */ /* 0x000fe20000000004 */
[----:B------:R-:W2:Y:S01]  /*d0b0*/  LDL.LU R171, [R1+0xa8c] ;  /* 0x000a8c0001ab7983 */ /* 0x000ea20000300800 */
[----:B------:R-:W-:-:S02]  /*d0c0*/  LOP3.LUT R5, R174, 0xffff, RZ, 0xc0, !PT ;  /* 0x0000ffffae057812 */ /* 0x000fc400078ec0ff */
[----:B------:R-:W-:Y:S01]  /*d0d0*/  LOP3.LUT R4, R175, 0xffff, RZ, 0xc0, !PT ;  /* 0x0000ffffaf047812 */ /* 0x000fe200078ec0ff */
[----:B------:R-:W3:Y:S03]  /*d0e0*/  LDL.LU R172, [R1+0xa88] ;  /* 0x000a880001ac7983 */ /* 0x000ee60000300800 */
[----:B------:R-:W-:Y:S01]  /*d0f0*/  PRMT R223, R5, 0x3340, R4 ;  /* 0x0000334005df7816 */ /* 0x000fe20000000004 */
[----:B------:R-:W4:Y:S01]  /*d100*/  LDL.LU R173, [R1+0xa84] ;  /* 0x000a840001ad7983 */ /* 0x000f220000300800 */
[----:B------:R-:W-:Y:S02]  /*d110*/  LOP3.LUT R5, R252, 0xffff, RZ, 0xc0, !PT ;  /* 0x0000fffffc057812 */ /* 0x000fe400078ec0ff */
[----:B------:R-:W-:Y:S01]  /*d120*/  LOP3.LUT R4, R250, 0xffff, RZ, 0xc0, !PT ;  /* 0x0000fffffa047812 */ /* 0x000fe200078ec0ff */
[----:B------:R-:W2:Y:S01]  /*d130*/  LDL.LU R174, [R1+0xa80] ;  /* 0x000a800001ae7983 */ /* 0x000ea20000300800 */
[----:B------:R-:W-:-:S02]  /*d140*/  PRMT R6, R3, 0x3340, R2 ;  /* 0x0000334003067816 */ /* 0x000fc40000000002 */
[----:B------:R-:W-:Y:S01]  /*d150*/  PRMT R21, R5, 0x3340, R4 ;  /* 0x0000334005157816 */ /* 0x000fe20000000004 */
[----:B------:R-:W3:Y:S01]  /*d160*/  LDL.LU R175, [R1+0xa7c] ;  /* 0x000a7c0001af7983 */ /* 0x000ee20000300800 */
[----:B------:R-:W-:Y:S02]  /*d170*/  LOP3.LUT R5, R241, 0xffff, RZ, 0xc0, !PT ;  /* 0x0000fffff1057812 */ /* 0x000fe400078ec0ff */
[----:B------:R-:W-:Y:S01]  /*d180*/  LOP3.LUT R4, R238, 0xffff, RZ, 0xc0, !PT ;  /* 0x0000ffffee047812 */ /* 0x000fe200078ec0ff */
[----:B------:R-:W4:Y:S01]  /*d190*/  LDL.LU R104, [R1+0xa78] ;  /* 0x000a780001687983 */ /* 0x000f220000300800 */
[----:B------:R-:W-:Y:S02]  /*d1a0*/  LOP3.LUT R3, R235, 0xffff, RZ, 0xc0, !PT ;  /* 0x0000ffffeb037812 */ /* 0x000fe400078ec0ff */
[----:B------:R-:W-:Y:S02]  /*d1b0*/  LOP3.LUT R2, R231, 0xffff, RZ, 0xc0, !PT ;  /* 0x0000ffffe7027812 */ /* 0x000fe400078ec0ff */
[----:B------:R-:W-:-:S02]  /*d1c0*/  PRMT R7, R5, 0x3340, R4 ;  /* 0x0000334005077816 */ /* 0x000fc40000000004 */
[----:B------:R-:W-:Y:S02]  /*d1d0*/  PRMT R2, R3, 0x3340, R2 ;  /* 0x0000334003027816 */ /* 0x000fe40000000002 */
[----:B------:R-:W-:Y:S02]  /*d1e0*/  PRMT R4, R232, 0x5410, R226 ;  /* 0x00005410e8047816 */ /* 0x000fe400000000e2 */
[----:B------:R-:W-:Y:S02]  /*d1f0*/  PRMT R5, R223, 0x5410, R220 ;  /* 0x00005410df057816 */ /* 0x000fe400000000dc */
[----:B------:R-:W-:Y:S02]  /*d200*/  PRMT R6, R21, 0x5410, R6 ;  /* 0x0000541015067816 */ /* 0x000fe40000000006 */
[----:B------:R-:W-:-:S05]  /*d210*/  PRMT R7, R7, 0x5410, R2 ;  /* 0x0000541007077816 */ /* 0x000fca0000000002 */
[----:B------:R0:W-:Y:S04]  /*d220*/  STS.128 [R17+UR7+0x2000], R4 ;  /* 0x0020000411007988 */ /* 0x0001e80008000c07 */
[----:B0-----:R-:W2:Y:S01]  /*d230*/  LDL R17, [R1+0x704] ;  /* 0x0007040001117983 */ /* 0x001ea20000100800 */
[----:B------:R-:W0:Y:S01]  /*d240*/  S2R R16, SR_TID.X ;  /* 0x0000000000107919 */ /* 0x000e220000002100 */
[----:B------:R-:W-:Y:S02]  /*d250*/  LOP3.LUT R4, R234, 0xffff, RZ, 0xc0, !PT ;  /* 0x0000ffffea047812 */ /* 0x000fe400078ec0ff */
[----:B------:R-:W-:Y:S02]  /*d260*/  LOP3.LUT R3, R230, 0xffff, RZ, 0xc0, !PT ;  /* 0x0000ffffe6037812 */ /* 0x000fe400078ec0ff */
[----:B------:R-:W-:-:S02]  /*d270*/  LOP3.LUT R2, R228, 0xffff, RZ, 0xc0, !PT ;  /* 0x0000ffffe4027812 */ /* 0x000fc400078ec0ff */
[----:B------:R-:W-:Y:S02]  /*d280*/  PRMT R220, R4, 0x3340, R3 ;  /* 0x0000334004dc7816 */ /* 0x000fe40000000003 */
[----:B------:R-:W-:Y:S02]  /*d290*/  LOP3.LUT R4, R222, 0xffff, RZ, 0xc0, !PT ;  /* 0x0000ffffde047812 */ /* 0x000fe400078ec0ff */
[----:B------:R-:W-:Y:S02]  /*d2a0*/  LOP3.LUT R3, R219, 0xffff, RZ, 0xc0, !PT ;  /* 0x0000ffffdb037812 */ /* 0x000fe400078ec0ff */
[----:B0-----:R-:W-:-:S04]  /*d2b0*/  LOP3.LUT R16, R16, 0x3f, RZ, 0xc0, !PT ;  /* 0x0000003f10107812 */ /* 0x001fc800078ec0ff */
[----:B------:R-:W-:Y:S02]  /*d2c0*/  ISETP.GE.AND P0, PT, R16, R0, PT ;  /* 0x000000001000720c */ /* 0x000fe40003f06270 */
[----:B------:R-:W-:Y:S01]  /*d2d0*/  LOP3.LUT R0, R225, 0xffff, RZ, 0xc0, !PT ;  /* 0x0000ffffe1007812 */ /* 0x000fe200078ec0ff */
[----:B------:R-:W3:Y:S03]  /*d2e0*/  LDL.LU R16, [R1+0x104] ;  /* 0x0001040001107983 */ /* 0x000ee60000300800 */
[----:B------:R-:W-:Y:S02]  /*d2f0*/  PRMT R21, R2, 0x3340, R0 ;  /* 0x0000334002157816 */ /* 0x000fe40000000000 */
[----:B------:R-:W-:Y:S02]  /*d300*/  LOP3.LUT R2, R20, 0xffff, RZ, 0xc0, !PT ;  /* 0x0000ffff14027812 */ /* 0x000fe400078ec0ff */
[----:B------:R-:W-:-:S02]  /*d310*/  LOP3.LUT R0, R19, 0xffff, RZ, 0xc0, !PT ;  /* 0x0000ffff13007812 */ /* 0x000fc400078ec0ff */
[----:B------:R-:W-:Y:S02]  /*d320*/  PRMT R19, R4, 0x3340, R3 ;  /* 0x0000334004137816 */ /* 0x000fe40000000003 */
[----:B------:R-:W-:Y:S02]  /*d330*/  PRMT R5, R2, 0x3340, R0 ;  /* 0x0000334002057816 */ /* 0x000fe40000000000 */
[----:B------:R-:W-:Y:S02]  /*d340*/  LOP3.LUT R4, R15, 0xffff, RZ, 0xc0, !PT ;  /* 0x0000ffff0f047812 */ /* 0x000fe400078ec0ff */
[----:B------:R-:W-:Y:S01]  /*d350*/  LOP3.LUT R3, R14, 0xffff, RZ, 0xc0, !PT ;  /* 0x0000ffff0e037812 */ /* 0x000fe200078ec0ff */
[----:B------:R-:W3:Y:S01]  /*d360*/  LDL R15, [R1+0x280] ;  /* 0x00028000010f7983 */ /* 0x000ee20000100800 */
[----:B------:R-:W-:Y:S02]  /*d370*/  LOP3.LUT R2, R13, 0xffff, RZ, 0xc0, !PT ;  /* 0x0000ffff0d027812 */ /* 0x000fe400078ec0ff */
[----:B------:R-:W-:Y:S01]  /*d380*/  LOP3.LUT R0, R12, 0xffff, RZ, 0xc0, !PT ;  /* 0x0000ffff0c007812 */ /* 0x000fe200078ec0ff */
[----:B------:R-:W3:Y:S01]  /*d390*/  LDL R13, [R1+0x2a4] ;  /* 0x0002a400010d7983 */ /* 0x000ee20000100800 */
[----:B------:R-:W-:-:S02]  /*d3a0*/  PRMT R7, R4, 0x3340, R3 ;  /* 0x0000334004077816 */ /* 0x000fc40000000003 */
[----:B------:R-:W-:Y:S01]  /*d3b0*/  PRMT R6, R2, 0x3340, R0 ;  /* 0x0000334002067816 */ /* 0x000fe20000000000 */
[----:B------:R-:W3:Y:S01]  /*d3c0*/  LDL R12, [R1+0x2a0] ;  /* 0x0002a000010c7983 */ /* 0x000ee20000100800 */
        /* <DEDUP_REMOVED lines=9> */
[----:B------:R-:W-:Y:S02]  /*d460*/  PRMT R6, R7, 0x5410, R6 ;  /* 0x0000541007067816 */ /* 0x000fe40000000006 */
[----:B------:R-:W-:Y:S01]  /*d470*/  PRMT R4, R220, 0x5410, R21 ;  /* 0x00005410dc047816 */ /* 0x000fe20000000015 */
[----:B------:R-:W3:Y:S01]  /*d480*/  LDL R2, [R1+0x108] ;  /* 0x0001080001027983 */ /* 0x000ee20000100800 */
[----:B------:R-:W-:Y:S02]  /*d490*/  PRMT R5, R19, 0x5410, R5 ;  /* 0x0000541013057816 */ /* 0x000fe40000000005 */
[----:B------:R-:W-:Y:S01]  /*d4a0*/  PRMT R7, R3, 0x5410, R0 ;  /* 0x0000541003077816 */ /* 0x000fe20000000000 */
[----:B------:R-:W3:Y:S04]  /*d4b0*/  LDL R10, [R1+0x2c0] ;  /* 0x0002c000010a7983 */ /* 0x000ee80000100800 */
[----:B------:R-:W3:Y:S04]  /*d4c0*/  LDL R0, [R1+0x304] ;  /* 0x0003040001007983 */ /* 0x000ee80000100800 */
[----:B------:R-:W3:Y:S04]  /*d4d0*/  LDL R14, [R1+0x27c] ;  /* 0x00027c00010e7983 */ /* 0x000ee80000100800 */
[----:B--2---:R0:W-:Y:S04]  /*d4e0*/  STS.128 [R17+UR7], R4 ;  /* 0x0000000411007988 */ /* 0x0041e80008000c07 */
[----:B0-----:R-:W2:Y:S01]  /*d4f0*/  LDL R7, [R1+0x300] ;  /* 0x0003000001077983 */ /* 0x001ea20000100800 */
[----:B----4-:R-:W-:-:S02]  /*d500*/  PRMT R104, RZ, 0x7610, R104 ;  /* 0x00007610ff687816 */ /* 0x010fc40000000068 */
[----:B---3--:R-:W-:Y:S02]  /*d510*/  PRMT R175, RZ, 0x7610, R175 ;  /* 0x00007610ffaf7816 */ /* 0x008fe400000000af */
[----:B------:R-:W-:Y:S02]  /*d520*/  PRMT R174, RZ, 0x7610, R174 ;  /* 0x00007610ffae7816 */ /* 0x000fe400000000ae */
[----:B------:R-:W-:Y:S01]  /*d530*/  PRMT R173, RZ, 0x7610, R173 ;  /* 0x00007610ffad7816 */ /* 0x000fe200000000ad */
[----:B------:R-:W-:Y:S01]  /*d540*/  @!P0 IMAD.MOV.U32 R3, RZ, RZ, R16 ;  /* 0x000000ffff038224 */ /* 0x000fe200078e0010 */
[----:B------:R-:W-:Y:S02]  /*d550*/  PRMT R172, RZ, 0x7610, R172 ;  /* 0x00007610ffac7816 */ /* 0x000fe400000000ac */
[----:B------:R-:W-:Y:S01]  /*d560*/  PRMT R171, RZ, 0x7610, R171 ;  /* 0x00007610ffab7816 */ /* 0x000fe200000000ab */
[----:B------:R0:W-:Y:S01]  /*d570*/  STL [R1+0x72c], R16 ;  /* 0x00072c1001007387 */ /* 0x0001e20000100800 */
[----:B------:R-:W-:-:S03]  /*d580*/  LOP3.LUT R4, R166, 0xffff, RZ, 0xc0, !PT ;  /* 0x0000ffffa6047812 */ /* 0x000fc600078ec0ff */
[----:B------:R-:W3:Y:S04]  /*d590*/  LDL.LU R166, [R1+0xa74] ;  /* 0x000a740001a67983 */ /* 0x000ee80000300800 */
[----:B------:R1:W4:Y:S02]  /*d5a0*/  @!P0 LDG.E.U8 R104, desc[UR44][R2.64] ;  /* 0x0000002c02688981 */ /* 0x000324000c1e1100 */
[----:B-1----:R-:W-:Y:S01]  /*d5b0*/  @!P0 IMAD.MOV.U32 R2, RZ, RZ, R0 ;  /* 0x000000ffff028224 */ /* 0x002fe200078e0000 */
[----:B------:R-:W-:Y:S01]  /*d5c0*/  LOP3.LUT R0, R169, 0xffff, RZ, 0xc0, !PT ;  /* 0x0000ffffa9007812 */ /* 0x000fe200078ec0ff */
[----:B--2---:R-:W-:-:S05]  /*d5d0*/  @!P0 IMAD.MOV.U32 R3, RZ, RZ, R7 ;  /* 0x000000ffff038224 */ /* 0x004fca00078e0007 */
[----:B------:R1:W2:Y:S02]  /*d5e0*/  @!P0 LDG.E.U8 R175, desc[UR44][R2.64] ;  /* 0x0000002c02af8981 */ /* 0x0002a4000c1e1100 */
[----:B-1----:R-:W-:Y:S02]  /*d5f0*/  @!P0 IMAD.MOV.U32 R2, RZ, RZ, R9 ;  /* 0x000000ffff028224 */ /* 0x002fe400078e0009 */
[----:B------:R-:W-:-:S05]  /*d600*/  @!P0 IMAD.MOV.U32 R3, RZ, RZ, R8 ;  /* 0x000000ffff038224 */ /* 0x000fca00078e0008 */
[----:B------:R1:W4:Y:S02]  /*d610*/  @!P0 LDG.E.U8 R174, desc[UR44][R2.64] ;  /* 0x0000002c02ae8981 */ /* 0x000324000c1e1100 */
        /* <DEDUP_REMOVED lines=9> */
[----:B-1----:R-:W-:Y:S02]  /*d6b0*/  LOP3.LUT R3, R167, 0xffff, RZ, 0xc0, !PT ;  /* 0x0000ffffa7037812 */ /* 0x002fe400078ec0ff */
[----:B------:R-:W3:Y:S01]  /*d6c0*/  LDL.LU R167, [R1+0xa70] ;  /* 0x000a700001a77983 */ /* 0x000ee20000300800 */
[----:B------:R-:W-:-:S03]  /*d6d0*/  LOP3.LUT R2, R168, 0xffff, RZ, 0xc0, !PT ;  /* 0x0000ffffa8027812 */ /* 0x000fc600078ec0ff */
[----:B------:R-:W2:Y:S04]  /*d6e0*/  LDL.LU R168, [R1+0xa6c] ;  /* 0x000a6c0001a87983 */ /* 0x000ea80000300800 */
[----:B------:R-:W4:Y:S04]  /*d6f0*/  LDL.LU R169, [R1+0xa68] ;  /* 0x000a680001a97983 */ /* 0x000f280000300800 */
[----:B------:R-:W3:Y:S01]  /*d700*/  LDL R13, [R1+0x260] ;  /* 0x00026000010d7983 */ /* 0x000ee20000100800 */
[----:B------:R-:W-:Y:S02]  /*d710*/  PRMT R10, R4, 0x3340, R3 ;  /* 0x00003340040a7816 */ /* 0x000fe40000000003 */
[----:B------:R-:W-:-:S02]  /*d720*/  PRMT R9, R2, 0x3340, R0 ;  /* 0x0000334002097816 */ /* 0x000fc40000000000 */
[----:B------:R-:W-:Y:S02]  /*d730*/  LOP3.LUT R4, R170, 0xffff, RZ, 0xc0, !PT ;  /* 0x0000ffffaa047812 */ /* 0x000fe400078ec0ff */
[----:B------:R-:W-:Y:S01]  /*d740*/  LOP3.LUT R2, R251, 0xffff, RZ, 0xc0, !PT ;  /* 0x0000fffffb027812 */ /* 0x000fe200078ec0ff */
[----:B------:R-:W2:Y:S01]  /*d750*/  LDL.LU R170, [R1+0xa64] ;  /* 0x000a640001aa7983 */ /* 0x000ea20000300800 */
[----:B------:R-:W-:Y:S02]  /*d760*/  LOP3.LUT R0, R249, 0xffff, RZ, 0xc0, !PT ;  /* 0x0000fffff9007812 */ /* 0x000fe400078ec0ff */
[----:B------:R-:W-:Y:S01]  /*d770*/  LOP3.LUT R3, R18, 0xffff, RZ, 0xc0, !PT ;  /* 0x0000ffff12037812 */ /* 0x000fe200078ec0ff */
[----:B0-----:R-:W4:Y:S01]  /*d780*/  LDL R16, [R1+0x25c] ;  /* 0x00025c0001107983 */ /* 0x001f220000100800 */
[----:B------:R-:W-:Y:S02]  /*d790*/  PRMT R5, R2, 0x3340, R0 ;  /* 0x0000334002057816 */ /* 0x000fe40000000000 */
[----:B------:R-:W-:Y:S01]  /*d7a0*/  PRMT R8, R4, 0x3340, R3 ;  /* 0x0000334004087816 */ /* 0x000fe20000000003 */
[----:B------:R-:W4:Y:S01]  /*d7b0*/  LDL R15, [R1+0x23c] ;  /* 0x00023c00010f7983 */ /* 0x000f220000100800 */
[----:B------:R-:W-:-:S02]  /*d7c0*/  LOP3.LUT R2, R233, 0xffff, RZ, 0xc0, !PT ;  /* 0x0000ffffe9027812 */ /* 0x000fc400078ec0ff */
[----:B------:R-:W-:Y:S01]  /*d7d0*/  LOP3.LUT R0, R229, 0xffff, RZ, 0xc0, !PT ;  /* 0x0000ffffe5007812 */ /* 0x000fe200078ec0ff */
[----:B------:R-:W4:Y:S01]  /*d7e0*/  LDL R14, [R1+0x240] ;  /* 0x00024000010e7983 */ /* 0x000f220000100800 */
[----:B------:R-:W-:Y:S02]  /*d7f0*/  LOP3.LUT R4, R240, 0xffff, RZ, 0xc0, !PT ;  /* 0x0000fffff0047812 */ /* 0x000fe400078ec0ff */
[----:B------:R-:W-:Y:S01]  /*d800*/  LOP3.LUT R3, R237, 0xffff, RZ, 0xc0, !PT ;  /* 0x0000ffffed037812 */ /* 0x000fe200078ec0ff */
[----:B------:R-:W4:Y:S01]  /*d810*/  LDL R12, [R1+0x21c] ;  /* 0x00021c00010c7983 */ /* 0x000f220000100800 */
[----:B------:R-:W-:Y:S02]  /*d820*/  PRMT R6, R2, 0x3340, R0 ;  /* 0x0000334002067816 */ /* 0x000fe40000000000 */
[----:B------:R-:W-:Y:S01]  /*d830*/  PRMT R7, R4, 0x3340, R3 ;  /* 0x0000334004077816 */ /* 0x000fe20000000003 */
[----:B------:R-:W4:Y:S01]  /*d840*/  LDL R11, [R1+0x220] ;  /* 0x00022000010b7983 */ /* 0x000f220000100800 */
[----:B------:R-:W-:-:S02]  /*d850*/  LOP3.LUT R2, R221, 0xffff, RZ, 0xc0, !PT ;  /* 0x0000ffffdd027812 */ /* 0x000fc400078ec0ff */
[----:B------:R-:W-:Y:S02]  /*d860*/  LOP3.LUT R0, R218, 0xffff, RZ, 0xc0, !PT ;  /* 0x0000ffffda007812 */ /* 0x000fe400078ec0ff */
[----:B------:R-:W-:Y:S02]  /*d870*/  LOP3.LUT R4, R227, 0xffff, RZ, 0xc0, !PT ;  /* 0x0000ffffe3047812 */ /* 0x000fe400078ec0ff */
[----:B------:R-:W-:Y:S02]  /*d880*/  LOP3.LUT R3, R224, 0xffff, RZ, 0xc0, !PT ;  /* 0x0000ffffe0037812 */ /* 0x000fe400078ec0ff */
[----:B------:R-:W-:Y:S02]  /*d890*/  PRMT R0, R2, 0x3340, R0 ;  /* 0x0000334002007816 */ /* 0x000fe40000000000 */
[----:B------:R-:W-:Y:S02]  /*d8a0*/  PRMT R3, R4, 0x3340, R3 ;  /* 0x0000334004037816 */ /* 0x000fe40000000003 */
[----:B------:R-:W-:-:S02]  /*d8b0*/  PRMT R6, R7, 0x5410, R6 ;  /* 0x0000541007067816 */ /* 0x000fc40000000006 */
[----:B------:R-:W-:Y:S02]  /*d8c0*/  PRMT R7, R3, 0x5410, R0 ;  /* 0x0000541003077816 */ /* 0x000fe40000000000 */
[----:B------:R-:W4:Y:S01]  /*d8d0*/  LDL R0, [R1+0x200] ;  /* 0x0002000001007983 */ /* 0x000f220000100800 */
[----:B------:R-:W-:Y:S02]  /*d8e0*/  PRMT R4, R10, 0x5410, R9 ;  /* 0x000054100a047816 */ /* 0x000fe40000000009 */
[----:B------:R-:W-:Y:S01]  /*d8f0*/  PRMT R5, R8, 0x5410, R5 ;  /* 0x0000541008057816 */ /* 0x000fe20000000005 */
[----:B------:R-:W4:Y:S04]  /*d900*/  LDL R10, [R1+0x1dc] ;  /* 0x0001dc00010a7983 */ /* 0x000f280000100800 */
[----:B------:R-:W4:Y:S04]  /*d910*/  LDL R9, [R1+0x1e0] ;  /* 0x0001e00001097983 */ /* 0x000f280000100800 */
[----:B------:R0:W-:Y:S01]  /*d920*/  STS.128 [R17+UR7+0x2000], R4 ;  /* 0x0020000411007988 */ /* 0x0001e20008000c07 */
[----:B---3--:R-:W-:-:S03]  /*d930*/  @!P0 IMAD.MOV.U32 R2, RZ, RZ, R13 ;  /* 0x000000ffff028224 */ /* 0x008fc600078e000d */
[----:B------:R-:W3:Y:S04]  /*d940*/  LDL R13, [R1+0x1fc] ;  /* 0x0001fc00010d7983 */ /* 0x000ee80000100800 */
[----:B------:R-:W3:Y:S01]  /*d950*/  LDL.LU R18, [R1+0x114] ;  /* 0x0001140001127983 */ /* 0x000ee20000300800 */
[----:B--2---:R-:W-:-:S03]  /*d960*/  PRMT R170, RZ, 0x7610, R170 ;  /* 0x00007610ffaa7816 */ /* 0x004fc600000000aa */
[----:B0-----:R-:W2:Y:S01]  /*d970*/  LDL.LU R17, [R1+0x10c] ;  /* 0x00010c0001117983 */ /* 0x001ea20000300800 */
[----:B----4-:R-:W-:-:S03]  /*d980*/  @!P0 IMAD.MOV.U32 R3, RZ, RZ, R16 ;  /* 0x000000ffff038224 */ /* 0x010fc600078e0010 */
[----:B------:R-:W4:Y:S01]  /*d990*/  LDL R5, [R1+0x1c0] ;  /* 0x0001c00001057983 */ /* 0x000f220000100800 */
[----:B------:R-:W-:-:S03]  /*d9a0*/  PRMT R169, RZ, 0x7610, R169 ;  /* 0x00007610ffa97816 */ /* 0x000fc600000000a9 */
[----:B------:R0:W2:Y:S04]  /*d9b0*/  @!P0 LDG.E.U8 R170, desc[UR44][R2.64] ;  /* 0x0000002c02aa8981 */ /* 0x0000a8000c1e1100 */
[----:B------:R-:W2:Y:S01]  /*d9c0*/  LDL R8, [R1+0x1bc] ;  /* 0x0001bc0001087983 */ /* 0x000ea20000100800 */
[----:B------:R-:W-:-:S03]  /*d9d0*/  PRMT R168, RZ, 0x7610, R168 ;  /* 0x00007610ffa87816 */ /* 0x000fc600000000a8 */
[----:B------:R-:W2:Y:S01]  /*d9e0*/  LDL R4, [R1+0x17c] ;  /* 0x00017c0001047983 */ /* 0x000ea20000100800 */
[----:B0-----:R-:W-:Y:S02]  /*d9f0*/  @!P0 IMAD.MOV.U32 R2, RZ, RZ, R14 ;  /* 0x000000ffff028224 */ /* 0x001fe400078e000e */
[----:B------:R-:W-:Y:S01]  /*da00*/  @!P0 IMAD.MOV.U32 R3, RZ, RZ, R15 ;  /* 0x000000ffff038224 */ /* 0x000fe200078e000f */
[----:B------:R-:W-:Y:S01]  /*da10*/  PRMT R167, RZ, 0x7610, R167 ;  /* 0x00007610ffa77816 */ /* 0x000fe200000000a7 */
[----:B------:R-:W2:Y:S04]  /*da20*/  LDL R7, [R1+0x15c] ;  /* 0x00015c0001077983 */ /* 0x000ea80000100800 */
[----:B------:R0:W2:Y:S04]  /*da30*/  @!P0 LDG.E.U8 R169, desc[UR44][R2.64] ;  /* 0x0000002c02a98981 */ /* 0x0000a8000c1e1100 */
[----:B------:R-:W2:Y:S01]  /*da40*/  LDL R6, [R1+0x160] ;  /* 0x0001600001067983 */ /* 0x000ea20000100800 */
[----:B0-----:R-:W-:-:S02]  /*da50*/  @!P0 IMAD.MOV.U32 R2, RZ, RZ, R11 ;  /* 0x000000ffff028224 */ /* 0x001fc400078e000b */
[----:B------:R-:W-:Y:S01]  /*da60*/  @!P0 IMAD.MOV.U32 R3, RZ, RZ, R12 ;  /* 0x000000ffff038224 */ /* 0x000fe200078e000c */
[----:B------:R-:W2:Y:S04]  /*da70*/  LDL R11, [R1+0x1a0] ;  /* 0x0001a000010b7983 */ /* 0x000ea80000100800 */
[----:B------:R-:W2:Y:S04]  /*da80*/  LDL R12, [R1+0x19c] ;  /* 0x00019c00010c7983 */ /* 0x000ea80000100800 */
[----:B------:R0:W2:Y:S02]  /*da90*/  @!P0 LDG.E.U8 R168, desc[UR44][R2.64] ;  /* 0x0000002c02a88981 */ /* 0x0000a4000c1e1100 */
[----:B0-----:R-:W-:-:S02]  /*daa0*/  @!P0 IMAD.MOV.U32 R2, RZ, RZ, R0 ;  /* 0x000000ffff028224 */ /* 0x001fc400078e0000 */
[----:B------:R-:W2:Y:S01]  /*dab0*/  LDL R0, [R1+0x180] ;  /* 0x0001800001007983 */ /* 0x000ea20000100800 */
[----:B------:R-:W-:Y:S02]  /*dac0*/  PRMT R166, RZ, 0x7610, R166 ;  /* 0x00007610ffa67816 */ /* 0x000fe400000000a6 */
[----:B------:R-:W-:Y:S02]  /*dad0*/  PRMT R165, RZ, 0x7610, R165 ;  /* 0x00007610ffa57816 */ /* 0x000fe400000000a5 */
[----:B------:R-:W-:Y:S01]  /*dae0*/  PRMT R164, RZ, 0x7610, R164 ;  /* 0x00007610ffa47816 */ /* 0x000fe200000000a4 */
[----:B---3--:R-:W-:-:S05]  /*daf0*/  @!P0 IMAD.MOV.U32 R3, RZ, RZ, R13 ;  /* 0x000000ffff038224 */ /* 0x008fca00078e000d */
[----:B------:R0:W3:Y:S02]  /*db00*/  @!P0 LDG.E.U8 R167, desc[UR44][R2.64] ;  /* 0x0000002c02a78981 */ /* 0x0000e4000c1e1100 */
[----:B0-----:R-:W-:Y:S02]  /*db10*/  @!P0 IMAD.MOV.U32 R2, RZ, RZ, R9 ;  /* 0x000000ffff028224 */ /* 0x001fe400078e0009 */
[----:B------:R-:W-:Y:S01]  /*db20*/  @!P0 IMAD.MOV.U32 R3, RZ, RZ, R10 ;  /* 0x000000ffff038224 */ /* 0x000fe200078e000a */
[----:B------:R-:W3:Y:S04]  /*db30*/  LDL R9, [R1+0x140] ;  /* 0x0001400001097983 */ /* 0x000ee80000100800 */
[----:B------:R-:W3:Y:S04]  /*db40*/  LDL R10, [R1+0x13c] ;  /* 0x00013c00010a7983 */ /* 0x000ee80000100800 */
[----:B------:R4:W3:Y:S02]  /*db50*/  @!P0 LDG.E.U8 R166, desc[UR44][R2.64] ;  /* 0x0000002c02a68981 */ /* 0x0008e4000c1e1100 */
[----:B----4-:R-:W-:-:S02]  /*db60*/  @!P0 IMAD.MOV.U32 R2, RZ, RZ, R5 ;  /* 0x000000ffff028224 */ /* 0x010fc400078e0005 */
[----:B------:R-:W4:Y:S01]  /*db70*/  LDL R5, [R1+0x120] ;  /* 0x0001200001057983 */ /* 0x000f220000100800 */
[----:B--2---:R-:W-:-:S03]  /*db80*/  @!P0 IMAD.MOV.U32 R3, RZ, RZ, R8 ;  /* 0x000000ffff038224 */ /* 0x004fc600078e0008 */
[----:B------:R-:W2:Y:S04]  /*db90*/  LDL R8, [R1+0x11c] ;  /* 0x00011c0001087983 */ /* 0x000ea80000100800 */
[----:B------:R0:W2:Y:S02]  /*dba0*/  @!P0 LDG.E.U8 R165, desc[UR44][R2.64] ;  /* 0x0000002c02a58981 */ /* 0x0000a4000c1e1100 */
[----:B0-----:R-:W-:Y:S02]  /*dbb0*/  @!P0 IMAD.MOV.U32 R2, RZ, RZ, R11 ;  /* 0x000000ffff028224 */ /* 0x001fe400078e000b */
[----:B------:R-:W-:-:S05]  /*dbc0*/  @!P0 IMAD.MOV.U32 R3, RZ, RZ, R12 ;  /* 0x000000ffff038224 */ /* 0x000fca00078e000c */
[----:B------:R0:W2:Y:S02]  /*dbd0*/  @!P0 LDG.E.U8 R164, desc[UR44][R2.64] ;  /* 0x0000002c02a48981 */ /* 0x0000a4000c1e1100 */
[----:B0-----:R-:W-:Y:S02]  /*dbe0*/  @!P0 IMAD.MOV.U32 R2, RZ, RZ, R0 ;  /* 0x000000ffff028224 */ /* 0x001fe400078e0000 */
[----:B------:R-:W2:Y:S01]  /*dbf0*/  LDL R0, [R1+0x2fc] ;  /* 0x0002fc0001007983 */ /* 0x000ea20000100800 */
[----:B------:R-:W-:-:S03]  /*dc00*/  @!P0 IMAD.MOV.U32 R3, RZ, RZ, R4 ;  /* 0x000000ffff038224 */ /* 0x000fc600078e0004 */
[----:B------:R-:W2:Y:S01]  /*dc10*/  LDL R4, [R1+0x2f8] ;  /* 0x0002f80001047983 */ /* 0x000ea20000100800 */
[----:B------:R-:W-:Y:S02]  /*dc20*/  PRMT R163, RZ, 0x7610, R163 ;  /* 0x00007610ffa37816 */ /* 0x000fe400000000a3 */
[----:B------:R-:W-:-:S04]  /*dc30*/  PRMT R162, RZ, 0x7610, R162 ;  /* 0x00007610ffa27816 */ /* 0x000fc800000000a2 */
[----:B------:R0:W2:Y:S01]  /*dc40*/  @!P0 LDG.E.U8 R163, desc[UR44][R2.64] ;  /* 0x0000002c02a38981 */ /* 0x0000a2000c1e1100 */
[----:B------:R-:W-:Y:S01]  /*dc50*/  PRMT R161, RZ, 0x7610, R161 ;  /* 0x00007610ffa17816 */ /* 0x000fe200000000a1 */
[----:B0-----:R-:W-:Y:S02]  /*dc60*/  @!P0 IMAD.MOV.U32 R2, RZ, RZ, R6 ;  /* 0x000000ffff028224 */ /* 0x001fe400078e0006 */
[----:B------:R-:W-:Y:S01]  /*dc70*/  @!P0 IMAD.MOV.U32 R3, RZ, RZ, R7 ;  /* 0x000000ffff038224 */ /* 0x000fe200078e0007 */
[----:B------:R-:W2:Y:S04]  /*dc80*/  LDL R6, [R1+0x2dc] ;  /* 0x0002dc0001067983 */ /* 0x000ea80000100800 */
[----:B------:R-:W2:Y:S04]  /*dc90*/  LDL R7, [R1+0x2d8] ;  /* 0x0002d80001077983 */ /* 0x000ea80000100800 */
[----:B------:R3:W2:Y:S01]  /*dca0*/  @!P0 LDG.E.U8 R162, desc[UR44][R2.64] ;  /* 0x0000002c02a28981 */ /* 0x0006a2000c1e1100 */
[----:B------:R-:W-:Y:S01]  /*dcb0*/  PRMT R160, RZ, 0x7610, R160 ;  /* 0x00007610ffa07816 */ /* 0x000fe200000000a0 */
[----:B---3--:R-:W-:-:S02]  /*dcc0*/  @!P0 IMAD.MOV.U32 R2, RZ, RZ, R9 ;  /* 0x000000ffff028224 */ /* 0x008fc400078e0009 */
[----:B------:R-:W-:-:S05]  /*dcd0*/  @!P0 IMAD.MOV.U32 R3, RZ, RZ, R10 ;  /* 0x000000ffff038224 */ /* 0x000fca00078e000a */
[----:B------:R4:W3:Y:S02]  /*dce0*/  @!P0 LDG.E.U8 R161, desc[UR44][R2.64] ;  /* 0x0000002c02a18981 */ /* 0x0008e4000c1e1100 */
[----:B----4-:R-:W-:Y:S02]  /*dcf0*/  @!P0 IMAD.MOV.U32 R2, RZ, RZ, R5 ;  /* 0x000000ffff028224 */ /* 0x010fe400078e0005 */
[----:B------:R-:W4:Y:S01]  /*dd00*/  LDL R5, [R1+0x2bc] ;  /* 0x0002bc0001057983 */ /* 0x000f220000100800 */
[----:B--2---:R-:W-:-:S03]  /*dd10*/  @!P0 IMAD.MOV.U32 R3, RZ, RZ, R8 ;  /* 0x000000ffff038224 */ /* 0x004fc600078e0008 */
[----:B------:R-:W2:Y:S04]  /*dd20*/  LDL R8, [R1+0x2b8] ;  /* 0x0002b80001087983 */ /* 0x000ea80000100800 */
[----:B------:R-:W3:Y:S04]  /*dd30*/  LDL.LU R16, [R1+0x12c] ;  /* 0x00012c0001107983 */ /* 0x000ee80000300800 */
[----:B------:R-:W3:Y:S04]  /*dd40*/  LDL R12, [R1+0x294] ;  /* 0x00029400010c7983 */ /* 0x000ee80000100800 */
[----:B------:R-:W3:Y:S04]  /*dd50*/  LDL R11, [R1+0x298] ;  /* 0x00029800010b7983 */ /* 0x000ee80000100800 */
[----:B------:R0:W3:Y:S01]  /*dd60*/  @!P0 LDG.E.U8 R160, desc[UR44][R2.64] ;  /* 0x0000002c02a08981 */ /* 0x0000e2000c1e1100 */
[----:B------:R-:W-:-:S03]  /*dd70*/  PRMT R159, RZ, 0x7610, R159 ;  /* 0x00007610ff9f7816 */ /* 0x000fc6000000009f */
[----:B------:R-:W3:Y:S04]  /*dd80*/  LDL R10, [R1+0x254] ;  /* 0x00025400010a7983 */ /* 0x000ee80000100800 */
[----:B------:R-:W3:Y:S01]  /*dd90*/  LDL R9, [R1+0x258] ;  /* 0x0002580001097983 */ /* 0x000ee20000100800 */
[----:B0-----:R-:W-:-:S03]  /*dda0*/  @!P0 IMAD.MOV.U32 R2, RZ, RZ, R0 ;  /* 0x000000ffff028224 */ /* 0x001fc600078e0000 */
[----:B------:R-:W3:Y:S01]  /*ddb0*/  LDL R0, [R1+0x278] ;  /* 0x0002780001007983 */ /* 0x000ee20000100800 */
[----:B------:R-:W-:-:S03]  /*ddc0*/  @!P0 IMAD.MOV.U32 R3, RZ, RZ, R4 ;  /* 0x000000ffff038224 */ /* 0x000fc600078e0004 */
[----:B------:R-:W3:Y:S04]  /*ddd0*/  LDL R4, [R1+0x274] ;  /* 0x0002740001047983 */ /* 0x000ee80000100800 */
[----:B------:R0:W3:Y:S01]  /*dde0*/  @!P0 LDG.E.U8 R159, desc[UR44][R2.64] ;  /* 0x0000002c029f8981 */ /* 0x0000e2000c1e1100 */
[----:B------:R-:W-:Y:S01]  /*ddf0*/  PRMT R158, RZ, 0x7610, R158 ;  /* 0x00007610ff9e7816 */ /* 0x000fe2000000009e */
[----:B0-----:R-:W-:Y:S02]  /*de00*/  @!P0 IMAD.MOV.U32 R3, RZ, RZ, R7 ;  /* 0x000000ffff038224 */ /* 0x001fe400078e0007 */
[----:B------:R-:W3:Y:S01]  /*de10*/  LDL R7, [R1+0x234] ;  /* 0x0002340001077983 */ /* 0x000ee20000100800 */
[----:B------:R-:W-:-:S03]  /*de20*/  @!P0 IMAD.MOV.U32 R2, RZ, RZ, R6 ;  /* 0x000000ffff028224 */ /* 0x000fc600078e0006 */
[----:B------:R-:W3:Y:S04]  /*de30*/  LDL R6, [R1+0x238] ;  /* 0x0002380001067983 */ /* 0x000ee80000100800 */
[----:B------:R4:W3:Y:S01]  /*de40*/  @!P0 LDG.E.U8 R158, desc[UR44][R2.64] ;  /* 0x0000002c029e8981 */ /* 0x0008e2000c1e1100 */
[----:B------:R-:W-:Y:S02]  /*de50*/  PRMT R157, RZ, 0x7610, R157 ;  /* 0x00007610ff9d7816 */ /* 0x000fe4000000009d */
[----:B------:R-:W-:Y:S01]  /*de60*/  PRMT R156, RZ, 0x7610, R156 ;  /* 0x00007610ff9c7816 */ /* 0x000fe2000000009c */
[----:B----4-:R-:W-:Y:S02]  /*de70*/  @!P0 IMAD.MOV.U32 R2, RZ, RZ, R5 ;  /* 0x000000ffff028224 */ /* 0x010fe400078e0005 */
[----:B------:R-:W4:Y:S01]  /*de80*/  LDL R5, [R1+0x218] ;  /* 0x0002180001057983 */ /* 0x000f220000100800 */
[----:B--2---:R-:W-:-:S03]  /*de90*/  @!P0 IMAD.MOV.U32 R3, RZ, RZ, R8 ;  /* 0x000000ffff038224 */ /* 0x004fc600078e0008 */
[----:B------:R-:W2:Y:S04]  /*dea0*/  LDL R8, [R1+0x214] ;  /* 0x0002140001087983 */ /* 0x000ea80000100800 */
[----:B------:R3:W2:Y:S02]  /*deb0*/  @!P0 LDG.E.U8 R157, desc[UR44][R2.64] ;  /* 0x0000002c029d8981 */ /* 0x0006a4000c1e1100 */
[----:B---3--:R-:W-:Y:S02]  /*dec0*/  @!P0 IMAD.MOV.U32 R2, RZ, RZ, R11 ;  /* 0x000000ffff028224 */ /* 0x008fe400078e000b */
[----:B------:R-:W-:Y:S01]  /*ded0*/  @!P0 IMAD.MOV.U32 R3, RZ, RZ, R12 ;  /* 0x000000ffff038224 */ /* 0x000fe200078e000c */
[----:B------:R-:W-:Y:S01]  /*dee0*/  PRMT R155, RZ, 0x7610, R155 ;  /* 0x00007610ff9b7816 */ /* 0x000fe2000000009b */
[----:B------:R-:W3:Y:S04]  /*def0*/  LDL R12, [R1+0x1b4] ;  /* 0x0001b400010c7983 */ /* 0x000ee80000100800 */
[----:B------:R0:W3:Y:S01]  /*df00*/  @!P0 LDG.E.U8 R156, desc[UR44][R2.64] ;  /* 0x0000002c029c8981 */ /* 0x0000e2000c1e1100 */
[----:B------:R-:W-:-:S02]  /*df10*/  PRMT R154, RZ, 0x7610, R154 ;  /* 0x00007610ff9a7816 */ /* 0x000fc4000000009a */
[----:B------:R-:W-:Y:S01]  /*df20*/  PRMT R153, RZ, 0x7610, R153 ;  /* 0x00007610ff997816 */ /* 0x000fe20000000099 */
[----:B------:R-:W3:Y:S01]  /*df30*/  LDL R11, [R1+0x194] ;  /* 0x00019400010b7983 */ /* 0x000ee20000100800 */
[----:B0-----:R-:W-:-:S03]  /*df40*/  @!P0 IMAD.MOV.U32 R2, RZ, RZ, R0 ;  /* 0x000000ffff028224 */ /* 0x001fc600078e0000 */
[----:B------:R-:W3:Y:S01]  /*df50*/  LDL R0, [R1+0x1f8] ;  /* 0x0001f80001007983 */ /* 0x000ee20000100800 */
[----:B------:R-:W-:-:S03]  /*df60*/  @!P0 IMAD.MOV.U32 R3, RZ, RZ, R4 ;  /* 0x000000ffff038224 */ /* 0x000fc600078e0004 */
[----:B------:R-:W3:Y:S04]  /*df70*/  LDL R4, [R1+0x1f4] ;  /* 0x0001f40001047983 */ /* 0x000ee80000100800 */
[----:B------:R0:W3:Y:S02]  /*df80*/  @!P0 LDG.E.U8 R155, desc[UR44][R2.64] ;  /* 0x0000002c029b8981 */ /* 0x0000e4000c1e1100 */
[----:B0-----:R-:W-:Y:S02]  /*df90*/  @!P0 IMAD.MOV.U32 R2, RZ, RZ, R9 ;  /* 0x000000ffff028224 */ /* 0x001fe400078e0009 */
[----:B------:R-:W-:Y:S01]  /*dfa0*/  @!P0 IMAD.MOV.U32 R3, RZ, RZ, R10 ;  /* 0x000000ffff038224 */ /* 0x000fe200078e000a */
[----:B------:R-:W-:Y:S01]  /*dfb0*/  PRMT R152, RZ, 0x7610, R152 ;  /* 0x00007610ff987816 */ /* 0x000fe20000000098 */
[----:B------:R-:W3:Y:S04]  /*dfc0*/  LDL R10, [R1+0x198] ;  /* 0x00019800010a7983 */ /* 0x000ee80000100800 */
[----:B------:R0:W3:Y:S04]  /*dfd0*/  @!P0 LDG.E.U8 R154, desc[UR44][R2.64] ;  /* 0x0000002c029a8981 */ /* 0x0000e8000c1e1100 */
[----:B------:R-:W3:Y:S01]  /*dfe0*/  LDL R9, [R1+0x174] ;  /* 0x0001740001097983 */ /* 0x000ee20000100800 */
[----:B0-----:R-:W-:-:S03]  /*dff0*/  @!P0 IMAD.MOV.U32 R3, RZ, RZ, R7 ;  /* 0x000000ffff038224 */ /* 0x001fc600078e0007 */
[----:B------:R-:W3:Y:S01]  /*e000*/  LDL R7, [R1+0x1d4] ;  /* 0x0001d40001077983 */ /* 0x000ee20000100800 */
[----:B------:R-:W-:-:S03]  /*e010*/  @!P0 IMAD.MOV.U32 R2, RZ, RZ, R6 ;  /* 0x000000ffff028224 */ /* 0x000fc600078e0006 */
[----:B------:R-:W3:Y:S04]  /*e020*/  LDL R6, [R1+0x1d8] ;  /* 0x0001d80001067983 */ /* 0x000ee80000100800 */
[----:B------:R4:W3:Y:S02]  /*e030*/  @!P0 LDG.E.U8 R153, desc[UR44][R2.64] ;  /* 0x0000002c02998981 */ /* 0x0008e4000c1e1100 */
[----:B----4-:R-:W-:Y:S02]  /*e040*/  @!P0 IMAD.MOV.U32 R2, RZ, RZ, R5 ;  /* 0x000000ffff028224 */ /* 0x010fe400078e0005 */
[----:B------:R-:W4:Y:S01]  /*e050*/  LDL R5, [R1+0x1b8] ;  /* 0x0001b80001057983 */ /* 0x000f220000100800 */
[----:B--2---:R-:W-:-:S03]  /*e060*/  @!P0 IMAD.MOV.U32 R3, RZ, RZ, R8 ;  /* 0x000000ffff038224 */ /* 0x004fc600078e0008 */
[----:B------:R-:W2:Y:S04]  /*e070*/  LDL R8, [R1+0x178] ;  /* 0x0001780001087983 */ /* 0x000ea80000100800 */
[----:B------:R3:W2:Y:S02]  /*e080*/  @!P0 LDG.E.U8 R152, desc[UR44][R2.64] ;  /* 0x0000002c02988981 */ /* 0x0006a4000c1e1100 */
[----:B---3--:R-:W-:Y:S02]  /*e090*/  @!P0 IMAD.MOV.U32 R2, RZ, RZ, R0 ;  /* 0x000000ffff028224 */ /* 0x008fe400078e0000 */
[----:B------:R-:W3:Y:S01]  /*e0a0*/  LDL R0, [R1+0x158] ;  /* 0x0001580001007983 */ /* 0x000ee20000100800 */
[----:B------:R-:W-:-:S03]  /*e0b0*/  @!P0 IMAD.MOV.U32 R3, RZ, RZ, R4 ;  /* 0x000000ffff038224 */ /* 0x000fc600078e0004 */
[----:B------:R-:W3:Y:S01]  /*e0c0*/  LDL R4, [R1+0x154] ;  /* 0x0001540001047983 */ /* 0x000ee20000100800 */
[----:B------:R-:W-:-:S06]  /*e0d0*/  PRMT R252, RZ, 0x7610, R252 ;  /* 0x00007610fffc7816 */ /* 0x000fcc00000000fc */
[----:B------:R0:W3:Y:S01]  /*e0e0*/  @!P0 LDG.E.U8 R252, desc[UR44][R2.64] ;  /* 0x0000002c02fc8981 */ /* 0x0000e2000c1e1100 */
[----:B------:R-:W-:Y:S02]  /*e0f0*/  PRMT R251, RZ, 0x7610, R251 ;  /* 0x00007610fffb7816 */ /* 0x000fe400000000fb */
[----:B------:R-:W-:Y:S02]  /*e100*/  PRMT R250, RZ, 0x7610, R250 ;  /* 0x00007610fffa7816 */ /* 0x000fe400000000fa */
[----:B------:R-:W-:Y:S01]  /*e110*/  PRMT R249, RZ, 0x7610, R249 ;  /* 0x00007610fff97816 */ /* 0x000fe200000000f9 */
[----:B0-----:R-:W-:Y:S02]  /*e120*/  @!P0 IMAD.MOV.U32 R3, RZ, RZ, R7 ;  /* 0x000000ffff038224 */ /* 0x001fe400078e0007 */
[----:B------:R-:W3:Y:S01]  /*e130*/  LDL R7, [R1+0x134] ;  /* 0x0001340001077983 */ /* 0x000ee20000100800 */
[----:B------:R-:W-:-:S03]  /*e140*/  @!P0 IMAD.MOV.U32 R2, RZ, RZ, R6 ;  /* 0x000000ffff028224 */ /* 0x000fc600078e0006 */
[----:B------:R-:W3:Y:S04]  /*e150*/  LDL R6, [R1+0x138] ;  /* 0x0001380001067983 */ /* 0x000ee80000100800 */
[----:B------:R0:W3:Y:S02]  /*e160*/  @!P0 LDG.E.U8 R251, desc[UR44][R2.64] ;  /* 0x0000002c02fb8981 */ /* 0x0000e4000c1e1100 */
[----:B0-----:R-:W-:Y:S01]  /*e170*/  @!P0 IMAD.MOV.U32 R3, RZ, RZ, R12 ;  /* 0x000000ffff038224 */ /* 0x001fe200078e000c */
[----:B------:R-:W-:Y:S01]  /*e180*/  PRMT R248, RZ, 0x7610, R248 ;  /* 0x00007610fff87816 */ /* 0x000fe200000000f8 */
[----:B------:R-:W3:Y:S01]  /*e190*/  LDL R12, [R1+0x2b0] ;  /* 0x0002b000010c7983 */ /* 0x000ee20000100800 */
[----:B----4-:R-:W-:-:S03]  /*e1a0*/  @!P0 IMAD.MOV.U32 R2, RZ, RZ, R5 ;  /* 0x000000ffff028224 */ /* 0x010fc600078e0005 */
[----:B------:R-:W4:Y:S04]  /*e1b0*/  LDL R5, [R1+0x118] ;  /* 0x0001180001057983 */ /* 0x000f280000100800 */
[----:B------:R0:W4:Y:S02]  /*e1c0*/  @!P0 LDG.E.U8 R250, desc[UR44][R2.64] ;  /* 0x0000002c02fa8981 */ /* 0x000124000c1e1100 */
[----:B0-----:R-:W-:Y:S02]  /*e1d0*/  @!P0 IMAD.MOV.U32 R2, RZ, RZ, R10 ;  /* 0x000000ffff028224 */ /* 0x001fe400078e000a */
[----:B------:R-:W-:Y:S01]  /*e1e0*/  @!P0 IMAD.MOV.U32 R3, RZ, RZ, R11 ;  /* 0x000000ffff038224 */ /* 0x000fe200078e000b */
[----:B------:R-:W-:Y:S01]  /*e1f0*/  PRMT R247, RZ, 0x7610, R247 ;  /* 0x00007610fff77816 */ /* 0x000fe200000000f7 */
[----:B------:R-:W4:Y:S04]  /*e200*/  LDL R11, [R1+0x2b4] ;  /* 0x0002b400010b7983 */ /* 0x000f280000100800 */
[----:B------:R2:W4:Y:S04]  /*e210*/  @!P0 LDG.E.U8 R249, desc[UR44][R2.64] ;  /* 0x0000002c02f98981 */ /* 0x000528000c1e1100 */
[----:B------:R-:W4:Y:S01]  /*e220*/  LDL R10, [R1+0x28c] ;  /* 0x00028c00010a7983 */ /* 0x000f220000100800 */
[----:B--2---:R-:W-:-:S02]  /*e230*/  @!P0 IMAD.MOV.U32 R2, RZ, RZ, R8 ;  /* 0x000000ffff028224 */ /* 0x004fc400078e0008 */
[----:B------:R-:W-:Y:S01]  /*e240*/  @!P0 IMAD.MOV.U32 R3, RZ, RZ, R9 ;  /* 0x000000ffff038224 */ /* 0x000fe200078e0009 */
[----:B------:R-:W2:Y:S04]  /*e250*/  LDL R8, [R1+0x2d0] ;  /* 0x0002d00001087983 */ /* 0x000ea80000100800 */
[----:B------:R3:W2:Y:S04]  /*e260*/  @!P0 LDG.E.U8 R248, desc[UR44][R2.64] ;  /* 0x0000002c02f88981 */ /* 0x0006a8000c1e1100 */
[----:B------:R-:W2:Y:S01]  /*e270*/  LDL R9, [R1+0x290] ;  /* 0x0002900001097983 */ /* 0x000ea20000100800 */
[----:B---3--:R-:W-:-:S03]  /*e280*/  @!P0 IMAD.MOV.U32 R2, RZ, RZ, R0 ;  /* 0x000000ffff028224 */ /* 0x008fc600078e0000 */
[----:B------:R-:W3:Y:S01]  /*e290*/  LDL R0, [R1+0x2f4] ;  /* 0x0002f40001007983 */ /* 0x000ee20000100800 */
[----:B------:R-:W-:-:S03]  /*e2a0*/  @!P0 IMAD.MOV.U32 R3, RZ, RZ, R4 ;  /* 0x000000ffff038224 */ /* 0x000fc600078e0004 */
[----:B------:R-:W2:Y:S04]  /*e2b0*/  LDL R4, [R1+0x2f0] ;  /* 0x0002f00001047983 */ /* 0x000ea80000100800 */
[----:B------:R0:W2:Y:S02]  /*e2c0*/  @!P0 LDG.E.U8 R247, desc[UR44][R2.64] ;  /* 0x0000002c02f78981 */ /* 0x0000a4000c1e1100 */
[----:B0-----:R-:W-:Y:S02]  /*e2d0*/  @!P0 IMAD.MOV.U32 R3, RZ, RZ, R7 ;  /* 0x000000ffff038224 */ /* 0x001fe400078e0007 */
[----:B------:R-:W2:Y:S01]  /*e2e0*/  LDL R7, [R1+0x2d4] ;  /* 0x0002d40001077983 */ /* 0x000ea20000100800 */
[----:B------:R-:W-:Y:S01]  /*e2f0*/  PRMT R246, RZ, 0x7610, R246 ;  /* 0x00007610fff67816 */ /* 0x000fe200000000f6 */
[----:B------:R-:W-:-:S02]  /*e300*/  @!P0 IMAD.MOV.U32 R2, RZ, RZ, R6 ;  /* 0x000000ffff028224 */ /* 0x000fc400078e0006 */
[----:B------:R-:W2:Y:S01]  /*e310*/  LDL R6, [R1+0x26c] ;  /* 0x00026c0001067983 */ /* 0x000ea20000100800 */
[----:B------:R-:W-:-:S03]  /*e320*/  PRMT R245, RZ, 0x7610, R245 ;  /* 0x00007610fff57816 */ /* 0x000fc600000000f5 */
[----:B------:R0:W2:Y:S02]  /*e330*/  @!P0 LDG.E.U8 R246, desc[UR44][R2.64] ;  /* 0x0000002c02f68981 */ /* 0x0000a4000c1e1100 */
[----:B0-----:R-:W-:Y:S02]  /*e340*/  @!P0 IMAD.MOV.U32 R3, RZ, RZ, R18 ;  /* 0x000000ffff038224 */ /* 0x001fe400078e0012 */
[----:B----4-:R-:W-:Y:S02]  /*e350*/  @!P0 IMAD.MOV.U32 R2, RZ, RZ, R5 ;  /* 0x000000ffff028224 */ /* 0x010fe400078e0005 */
[----:B------:R-:W4:Y:S04]  /*e360*/  LDL R5, [R1+0x270] ;  /* 0x0002700001057983 */ /* 0x000f280000100800 */
[----:B------:R3:W4:Y:S04]  /*e370*/  @!P0 LDG.E.U8 R245, desc[UR44][R2.64] ;  /* 0x0000002c02f58981 */ /* 0x000728000c1e1100 */
[----:B------:R-:W-:Y:S01]  /*e380*/  STL [R1+0x730], R18 ;  /* 0x0007301201007387 */ /* 0x000fe20000100800 */
[----:B---3--:R-:W-:-:S03]  /*e390*/  @!P0 IMAD.MOV.U32 R2, RZ, RZ, R0 ;  /* 0x000000ffff028224 */ /* 0x008fc600078e0000 */
[----:B------:R-:W3:Y:S01]  /*e3a0*/  LDL R0, [R1+0x250] ;  /* 0x0002500001007983 */ /* 0x000ee20000100800 */
[----:B--2---:R-:W-:-:S03]  /*e3b0*/  @!P0 IMAD.MOV.U32 R3, RZ, RZ, R4 ;  /* 0x000000ffff038224 */ /* 0x004fc600078e0004 */
[----:B------:R-:W2:Y:S01]  /*e3c0*/  LDL R4, [R1+0x24c] ;  /* 0x00024c0001047983 */ /* 0x000ea20000100800 */
[----:B------:R-:W-:Y:S02]  /*e3d0*/  PRMT R244, RZ, 0x7610, R244 ;  /* 0x00007610fff47816 */ /* 0x000fe400000000f4 */
[----:B------:R-:W-:-:S04]  /*e3e0*/  PRMT R243, RZ, 0x7610, R243 ;  /* 0x00007610fff37816 */ /* 0x000fc800000000f3 */
[----:B------:R0:W2:Y:S01]  /*e3f0*/  @!P0 LDG.E.U8 R244, desc[UR44][R2.64] ;  /* 0x0000002c02f48981 */ /* 0x0000a2000c1e1100 */
[----:B------:R-:W-:Y:S01]  /*e400*/  PRMT R242, RZ, 0x7610, R242 ;  /* 0x00007610fff27816 */ /* 0x000fe200000000f2 */
        /* <DEDUP_REMOVED lines=18> */
[----:B0-----:R-:W-:-:S03]  /*e530*/  @!P0 IMAD.MOV.U32 R3, RZ, RZ, R6 ;  /* 0x000000ffff038224 */ /* 0x001fc600078e0006 */
[----:B------:R-:W2:Y:S01]  /*e540*/  LDL R6, [R1+0x20c] ;  /* 0x00020c0001067983 */ /* 0x000ea20000100800 */
[----:B----4-:R-:W-:-:S03]  /*e550*/  @!P0 IMAD.MOV.U32 R2, RZ, RZ, R5 ;  /* 0x000000ffff028224 */ /* 0x010fc600078e0005 */
[----:B------:R-:W4:Y:S04]  /*e560*/  LDL R5, [R1+0x210] ;  /* 0x0002100001057983 */ /* 0x000f280000100800 */
[----:B------:R3:W4:Y:S02]  /*e570*/  @!P0 LDG.E.U8 R240, desc[UR44][R2.64] ;  /* 0x0000002c02f08981 */ /* 0x000724000c1e1100 */
[----:B---3--:R-:W-:Y:S02]  /*e580*/  @!P0 IMAD.MOV.U32 R2, RZ, RZ, R0 ;  /* 0x000000ffff028224 */ /* 0x008fe400078e0000 */
[----:B------:R-:W3:Y:S01]  /*e590*/  LDL R0, [R1+0x1f0] ;  /* 0x0001f00001007983 */ /* 0x000ee20000100800 */
[----:B--2---:R-:W-:-:S03]  /*e5a0*/  @!P0 IMAD.MOV.U32 R3, RZ, RZ, R4 ;  /* 0x000000ffff038224 */ /* 0x004fc600078e0004 */
[----:B------:R-:W2:Y:S01]  /*e5b0*/  LDL R4, [R1+0x1ec] ;  /* 0x0001ec0001047983 */ /* 0x000ea20000100800 */
[----:B------:R-:W-:-:S03]  /*e5c0*/  PRMT R238, RZ, 0x7610, R238 ;  /* 0x00007610ffee7816 */ /* 0x000fc600000000ee */
[----:B------:R0:W2:Y:S01]  /*e5d0*/  @!P0 LDG.E.U8 R239, desc[UR44][R2.64] ;  /* 0x0000002c02ef8981 */ /* 0x0000a2000c1e1100 */
[----:B------:R-:W-:Y:S01]  /*e5e0*/  PRMT R237, RZ, 0x7610, R237 ;  /* 0x00007610ffed7816 */ /* 0x000fe200000000ed */
[----:B0-----:R-:W-:Y:S02]  /*e5f0*/  @!P0 IMAD.MOV.U32 R3, RZ, RZ, R8 ;  /* 0x000000ffff038224 */ /* 0x001fe400078e0008 */
[----:B------:R-:W2:Y:S01]  /*e600*/  LDL R8, [R1+0x18c] ;  /* 0x00018c0001087983 */ /* 0x000ea20000100800 */
[----:B------:R-:W-:-:S03]  /*e610*/  @!P0 IMAD.MOV.U32 R2, RZ, RZ, R7 ;  /* 0x000000ffff028224 */ /* 0x000fc600078e0007 */
[----:B------:R-:W2:Y:S04]  /*e620*/  LDL R7, [R1+0x190] ;  /* 0x0001900001077983 */ /* 0x000ea80000100800 */
[----:B------:R0:W2:Y:S02]  /*e630*/  @!P0 LDG.E.U8 R238, desc[UR44][R2.64] ;  /* 0x0000002c02ee8981 */ /* 0x0000a4000c1e1100 */
[----:B0-----:R-:W-:Y:S02]  /*e640*/  @!P0 IMAD.MOV.U32 R3, RZ, RZ, R6 ;  /* 0x000000ffff038224 */ /* 0x001fe400078e0006 */
        /* <DEDUP_REMOVED lines=43> */
[----:B------:R-:W-:-:S05]  /*e900*/  @!P0 IMAD.MOV.U32 R2, RZ, RZ, R12 ;  /* 0x000000ffff028224 */ /* 0x000fca00078e000c */
[----:B------:R0:W2:Y:S01]  /*e910*/  @!P0 LDG.E.U8 R230, desc[UR44][R2.64] ;  /* 0x0000002c02e68981 */ /* 0x0000a2000c1e1100 */
[----:B------:R-:W-:Y:S01]  /*e920*/  PRMT R228, RZ, 0x7610, R228 ;  /* 0x00007610ffe47816 */ /* 0x000fe200000000e4 */
[----:B0-----:R-:W-:Y:S02]  /*e930*/  @!P0 IMAD.MOV.U32 R2, RZ, RZ, R11 ;  /* 0x000000ffff028224 */ /* 0x001fe400078e000b */
[----:B------:R-:W-:-:S05]  /*e940*/  @!P0 IMAD.MOV.U32 R3, RZ, RZ, R17 ;  /* 0x000000ffff038224 */ /* 0x000fca00078e0011 */
[----:B------:R0:W2:Y:S01]  /*e950*/  @!P0 LDG.E.U8 R229, desc[UR44][R2.64] ;  /* 0x0000002c02e58981 */ /* 0x0000a2000c1e1100 */
[----:B------:R-:W-:-:S03]  /*e960*/  PRMT R227, RZ, 0x7610, R227 ;  /* 0x00007610ffe37816 */ /* 0x000fc600000000e3 */
[----:B------:R-:W-:Y:S04]  /*e970*/  STL [R1+0x734], R16 ;  /* 0x0007341001007387 */ /* 0x000fe80000100800 */
[----:B------:R1:W-:Y:S04]  /*e980*/  STL [R1+0x738], R17 ;  /* 0x0007381101007387 */ /* 0x0003e80000100800 */
[----:B-1----:R-:W2:Y:S01]  /*e990*/  LDL.LU R17, [R1+0x164] ;  /* 0x0001640001117983 */ /* 0x002ea20000300800 */
[----:B0-----:R-:W-:Y:S01]  /*e9a0*/  @!P0 IMAD.MOV.U32 R3, RZ, RZ, R8 ;  /* 0x000000ffff038224 */ /* 0x001fe200078e0008 */
[----:B------:R-:W-:-:S02]  /*e9b0*/  PRMT R226, RZ, 0x7610, R226 ;  /* 0x00007610ffe27816 */ /* 0x000fc400000000e2 */
[----:B------:R-:W2:Y:S04]  /*e9c0*/  LDL R8, [R1+0x264] ;  /* 0x0002640001087983 */ /* 0x000ea80000100800 */
[----:B------:R-:W2:Y:S01]  /*e9d0*/  LDL R12, [R1+0x224] ;  /* 0x00022400010c7983 */ /* 0x000ea20000100800 */
[----:B------:R-:W-:-:S03]  /*e9e0*/  @!P0 IMAD.MOV.U32 R2, RZ, RZ, R6 ;  /* 0x000000ffff028224 */ /* 0x000fc600078e0006 */
[----:B------:R-:W2:Y:S04]  /*e9f0*/  LDL R11, [R1+0x228] ;  /* 0x00022800010b7983 */ /* 0x000ea80000100800 */
[----:B------:R0:W2:Y:S04]  /*ea00*/  @!P0 LDG.E.U8 R228, desc[UR44][R2.64] ;  /* 0x0000002c02e48981 */ /* 0x0000a8000c1e1100 */
[----:B------:R-:W2:Y:S01]  /*ea10*/  LDL R6, [R1+0x268] ;  /* 0x0002680001067983 */ /* 0x000ea20000100800 */
[----:B0-----:R-:W-:Y:S02]  /*ea20*/  @!P0 IMAD.MOV.U32 R2, RZ, RZ, R9 ;  /* 0x000000ffff028224 */ /* 0x001fe400078e0009 */
[----:B------:R-:W-:Y:S01]  /*ea30*/  @!P0 IMAD.MOV.U32 R3, RZ, RZ, R10 ;  /* 0x000000ffff038224 */ /* 0x000fe200078e000a */
[----:B------:R-:W-:Y:S01]  /*ea40*/  PRMT R225, RZ, 0x7610, R225 ;  /* 0x00007610ffe17816 */ /* 0x000fe200000000e1 */
[----:B------:R-:W2:Y:S04]  /*ea50*/  LDL R10, [R1+0x1e4] ;  /* 0x0001e400010a7983 */ /* 0x000ea80000100800 */
[----:B------:R4:W2:Y:S04]  /*ea60*/  @!P0 LDG.E.U8 R227, desc[UR44][R2.64] ;  /* 0x0000002c02e38981 */ /* 0x0008a8000c1e1100 */
[----:B------:R-:W2:Y:S01]  /*ea70*/  LDL R9, [R1+0x1e8] ;  /* 0x0001e80001097983 */ /* 0x000ea20000100800 */
[----:B----4-:R-:W-:-:S03]  /*ea80*/  @!P0 IMAD.MOV.U32 R3, RZ, RZ, R5 ;  /* 0x000000ffff038224 */ /* 0x010fc600078e0005 */
[----:B------:R-:W4:Y:S01]  /*ea90*/  LDL R5, [R1+0x244] ;  /* 0x0002440001057983 */ /* 0x000f220000100800 */
[----:B---3--:R-:W-:-:S03]  /*eaa0*/  @!P0 IMAD.MOV.U32 R2, RZ, RZ, R0 ;  /* 0x000000ffff028224 */ /* 0x008fc600078e0000 */
[----:B------:R-:W3:Y:S04]  /*eab0*/  LDL R0, [R1+0x248] ;  /* 0x0002480001007983 */ /* 0x000ee80000100800 */
[----:B------:R2:W3:Y:S02]  /*eac0*/  @!P0 LDG.E.U8 R226, desc[UR44][R2.64] ;  /* 0x0000002c02e28981 */ /* 0x0004e4000c1e1100 */
[----:B--2---:R-:W-:Y:S02]  /*ead0*/  @!P0 IMAD.MOV.U32 R2, RZ, RZ, R4 ;  /* 0x000000ffff028224 */ /* 0x004fe400078e0004 */
[----:B------:R-:W-:Y:S01]  /*eae0*/  @!P0 IMAD.MOV.U32 R3, RZ, RZ, R7 ;  /* 0x000000ffff038224 */ /* 0x000fe200078e0007 */
[----:B------:R-:W2:Y:S04]  /*eaf0*/  LDL R4, [R1+0x208] ;  /* 0x0002080001047983 */ /* 0x000ea80000100800 */
[----:B------:R-:W2:Y:S01]  /*eb00*/  LDL R7, [R1+0x204] ;  /* 0x0002040001077983 */ /* 0x000ea20000100800 */
[----:B------:R-:W-:-:S03]  /*eb10*/  PRMT R224, RZ, 0x7610, R224 ;  /* 0x00007610ffe07816 */ /* 0x000fc600000000e0 */
[----:B------:R0:W2:Y:S02]  /*eb20*/  @!P0 LDG.E.U8 R225, desc[UR44][R2.64] ;  /* 0x0000002c02e18981 */ /* 0x0000a4000c1e1100 */
[----:B0-----:R-:W-:Y:S02]  /*eb30*/  @!P0 IMAD.MOV.U32 R3, RZ, RZ, R8 ;  /* 0x000000ffff038224 */ /* 0x001fe400078e0008 */
[----:B------:R-:W2:Y:S01]  /*eb40*/  LDL R8, [R1+0x1c4] ;  /* 0x0001c40001087983 */ /* 0x000ea20000100800 */
[----:B------:R-:W-:-:S03]  /*eb50*/  @!P0 IMAD.MOV.U32 R2, RZ, RZ, R6 ;  /* 0x000000ffff028224 */ /* 0x000fc600078e0006 */
[----:B------:R-:W2:Y:S04]  /*eb60*/  LDL R6, [R1+0x1c8] ;  /* 0x0001c80001067983 */ /* 0x000ea80000100800 */
[----:B------:R4:W2:Y:S02]  /*eb70*/  @!P0 LDG.E.U8 R224, desc[UR44][R2.64] ;  /* 0x0000002c02e08981 */ /* 0x0008a4000c1e1100 */
[----:B----4-:R-:W-:Y:S02]  /*eb80*/  @!P0 IMAD.MOV.U32 R3, RZ, RZ, R5 ;  /* 0x000000ffff038224 */ /* 0x010fe400078e0005 */
[----:B------:R-:W4:Y:S01]  /*eb90*/  LDL R5, [R1+0x1a4] ;  /* 0x0001a40001057983 */ /* 0x000f220000100800 */
[----:B---3--:R-:W-:-:S03]  /*eba0*/  @!P0 IMAD.MOV.U32 R2, RZ, RZ, R0 ;  /* 0x000000ffff028224 */ /* 0x008fc600078e0000 */
[----:B------:R-:W3:Y:S01]  /*ebb0*/  LDL R0, [R1+0x1a8] ;  /* 0x0001a80001007983 */ /* 0x000ee20000100800 */
[----:B------:R-:W-:Y:S02]  /*ebc0*/  PRMT R223, RZ, 0x7610, R223 ;  /* 0x00007610ffdf7816 */ /* 0x000fe400000000df */
[----:B------:R-:W-:-:S04]  /*ebd0*/  PRMT R222, RZ, 0x7610, R222 ;  /* 0x00007610ffde7816 */ /* 0x000fc800000000de */
[----:B------:R0:W3:Y:S02]  /*ebe0*/  @!P0 LDG.E.U8 R223, desc[UR44][R2.64] ;  /* 0x0000002c02df8981 */ /* 0x0000e4000c1e1100 */
[----:B0-----:R-:W-:Y:S02]  /*ebf0*/  @!P0 IMAD.MOV.U32 R2, RZ, RZ, R11 ;  /* 0x000000ffff028224 */ /* 0x001fe400078e000b */
[----:B------:R-:W-:-:S05]  /*ec00*/  @!P0 IMAD.MOV.U32 R3, RZ, RZ, R12 ;  /* 0x000000ffff038224 */ /* 0x000fca00078e000c */
[----:B------:R2:W3:Y:S02]  /*ec10*/  @!P0 LDG.E.U8 R222, desc[UR44][R2.64] ;  /* 0x0000002c02de8981 */ /* 0x0004e4000c1e1100 */
[----:B--2---:R-:W-:Y:S02]  /*ec20*/  @!P0 IMAD.MOV.U32 R2, RZ, RZ, R4 ;  /* 0x000000ffff028224 */ /* 0x004fe400078e0004 */
[----:B------:R-:W-:Y:S01]  /*ec30*/  @!P0 IMAD.MOV.U32 R3, RZ, RZ, R7 ;  /* 0x000000ffff038224 */ /* 0x000fe200078e0007 */
[----:B------:R-:W2:Y:S04]  /*ec40*/  LDL R4, [R1+0x188] ;  /* 0x0001880001047983 */ /* 0x000ea80000100800 */
[----:B------:R-:W2:Y:S01]  /*ec50*/  LDL R7, [R1+0x184] ;  /* 0x0001840001077983 */ /* 0x000ea20000100800 */
[----:B------:R-:W-:-:S02]  /*ec60*/  PRMT R221, RZ, 0x7610, R221 ;  /* 0x00007610ffdd7816 */ /* 0x000fc400000000dd */
        /* <DEDUP_REMOVED lines=8> */
[----:B------:R-:W-:Y:S02]  /*ecf0*/  @!P0 IMAD.MOV.U32 R2, RZ, RZ, R6 ;  /* 0x000000ffff028224 */ /* 0x000fe400078e0006 */
[----:B------:R-:W2:Y:S04]  /*ed00*/  LDL R6, [R1+0x168] ;  /* 0x0001680001067983 */ /* 0x000ea80000100800 */
[----:B------:R4:W2:Y:S02]  /*ed10*/  @!P0 LDG.E.U8 R219, desc[UR44][R2.64] ;  /* 0x0000002c02db8981 */ /* 0x0008a4000c1e1100 */
[----:B----4-:R-:W-:-:S02]  /*ed20*/  @!P0 IMAD.MOV.U32 R3, RZ, RZ, R5 ;  /* 0x000000ffff038224 */ /* 0x010fc400078e0005 */
[----:B---3--:R-:W-:Y:S01]  /*ed30*/  @!P0 IMAD.MOV.U32 R2, RZ, RZ, R0 ;  /* 0x000000ffff028224 */ /* 0x008fe200078e0000 */
[----:B------:R-:W-:-:S04]  /*ed40*/  LOP3.LUT R0, R113, 0xffff, RZ, 0xc0, !PT ;  /* 0x0000ffff71007812 */ /* 0x000fc800078ec0ff */
[----:B------:R0:W3:Y:S02]  /*ed50*/  @!P0 LDG.E.U8 R218, desc[UR44][R2.64] ;  /* 0x0000002c02da8981 */ /* 0x0000e4000c1e1100 */
[----:B0-----:R-:W-:Y:S02]  /*ed60*/  LOP3.LUT R2, R106, 0xffff, RZ, 0xc0, !PT ;  /* 0x0000ffff6a027812 */ /* 0x001fe400078ec0ff */
[----:B------:R-:W4:Y:S04]  /*ed70*/  LDL.LU R106, [R1+0xa60] ;  /* 0x000a6000016a7983 */ /* 0x000f280000300800 */
[----:B------:R-:W3:Y:S04]  /*ed80*/  LDL.LU R18, [R1+0x144] ;  /* 0x0001440001127983 */ /* 0x000ee80000300800 */
[----:B------:R-:W4:Y:S04]  /*ed90*/  LDL.LU R113, [R1+0xa5c] ;  /* 0x000a5c0001717983 */ /* 0x000f280000300800 */
[----:B------:R-:W4:Y:S01]  /*eda0*/  LDL R5, [R1+0x148] ;  /* 0x0001480001057983 */ /* 0x000f220000100800 */
[----:B------:R-:W-:-:S02]  /*edb0*/  PRMT R12, R2, 0x3340, R0 ;  /* 0x00003340020c7816 */ /* 0x000fc40000000000 */
[----:B------:R-:W-:Y:S01]  /*edc0*/  PRMT R21, RZ, 0x7610, R21 ;  /* 0x00007610ff157816 */ /* 0x000fe20000000015 */
[----:B--2---:R-:W-:Y:S02]  /*edd0*/  @!P0 IMAD.MOV.U32 R2, RZ, RZ, R4 ;  /* 0x000000ffff028224 */ /* 0x004fe400078e0004 */
[----:B------:R-:W-:-:S05]  /*ede0*/  @!P0 IMAD.MOV.U32 R3, RZ, RZ, R7 ;  /* 0x000000ffff038224 */ /* 0x000fca00078e0007 */
[----:B------:R0:W2:Y:S02]  /*edf0*/  @!P0 LDG.E.U8 R21, desc[UR44][R2.64] ;  /* 0x0000002c02158981 */ /* 0x0000a4000c1e1100 */
[----:B0-----:R-:W-:Y:S02]  /*ee00*/  LOP3.LUT R2, R105, 0xffff, RZ, 0xc0, !PT ;  /* 0x0000ffff69027812 */ /* 0x001fe400078ec0ff */
[----:B------:R-:W2:Y:S04]  /*ee10*/  LDL.LU R105, [R1+0xa58] ;  /* 0x000a580001697983 */ /* 0x000ea80000300800 */
[----:B------:R-:W2:Y:S04]  /*ee20*/  LDL R4, [R1+0x124] ;  /* 0x0001240001047983 */ /* 0x000ea80000100800 */
[----:B------:R-:W2:Y:S01]  /*ee30*/  LDL.LU R16, [R1+0x128] ;  /* 0x0001280001107983 */ /* 0x000ea20000300800 */
[----:B------:R-:W-:Y:S01]  /*ee40*/  LOP3.LUT R0, R111, 0xffff, RZ, 0xc0, !PT ;  /* 0x0000ffff6f007812 */ /* 0x000fe200078ec0ff */
[----:B------:R-:W-:Y:S01]  /*ee50*/  @!P0 IMAD.MOV.U32 R3, RZ, RZ, R17 ;  /* 0x000000ffff038224 */ /* 0x000fe200078e0011 */
[----:B------:R-:W-:Y:S01]  /*ee60*/  PRMT R20, RZ, 0x7610, R20 ;  /* 0x00007610ff147816 */ /* 0x000fe20000000014 */
[----:B------:R-:W2:Y:S01]  /*ee70*/  LDL.LU R111, [R1+0xa54] ;  /* 0x000a5400016f7983 */ /* 0x000ea20000300800 */
[----:B------:R-:W-:-:S02]  /*ee80*/  PRMT R11, R2, 0x3340, R0 ;  /* 0x00003340020b7816 */ /* 0x000fc40000000000 */
[----:B------:R-:W-:Y:S01]  /*ee90*/  LOP3.LUT R0, R216, 0xffff, RZ, 0xc0, !PT ;  /* 0x0000ffffd8007812 */ /* 0x000fe200078ec0ff */
[----:B------:R-:W-:-:S05]  /*eea0*/  @!P0 IMAD.MOV.U32 R2, RZ, RZ, R6 ;  /* 0x000000ffff028224 */ /* 0x000fca00078e0006 */
[----:B------:R0:W2:Y:S01]  /*eeb0*/  @!P0 LDG.E.U8 R20, desc[UR44][R2.64] ;  /* 0x0000002c02148981 */ /* 0x0000a2000c1e1100 */
[----:B------:R-:W-:Y:S02]  /*eec0*/  PRMT R19, RZ, 0x7610, R19 ;  /* 0x00007610ff137816 */ /* 0x000fe40000000013 */
[----:B0-----:R-:W-:Y:S02]  /*eed0*/  LOP3.LUT R2, R217, 0xffff, RZ, 0xc0, !PT ;  /* 0x0000ffffd9027812 */ /* 0x001fe400078ec0ff */
[----:B------:R-:W2:Y:S02]  /*eee0*/  LDL.LU R217, [R1+0xa50] ;  /* 0x000a500001d97983 */ /* 0x000ea40000300800 */
[----:B------:R-:W-:Y:S02]  /*eef0*/  PRMT R10, R2, 0x3340, R0 ;  /* 0x00003340020a7816 */ /* 0x000fe40000000000 */
[----:B------:R-:W2:Y:S01]  /*ef00*/  LDL.LU R216, [R1+0xa4c] ;  /* 0x000a4c0001d87983 */ /* 0x000ea20000300800 */
[----:B------:R-:W-:Y:S01]  /*ef10*/  LOP3.LUT R0, R22, 0xffff, RZ, 0xc0, !PT ;  /* 0x0000ffff16007812 */ /* 0x000fe200078ec0ff */
[----:B---3--:R-:W-:-:S02]  /*ef20*/  @!P0 IMAD.MOV.U32 R3, RZ, RZ, R18 ;  /* 0x000000ffff038224 */ /* 0x008fc400078e0012 */
[----:B----4-:R-:W-:Y:S01]  /*ef30*/  @!P0 IMAD.MOV.U32 R2, RZ, RZ, R5 ;  /* 0x000000ffff028224 */ /* 0x010fe200078e0005 */
[----:B------:R-:W-:-:S04]  /*ef40*/  LOP3.LUT R5, R177, 0xffff, RZ, 0xc0, !PT ;  /* 0x0000ffffb1057812 */ /* 0x000fc800078ec0ff */
[----:B------:R0:W3:Y:S02]  /*ef50*/  @!P0 LDG.E.U8 R19, desc[UR44][R2.64] ;  /* 0x0000002c02138981 */ /* 0x0000e4000c1e1100 */
[----:B0-----:R-:W-:Y:S02]  /*ef60*/  LOP3.LUT R2, R23, 0xffff, RZ, 0xc0, !PT ;  /* 0x0000ffff17027812 */ /* 0x001fe400078ec0ff */
[----:B------:R-:W4:Y:S04]  /*ef70*/  LDL.LU R23, [R1+0xa48] ;  /* 0x000a480001177983 */ /* 0x000f280000300800 */
[----:B------:R-:W4:Y:S04]  /*ef80*/  LDL.LU R22, [R1+0xa44] ;  /* 0x000a440001167983 */ /* 0x000f280000300800 */
[----:B------:R-:W3:Y:S01]  /*ef90*/  LDL R177, [R1+0x700] ;  /* 0x0007000001b17983 */ /* 0x000ee20000100800 */
[----:B------:R-:W-:-:S02]  /*efa0*/  PRMT R9, R2, 0x3340, R0 ;  /* 0x0000334002097816 */ /* 0x000fc40000000000 */
[----:B------:R-:W-:Y:S01]  /*efb0*/  PRMT R0, RZ, 0x7610, R0 ;  /* 0x00007610ff007816 */ /* 0x000fe20000000000 */
[----:B--2---:R-:W-:Y:S02]  /*efc0*/  @!P0 IMAD.MOV.U32 R3, RZ, RZ, R4 ;  /* 0x000000ffff038224 */ /* 0x004fe400078e0004 */
[----:B------:R-:W-:Y:S01]  /*efd0*/  @!P0 IMAD.MOV.U32 R2, RZ, RZ, R16 ;  /* 0x000000ffff028224 */ /* 0x000fe200078e0010 */
[----:B------:R-:W-:Y:S02]  /*efe0*/  LOP3.LUT R4, R88, 0xffff, RZ, 0xc0, !PT ;  /* 0x0000ffff58047812 */ /* 0x000fe400078ec0ff */
[----:B------:R-:W2:Y:S04]  /*eff0*/  LDL.LU R88, [R1+0xa40] ;  /* 0x000a400001587983 */ /* 0x000ea80000300800 */
[----:B------:R0:W4:Y:S01]  /*f000*/  @!P0 LDG.E.U8 R0, desc[UR44][R2.64] ;  /* 0x0000002c02008981 */ /* 0x000122000c1e1100 */
[----:B------:R-:W-:-:S02]  /*f010*/  PRMT R8, R5, 0x3340, R4 ;  /* 0x0000334005087816 */ /* 0x000fc40000000004 */
[----:B------:R-:W-:Y:S02]  /*f020*/  LOP3.LUT R5, R91, 0xffff, RZ, 0xc0, !PT ;  /* 0x0000ffff5b057812 */ /* 0x000fe400078ec0ff */
[----:B------:R-:W-:Y:S02]  /*f030*/  LOP3.LUT R4, R92, 0xffff, RZ, 0xc0, !PT ;  /* 0x0000ffff5c047812 */ /* 0x000fe400078ec0ff */
[----:B0-----:R-:W-:Y:S02]  /*f040*/  LOP3.LUT R3, R89, 0xffff, RZ, 0xc0, !PT ;  /* 0x0000ffff59037812 */ /* 0x001fe400078ec0ff */
[----:B------:R-:W-:Y:S01]  /*f050*/  LOP3.LUT R2, R90, 0xffff, RZ, 0xc0, !PT ;  /* 0x0000ffff5a027812 */ /* 0x000fe200078ec0ff */
[----:B------:R-:W2:Y:S03]  /*f060*/  LDL.LU R89, [R1+0xa3c] ;  /* 0x000a3c0001597983 */ /* 0x000ea60000300800 */
[----:B------:R-:W-:Y:S01]  /*f070*/  PRMT R6, R3, 0x3340, R2 ;  /* 0x0000334003067816 */ /* 0x000fe20000000002 */
[----:B------:R-:W2:Y:S01]  /*f080*/  LDL.LU R90, [R1+0xa38] ;  /* 0x000a3800015a7983 */ /* 0x000ea20000300800 */
[----:B------:R-:W-:-:S02]  /*f090*/  LOP3.LUT R3, R93, 0xffff, RZ, 0xc0, !PT ;  /* 0x0000ffff5d037812 */ /* 0x000fc400078ec0ff */
[----:B------:R-:W-:Y:S01]  /*f0a0*/  LOP3.LUT R2, R94, 0xffff, RZ, 0xc0, !PT ;  /* 0x0000ffff5e027812 */ /* 0x000fe200078ec0ff */
[----:B------:R-:W2:Y:S01]  /*f0b0*/  LDL.LU R91, [R1+0xa34] ;  /* 0x000a3400015b7983 */ /* 0x000ea20000300800 */
[----:B------:R-:W-:Y:S02]  /*f0c0*/  PRMT R7, R5, 0x3340, R4 ;  /* 0x0000334005077816 */ /* 0x000fe40000000004 */
[----:B------:R-:W-:Y:S01]  /*f0d0*/  PRMT R2, R3, 0x3340, R2 ;  /* 0x0000334003027816 */ /* 0x000fe20000000002 */
[----:B------:R-:W2:Y:S01]  /*f0e0*/  LDL.LU R92, [R1+0xa30] ;  /* 0x000a3000015c7983 */ /* 0x000ea20000300800 */
[----:B------:R-:W-:Y:S02]  /*f0f0*/  LOP3.LUT R3, R97, 0xffff, RZ, 0xc0, !PT ;  /* 0x0000ffff61037812 */ /* 0x000fe400078ec0ff */
[----:B------:R-:W-:Y:S01]  /*f100*/  PRMT R7, R7, 0x5410, R2 ;  /* 0x0000541007077816 */ /* 0x000fe20000000002 */
[----:B------:R-:W2:Y:S01]  /*f110*/  LDL.LU R93, [R1+0xa2c] ;  /* 0x000a2c00015d7983 */ /* 0x000ea20000300800 */
[----:B------:R-:W-:-:S02]  /*f120*/  LOP3.LUT R2, R190, 0xffff, RZ, 0xc0, !PT ;  /* 0x0000ffffbe027812 */ /* 0x000fc400078ec0ff */
[----:B------:R-:W-:Y:S01]  /*f130*/  PRMT R4, R12, 0x5410, R11 ;  /* 0x000054100c047816 */ /* 0x000fe2000000000b */
[----:B------:R-:W2:Y:S01]  /*f140*/  LDL.LU R94, [R1+0xa28] ;  /* 0x000a2800015e7983 */ /* 0x000ea20000300800 */
[----:B------:R-:W-:Y:S02]  /*f150*/  PRMT R12, R3, 0x3340, R2 ;  /* 0x00003340030c7816 */ /* 0x000fe40000000002 */
[----:B------:R-:W-:Y:S02]  /*f160*/  LOP3.LUT R3, R100, 0xffff, RZ, 0xc0, !PT ;  /* 0x0000ffff64037812 */ /* 0x000fe400078ec0ff */
[----:B------:R-:W-:-:S04]  /*f170*/  LOP3.LUT R2, R189, 0xffff, RZ, 0xc0, !PT ;  /* 0x0000ffffbd027812 */ /* 0x000fc800078ec0ff */
        /* <DEDUP_REMOVED lines=8> */
[----:B------:R-:W-:Y:S02]  /*f200*/  LOP3.LUT R2, R184, 0xffff, RZ, 0xc0, !PT ;  /* 0x0000ffffb8027812 */ /* 0x000fe400078ec0ff */
[----:B------:R-:W-:Y:S02]  /*f210*/  PRMT R5, R10, 0x5410, R9 ;  /* 0x000054100a057816 */ /* 0x000fe40000000009 */
[----:B------:R-:W-:Y:S02]  /*f220*/  PRMT R184, R3, 0x3340, R2 ;  /* 0x0000334003b87816 */ /* 0x000fe40000000002 */
[----:B------:R-:W-:-:S02]  /*f230*/  LOP3.LUT R3, R209, 0xffff, RZ, 0xc0, !PT ;  /* 0x0000ffffd1037812 */ /* 0x000fc400078ec0ff */
[----:B------:R-:W-:Y:S02]  /*f240*/  LOP3.LUT R2, R185, 0xffff, RZ, 0xc0, !PT ;  /* 0x0000ffffb9027812 */ /* 0x000fe400078ec0ff */
[----:B------:R-:W-:Y:S02]  /*f250*/  PRMT R6, R8, 0x5410, R6 ;  /* 0x0000541008067816 */ /* 0x000fe40000000006 */
        /* <DEDUP_REMOVED lines=10> */
[----:B------:R-:W-:Y:S01]  /*f300*/  LOP3.LUT R2, R176, 0xffff, RZ, 0xc0, !PT ;  /* 0x0000ffffb0027812 */ /* 0x000fe200078ec0ff */
[----:B---3--:R0:W-:Y:S02]  /*f310*/  STS.128 [R177+UR7], R4 ;  /* 0x00000004b1007988 */ /* 0x0081e40008000c07 */
[----:B0-----:R-:W-:Y:S02]  /*f320*/  LOP3.LUT R5, R95, 0xffff, RZ, 0xc0, !PT ;  /* 0x0000ffff5f057812 */ /* 0x001fe400078ec0ff */
[----:B------:R-:W-:Y:S01]  /*f330*/  LOP3.LUT R4, R96, 0xffff, RZ, 0xc0, !PT ;  /* 0x0000ffff60047812 */ /* 0x000fe200078ec0ff */
[----:B------:R-:W2:Y:S03]  /*f340*/  LDL.LU R95, [R1+0xa24] ;  /* 0x000a2400015f7983 */ /* 0x000ea60000300800 */
[----:B------:R-:W-:Y:S01]  /*f350*/  PRMT R190, R5, 0x3340, R4 ;  /* 0x0000334005be7816 */ /* 0x000fe20000000004 */
[----:B------:R-:W2:Y:S01]  /*f360*/  LDL.LU R96, [R1+0xa20] ;  /* 0x000a200001607983 */ /* 0x000ea20000300800 */
[----:B------:R-:W-:-:S02]  /*f370*/  LOP3.LUT R5, R98, 0xffff, RZ, 0xc0, !PT ;  /* 0x0000ffff62057812 */ /* 0x000fc400078ec0ff */
[----:B------:R-:W-:Y:S01]  /*f380*/  LOP3.LUT R4, R99, 0xffff, RZ, 0xc0, !PT ;  /* 0x0000ffff63047812 */ /* 0x000fe200078ec0ff */
[----:B------:R-:W2:Y:S03]  /*f390*/  LDL.LU R97, [R1+0xa1c] ;  /* 0x000a1c0001617983 */ /* 0x000ea60000300800 */
[----:B------:R-:W-:Y:S01]  /*f3a0*/  PRMT R189, R5, 0x3340, R4 ;  /* 0x0000334005bd7816 */ /* 0x000fe20000000004 */
[----:B------:R-:W2:Y:S01]  /*f3b0*/  LDL.LU R98, [R1+0xa18] ;  /* 0x000a180001627983 */ /* 0x000ea20000300800 */
[----:B------:R-:W-:-:S03]  /*f3c0*/  LOP3.LUT R5, R101, 0xffff, RZ, 0xc0, !PT ;  /* 0x0000ffff65057812 */ /* 0x000fc600078ec0ff */
[----:B------:R-:W2:Y:S01]  /*f3d0*/  LDL.LU R99, [R1+0xa14] ;  /* 0x000a140001637983 */ /* 0x000ea20000300800 */
[----:B------:R-:W-:-:S03]  /*f3e0*/  LOP3.LUT R4, R102, 0xffff, RZ, 0xc0, !PT ;  /* 0x0000ffff66047812 */ /* 0x000fc600078ec0ff */
[----:B------:R-:W2:Y:S04]  /*f3f0*/  LDL.LU R100, [R1+0xa10] ;  /* 0x000a100001647983 */ /* 0x000ea80000300800 */
[----:B------:R-:W2:Y:S04]  /*f400*/  LDL.LU R101, [R1+0xa0c] ;  /* 0x000a0c0001657983 */ /* 0x000ea80000300800 */
[----:B------:R-:W2:Y:S04]  /*f410*/  LDL.LU R102, [R1+0xa08] ;  /* 0x000a080001667983 */ /* 0x000ea80000300800 */
[----:B------:R-:W2:Y:S04]  /*f420*/  LDL.LU R103, [R1+0xa04] ;  /* 0x000a040001677983 */ /* 0x000ea80000300800 */
[----:B------:R-:W3:Y:S01]  /*f430*/  LDL R176, [R1+0x6fc] ;  /* 0x0006fc0001b07983 */ /* 0x000ee20000100800 */
[----:B------:R-:W-:-:S02]  /*f440*/  PRMT R188, R5, 0x3340, R4 ;  /* 0x0000334005bc7816 */ /* 0x000fc40000000004 */
        /* <DEDUP_REMOVED lines=10> */
[----:B------:R-:W-:-:S02]  /*f4f0*/  PRMT R14, R188, 0x5410, R14 ;  /* 0x00005410bc0e7816 */ /* 0x000fc4000000000e */
[----:B------:R-:W-:Y:S02]  /*f500*/  PRMT R15, R187, 0x5410, R15 ;  /* 0x00005410bb0f7816 */ /* 0x000fe4000000000f */
[----:B------:R-:W-:Y:S02]  /*f510*/  PRMT R8, R5, 0x3340, R4 ;  /* 0x0000334005087816 */ /* 0x000fe40000000004 */
[----:B------:R-:W-:Y:S02]  /*f520*/  LOP3.LUT R5, R207, 0xffff, RZ, 0xc0, !PT ;  /* 0x0000ffffcf057812 */ /* 0x000fe400078ec0ff */
[----:B------:R-:W-:Y:S01]  /*f530*/  LOP3.LUT R4, R183, 0xffff, RZ, 0xc0, !PT ;  /* 0x0000ffffb7047812 */ /* 0x000fe200078ec0ff */
[----:B------:R0:W-:Y:S03]  /*f540*/  STS.128 [R177+UR7+0x2000], R12 ;  /* 0x0020000cb1007988 */ /* 0x0001e60008000c07 */
[----:B------:R-:W-:-:S02]  /*f550*/  PRMT R183, R5, 0x3340, R4 ;  /* 0x0000334005b77816 */ /* 0x000fc40000000004 */
[----:B------:R-:W-:Y:S02]  /*f560*/  LOP3.LUT R5, R205, 0xffff, RZ, 0xc0, !PT ;  /* 0x0000ffffcd057812 */ /* 0x000fe400078ec0ff */
[----:B------:R-:W-:Y:S01]  /*f570*/  LOP3.LUT R4, R203, 0xffff, RZ, 0xc0, !PT ;  /* 0x0000ffffcb047812 */ /* 0x000fe200078ec0ff */
[----:B0-----:R-:W0:Y:S03]  /*f580*/  S2R R15, SR_TID.X ;  /* 0x00000000000f7919 */ /* 0x001e260000002100 */
[----:B------:R-:W-:Y:S02]  /*f590*/  PRMT R9, R5, 0x3340, R4 ;  /* 0x0000334005097816 */ /* 0x000fe40000000004 */
[----:B------:R-:W-:Y:S02]  /*f5a0*/  LOP3.LUT R5, R202, 0xffff, RZ, 0xc0, !PT ;  /* 0x0000ffffca057812 */ /* 0x000fe400078ec0ff */
[----:B------:R-:W-:Y:S01]  /*f5b0*/  LOP3.LUT R4, R180, 0xffff, RZ, 0xc0, !PT ;  /* 0x0000ffffb4047812 */ /* 0x000fe200078ec0ff */
[----:B------:R-:W1:Y:S01]  /*f5c0*/  S2R R215, SR_TID.X ;  /* 0x0000000000d77919 */ /* 0x000e620000002100 */
[----:B------:R-:W-:-:S02]  /*f5d0*/  LOP3.LUT R3, R199, 0xffff, RZ, 0xc0, !PT ;  /* 0x0000ffffc7037812 */ /* 0x000fc400078ec0ff */
[----:B------:R-:W-:Y:S02]  /*f5e0*/  PRMT R180, R5, 0x3340, R4 ;  /* 0x0000334005b47816 */ /* 0x000fe40000000004 */
[----:B------:R-:W-:Y:S02]  /*f5f0*/  LOP3.LUT R5, R200, 0xffff, RZ, 0xc0, !PT ;  /* 0x0000ffffc8057812 */ /* 0x000fe400078ec0ff */
[----:B------:R-:W-:Y:S02]  /*f600*/  LOP3.LUT R4, R198, 0xffff, RZ, 0xc0, !PT ;  /* 0x0000ffffc6047812 */ /* 0x000fe400078ec0ff */
[----:B------:R-:W-:Y:S02]  /*f610*/  PRMT R6, R3, 0x3340, R2 ;  /* 0x0000334003067816 */ /* 0x000fe40000000002 */
[----:B------:R-:W-:Y:S02]  /*f620*/  PRMT R10, R5, 0x3340, R4 ;  /* 0x00003340050a7816 */ /* 0x000fe40000000004 */
[----:B------:R-:W-:-:S02]  /*f630*/  LOP3.LUT R5, R197, 0xffff, RZ, 0xc0, !PT ;  /* 0x0000ffffc5057812 */ /* 0x000fc400078ec0ff */
[----:B------:R-:W-:Y:S02]  /*f640*/  LOP3.LUT R4, R195, 0xffff, RZ, 0xc0, !PT ;  /* 0x0000ffffc3047812 */ /* 0x000fe400078ec0ff */
        /* <DEDUP_REMOVED lines=12> */
[----:B------:R-:W-:Y:S02]  /*f710*/  PRMT R10, R180, 0x5410, R10 ;  /* 0x00005410b40a7816 */ /* 0x000fe4000000000a */
[----:B------:R-:W-:Y:S02]  /*f720*/  PRMT R11, R178, 0x5410, R11 ;  /* 0x00005410b20b7816 */ /* 0x000fe4000000000b */
[----:B------:R-:W-:Y:S02]  /*f730*/  PRMT R4, R184, 0x5410, R185 ;  /* 0x00005410b8047816 */ /* 0x000fe400000000b9 */
[----:B------:R-:W-:Y:S02]  /*f740*/  PRMT R5, R181, 0x5410, R182 ;  /* 0x00005410b5057816 */ /* 0x000fe400000000b6 */
[----:B------:R-:W-:-:S02]  /*f750*/  PRMT R6, R179, 0x5410, R6 ;  /* 0x00005410b3067816 */ /* 0x000fc40000000006 */
[----:B------:R-:W-:Y:S02]  /*f760*/  PRMT R7, R7, 0x5410, R2 ;  /* 0x0000541007077816 */ /* 0x000fe40000000002 */
[----:B0-----:R-:W-:Y:S02]  /*f770*/  LOP3.LUT R15, R15, 0x7f, RZ, 0xc0, !PT ;  /* 0x0000007f0f0f7812 */ /* 0x001fe400078ec0ff */
[----:B-1----:R-:W-:-:S04]  /*f780*/  LOP3.LUT R215, R215, 0x7f, RZ, 0xc0, !PT ;  /* 0x0000007fd7d77812 */ /* 0x002fc800078ec0ff */
[----:B------:R-:W-:Y:S01]  /*f790*/  LOP3.LUT R3, R215, 0x10, RZ, 0x3c, !PT ;  /* 0x00000010d7037812 */ /* 0x000fe200078e3cff */
[----:B---3--:R-:W-:Y:S04]  /*f7a0*/  STS.128 [R176+UR7], R8 ;  /* 0x00000008b0007988 */ /* 0x008fe80008000c07 */
[----:B------:R-:W-:Y:S04]  /*f7b0*/  STS.128 [R176+UR7+0x2000], R4 ;  /* 0x00200004b0007988 */ /* 0x000fe80008000c07 */
[----:B------:R-:W-:Y:S04]  /*f7c0*/  STS.U8 [R15+UR7+0x4000], R175 ;  /* 0x004000af0f007988 */ /* 0x000fe80008000007 */
        /* <DEDUP_REMOVED lines=22> */
[----:B------:R0:W-:Y:S04]  /*f930*/  STS.U8 [R3+UR7+0x4e80], R152 ;  /* 0x004e809803007988 */ /* 0x0001e80008000007 */
[----:B0-----:R-:W3:Y:S04]  /*f940*/  LDL.LU.64 R152, [R1] ;  /* 0x0000000001987983 */ /* 0x001ee80000300a00 */
[----:B------:R-:W3:Y:S04]  /*f950*/  LDL.LU.64 R154, [R1+0x8] ;  /* 0x00000800019a7983 */ /* 0x000ee80000300a00 */
        /* <DEDUP_REMOVED lines=29> */
[----:B------:R-:W3:Y:S01]  /*fb30*/  LDL.LU.64 R214, [R1+0xf8] ;  /* 0x0000f80001d67983 */ /* 0x000ee20000300a00 */
[----:B------:R-:W-:-:S03]  /*fb40*/  LOP3.LUT R2, R15, 0x20, RZ, 0x3c, !PT ;  /* 0x000000200f027812 */ /* 0x000fc600078e3cff */
        /* <DEDUP_REMOVED lines=8> */
[----:B------:R-:W-:Y:S04]  /*fbd0*/  STS.U8 [R2+UR7+0x4100], R244 ;  /* 0x004100f402007988 */ /* 0x000fe80008000007 */
[----:B------:R-:W-:Y:S04]  /*fbe0*/  STS.U8 [R2+UR7+0x4300], R243 ;  /* 0x004300f302007988 */ /* 0x000fe80008000007 */
[----:B------:R-:W-:Y:S04]  /*fbf0*/  STS.U8 [R2+UR7+0x4500], R242 ;  /* 0x004500f202007988 */ /* 0x000fe80008000007 */
[----:B------:R-:W-:Y:S04]  /*fc00*/  STS.U8 [R2+UR7+0x4700], R241 ;  /* 0x004700f102007988 */ /* 0x000fe80008000007 */
[----:B------:R-:W-:Y:S04]  /*fc10*/  STS.U8 [R2+UR7+0x4900], R240 ;  /* 0x004900f002007988 */ /* 0x000fe80008000007 */
[----:B------:R-:W-:Y:S04]  /*fc20*/  STS.U8 [R2+UR7+0x4b00], R239 ;  /* 0x004b00ef02007988 */ /* 0x000fe80008000007 */
[----:B------:R-:W-:Y:S04]  /*fc30*/  STS.U8 [R2+UR7+0x4d00], R238 ;  /* 0x004d00ee02007988 */ /* 0x000fe80008000007 */
[----:B------:R-:W-:Y:S01]  /*fc40*/  STS.U8 [R2+UR7+0x4f00], R237 ;  /* 0x004f00ed02007988 */ /* 0x000fe20008000007 */
        /* <DEDUP_REMOVED lines=24> */
[----:B----4-:R-:W-:Y:S01]  /*fdd0*/  STS.U8 [R4+UR7+0x5d80], R0 ;  /* 0x005d800004007988 */ /* 0x010fe20008000007 */
[----:B------:R4:W-:Y:S06]  /*fde0*/  MEMBAR.ALL.CTA ;  /* 0x0000000000007992 */ /* 0x0009ec0000008000 */
[----:B----4-:R-:W4:Y:S04]  /*fdf0*/  FENCE.VIEW.ASYNC.S ;  /* 0x00000000000073c6 */ /* 0x010f280000000000 */
[----:B0-----:R-:W2:Y:S01]  /*fe00*/  LDL.LU R3, [R1+0x100] ;  /* 0x0001000001037983 */ /* 0x001ea20000300800 */
[----:B------:R-:W-:Y:S01]  /*fe10*/  UMOV UR40, UR10 ;  /* 0x0000000a00287c82 */ /* 0x000fe20008000000 */
[----:B------:R-:W-:-:S02]  /*fe20*/  UMOV UR41, 0x80000020 ;  /* 0x8000002000297882 */ /* 0x000fc40000000000 */
[----:B-1----:R-:W2:Y:S04]  /*fe30*/  LDL.LU R104, [R1+0xa00] ;  /* 0x000a000001687983 */ /* 0x002ea80000300800 */
[----:B------:R-:W2:Y:S01]  /*fe40*/  LDL R2, [R1+0x718] ;  /* 0x0007180001027983 */ /* 0x000ea20000100800 */
[----:B----4-:R-:W-:Y:S06]  /*fe50*/  BAR.SYNC.DEFER_BLOCKING 0x0 ;  /* 0x0000000000007b1d */ /* 0x010fec0000010000 */
[----:B---3--:R-:W-:-:S06]  /*fe60*/  WARPGROUP.ARRIVE ;  /* 0x00000000000079c5 */ /* 0x008fcc0000000000 */
[----:B------:R-:W-:Y:S03]  /*fe70*/  QGMMA.64x128x32.F32.E5M2.E5M2 R152, gdesc[UR40], R152, gsb0 ;  /* 0x01e00000289879f3 */ /* 0x000fe60008003898 */
[----:B------:R-:W-:Y:S02]  /*fe80*/  WARPGROUP.DEPBAR.LE gsb0, 0x0 ;  /* 0x00008000000079c5 */ /* 0x000fe40000010000 */
[----:B------:R-:W-:-:S07]  /*fe90*/  WARPGROUP.ARRIVE ;  /* 0x00000000000079c5 */ /* 0x000fce0000000000 */
[----:B------:R-:W-:Y:S01]  /*fea0*/  QGMMA.64x128x32.F32.E5M2.E5M2 R152, gdesc[UR36], R152, gsb0 ;  /* 0x01e00000249879f3 */ /* 0x000fe20008003898 */
[----:B------:R-:W-:Y:S02]  /*feb0*/  IADD3 R105, P6, R105, UR9, RZ ;  /* 0x0000000969697c10 */ /* 0x000fe4000ffde0ff */
[----:B------:R-:W-:Y:S02]  /*fec0*/  IADD3 R106, P1, R106, UR9, RZ ;  /* 0x000000096a6a7c10 */ /* 0x000fe4000ff3e0ff */
[----:B------:R-:W-:Y:S02]  /*fed0*/  IADD3 R23, P4, R23, UR9, RZ ;  /* 0x0000000917177c10 */ /* 0x000fe4000ff9e0ff */
[----:B------:R-:W-:Y:S02]  /*fee0*/  IADD3 R107, P2, R107, UR9, RZ ;  /* 0x000000096b6b7c10 */ /* 0x000fe4000ff5e0ff */
[----:B------:R-:W-:Y:S02]  /*fef0*/  IADD3 R217, P5, R217, UR9, RZ ;  /* 0x00000009d9d97c10 */ /* 0x000fe4000ffbe0ff */
[----:B------:R-:W-:Y:S01]  /*ff00*/  IADD3 R108, P3, R108, UR9, RZ ;  /* 0x000000096c6c7c10 */ /* 0x000fe2000ff7e0ff */
[----:B--2---:R-:W-:Y:S01]  /*ff10*/  VIADD R3, R3, 0x1 ;  /* 0x0000000103037836 */ /* 0x004fe20000000000 */
[----:B------:R-:W-:-:S02]  /*ff20*/  IADD3.X R22, R22, UR6, RZ, P4, !PT ;  /* 0x0000000616167c10 */ /* 0x000fc4000a7fe4ff */
[----:B------:R-:W-:Y:S02]  /*ff30*/  IADD3 R109, P4, R109, UR9, RZ ;  /* 0x000000096d6d7c10 */ /* 0x000fe4000ff9e0ff */
[----:B------:R-:W-:Y:S02]  /*ff40*/  IADD3.X R216, R216, UR6, RZ, P5, !PT ;  /* 0x00000006d8d87c10 */ /* 0x000fe4000affe4ff */
[----:B------:R-:W-:Y:S02]  /*ff50*/  IADD3 R110, P5, R110, UR9, RZ ;  /* 0x000000096e6e7c10 */ /* 0x000fe4000ffbe0ff */
[----:B------:R-:W-:Y:S02]  /*ff60*/  IADD3.X R111, R111, UR6, RZ, P6, !PT ;  /* 0x000000066f6f7c10 */ /* 0x000fe4000b7fe4ff */
[----:B------:R-:W-:Y:S02]  /*ff70*/  IADD3 R112, P6, R112, UR9, RZ ;  /* 0x0000000970707c10 */ /* 0x000fe4000ffde0ff */
[----:B------:R-:W-:-:S02]  /*ff80*/  IADD3.X R113, R113, UR6, RZ, P1, !PT ;  /* 0x0000000671717c10 */ /* 0x000fc40008ffe4ff */
[----:B------:R-:W-:Y:S02]  /*ff90*/  IADD3 R114, P1, R114, UR9, RZ ;  /* 0x0000000972727c10 */ /* 0x000fe4000ff3e0ff */
[----:B------:R-:W-:Y:S02]  /*ffa0*/  IADD3.X R115, R115, UR6, RZ, P2, !PT ;  /* 0x0000000673737c10 */ /* 0x000fe400097fe4ff */
[----:B------:R-:W-:Y:S02]  /*ffb0*/  IADD3 R116, P2, R116, UR9, RZ ;  /* 0x0000000974747c10 */ /* 0x000fe4000ff5e0ff */
[----:B------:R-:W-:Y:S02]  /*ffc0*/  IADD3.X R117, R117, UR6, RZ, P3, !PT ;  /* 0x0000000675757c10 */ /* 0x000fe40009ffe4ff */
[----:B------:R-:W-:Y:S02]  /*ffd0*/  IADD3 R118, P3, R118, UR9, RZ ;  /* 0x0000000976767c10 */ /* 0x000fe4000ff7e0ff */
[----:B------:R-:W-:Y:S01]  /*ffe0*/  IADD3.X R119, R119, UR6, RZ, P4, !PT ;  /* 0x0000000677777c10 */ /* 0x000fe2000a7fe4ff */
[----:B------:R-:W-:-:S02]  /*fff0*/  WARPGROUP.DEPBAR.LE gsb0, 0x0 ;  /* 0x00008000000079c5 */ /* 0x000fc40000010000 */
[----:B------:R-:W-:Y:S04]  /*10000*/  STL.64 [R1], R152 ;  /* 0x0000009801007387 */ /* 0x000fe80000100a00 */
        /* <DEDUP_REMOVED lines=30> */
[----:B------:R0:W-:Y:S04]  /*101f0*/  STL.64 [R1+0xf8], R214 ;  /* 0x0000f8d601007387 */ /* 0x0001e80000100a00 */
[----:B0-----:R-:W2:Y:S04]  /*10200*/  LDL.LU.64 R214, [R1+0x9f8] ;  /* 0x0009f80001d67983 */ /* 0x001ea80000300a00 */
[----:B------:R-:W2:Y:S04]  /*10210*/  LDL.LU.64 R212, [R1+0x9f0] ;  /* 0x0009f00001d47983 */ /* 0x000ea80000300a00 */
        /* <DEDUP_REMOVED lines=30> */
[----:B------:R-:W-:Y:S04]  /*10400*/  STL [R1+0x100], R3 ;  /* 0x0001000301007387 */ /* 0x000fe80000100800 */
[----:B------:R0:W-:Y:S04]  /*10410*/  STL [R1+0x6f4], R105 ;  /* 0x0006f46901007387 */ /* 0x0001e80000100800 */
[----:B0-----:R-:W3:Y:S04]  /*10420*/  LDL.LU R105, [R1+0x8fc] ;  /* 0x0008fc0001697983 */ /* 0x001ee80000300800 */
        /* <DEDUP_REMOVED lines=14> */
[----:B------:R0:W-:Y:S01]  /*10510*/  STL [R1+0x6e8], R113 ;  /* 0x0006e87101007387 */ /* 0x0001e20000100800 */
[----:B------:R-:W-:-:S03]  /*10520*/  IADD3 R120, P4, R120, UR9, RZ ;  /* 0x0000000978787c10 */ /* 0x000fc6000ff9e0ff */
[----:B0-----:R-:W3:Y:S04]  /*10530*/  LDL.LU R113, [R1+0x8dc] ;  /* 0x0008dc0001717983 */ /* 0x001ee80000300800 */
[----:B------:R0:W-:Y:S01]  /*10540*/  STL [R1+0x6bc], R114 ;  /* 0x0006bc7201007387 */ /* 0x0001e20000100800 */
[----:B------:R-:W-:-:S03]  /*10550*/  IADD3.X R121, R121, UR6, RZ, P5, !PT ;  /* 0x0000000679797c10 */ /* 0x000fc6000affe4ff */
        /* <DEDUP_REMOVED lines=71> */
[----:B------:R-:W-:-:S03]  /*109d0*/  IADD3.X R143, R143, UR6, RZ, P4, !PT ;  /* 0x000000068f8f7c10 */ /* 0x000fc6000a7fe4ff */
[----:B0-----:R-:W3:Y:S04]  /*109e0*/  LDL.LU R139, [R1+0x874] ;  /* 0x00087400018b7983 */ /* 0x001ee80000300800 */
[----:B------:R0:W-:Y:S04]  /*109f0*/  STL [R1+0x654], R140 ;  /* 0x0006548c01007387 */ /* 0x0001e80000100800 */
[----:B0-----:R-:W3:Y:S04]  /*10a00*/  LDL.LU R140, [R1+0x870] ;  /* 0x00087000018c7983 */ /* 0x001ee80000300800 */
[----:B------:R0:W-:Y:S04]  /*10a10*/  STL [R1+0x678], R141 ;  /* 0x0006788d01007387 */ /* 0x0001e80000100800 */
[----:B0-----:R-:W3:Y:S04]  /*10a20*/  LDL.LU R141, [R1+0x86c] ;  /* 0x00086c00018d7983 */ /* 0x001ee80000300800 */
[----:B------:R0:W-:Y:S04]  /*10a30*/  STL [R1+0x64c], R142 ;  /* 0x00064c8e01007387 */ /* 0x0001e80000100800 */
[----:B0-----:R-:W3:Y:S04]  /*10a40*/  LDL.LU R142, [R1+0x868] ;  /* 0x00086800018e7983 */ /* 0x001ee80000300800 */
[----:B------:R-:W4:Y:S04]  /*10a50*/  LDL.LU R246, [R1+0x624] ;  /* 0x0006240001f67983 */ /* 0x000f280000300800 */
[----:B------:R-:W2:Y:S04]  /*10a60*/  LDL.LU R247, [R1+0x648] ;  /* 0x0006480001f77983 */ /* 0x000ea80000300800 */
[----:B------:R-:W3:Y:S04]  /*10a70*/  LDL.LU R248, [R1+0x61c] ;  /* 0x00061c0001f87983 */ /* 0x000ee80000300800 */
[----:B------:R-:W3:Y:S04]  /*10a80*/  LDL.LU R249, [R1+0x640] ;  /* 0x0006400001f97983 */ /* 0x000ee80000300800 */
[----:B------:R-:W3:Y:S04]  /*10a90*/  LDL.LU R250, [R1+0x614] ;  /* 0x0006140001fa7983 */ /* 0x000ee80000300800 */
[----:B------:R-:W3:Y:S04]  /*10aa0*/  LDL.LU R251, [R1+0x638] ;  /* 0x0006380001fb7983 */ /* 0x000ee80000300800 */
[----:B------:R-:W3:Y:S04]  /*10ab0*/  LDL.LU R252, [R1+0x60c] ;  /* 0x00060c0001fc7983 */ /* 0x000ee80000300800 */
[----:B------:R0:W-:Y:S04]  /*10ac0*/  STL [R1+0x670], R143 ;  /* 0x0006708f01007387 */ /* 0x0001e80000100800 */
[----:B0-----:R-:W3:Y:S04]  /*10ad0*/  LDL.LU R143, [R1+0x864] ;  /* 0x00086400018f7983 */ /* 0x001ee80000300800 */
[----:B------:R-:W3:Y:S04]  /*10ae0*/  LDL.LU R4, [R1+0x630] ;  /* 0x0006300001047983 */ /* 0x000ee80000300800 */
[----:B------:R-:W3:Y:S04]  /*10af0*/  LDL.LU R5, [R1+0x604] ;  /* 0x0006040001057983 */ /* 0x000ee80000300800 */
[----:B------:R-:W3:Y:S04]  /*10b00*/  LDL.LU R6, [R1+0x628] ;  /* 0x0006280001067983 */ /* 0x000ee80000300800 */
[----:B------:R-:W3:Y:S04]  /*10b10*/  LDL.LU R7, [R1+0x5fc] ;  /* 0x0005fc0001077983 */ /* 0x000ee80000300800 */
[----:B------:R-:W3:Y:S04]  /*10b20*/  LDL.LU R8, [R1+0x620] ;  /* 0x0006200001087983 */ /* 0x000ee80000300800 */
[----:B------:R-:W3:Y:S04]  /*10b30*/  LDL.LU R9, [R1+0x5f4] ;  /* 0x0005f40001097983 */ /* 0x000ee80000300800 */
[----:B------:R-:W3:Y:S01]  /*10b40*/  LDL.LU R10, [R1+0x618] ;  /* 0x00061800010a7983 */ /* 0x000ee20000300800 */
[----:B------:R-:W-:-:S03]  /*10b50*/  ISETP.NE.U32.AND P0, PT, R3, R2, PT ;  /* 0x000000020300720c */ /* 0x000fc60003f05070 */
[----:B------:R-:W3:Y:S04]  /*10b60*/  LDL.LU R11, [R1+0x5ec] ;  /* 0x0005ec00010b7983 */ /* 0x000ee80000300800 */
[----:B------:R-:W3:Y:S04]  /*10b70*/  LDL.LU R12, [R1+0x610] ;  /* 0x00061000010c7983 */ /* 0x000ee80000300800 */
[----:B------:R-:W3:Y:S04]  /*10b80*/  LDL.LU R13, [R1+0x5e4] ;  /* 0x0005e400010d7983 */ /* 0x000ee80000300800 */
[----:B------:R-:W3:Y:S04]  /*10b90*/  LDL.LU R14, [R1+0x608] ;  /* 0x00060800010e7983 */ /* 0x000ee80000300800 */
[----:B------:R-:W3:Y:S01]  /*10ba0*/  LDL.LU R2, [R1+0x5dc] ;  /* 0x0005dc0001027983 */ /* 0x000ee20000300800 */
[----:B------:R-:W-:-:S02]  /*10bb0*/  IADD3 R144, P4, R144, UR9, RZ ;  /* 0x0000000990907c10 */ /* 0x000fc4000ff9e0ff */
[----:B------:R-:W-:Y:S02]  /*10bc0*/  IADD3.X R145, R145, UR6, RZ, P5, !PT ;  /* 0x0000000691917c10 */ /* 0x000fe4000affe4ff */
[----:B------:R-:W-:Y:S01]  /*10bd0*/  IADD3 R146, P5, R146, UR9, RZ ;  /* 0x0000000992927c10 */ /* 0x000fe2000ffbe0ff */
[----:B------:R0:W-:Y:S01]  /*10be0*/  STL [R1+0x644], R144 ;  /* 0x0006449001007387 */ /* 0x0001e20000100800 */
[----:B------:R-:W-:Y:S02]  /*10bf0*/  IADD3.X R147, R147, UR6, RZ, P6, !PT ;  /* 0x0000000693937c10 */ /* 0x000fe4000b7fe4ff */
[----:B------:R-:W-:Y:S01]  /*10c00*/  IADD3 R148, P6, R148, UR9, RZ ;  /* 0x0000000994947c10 */ /* 0x000fe2000ffde0ff */
[----:B0-----:R-:W3:Y:S04]  /*10c10*/  LDL.LU R144, [R1+0x860] ;  /* 0x0008600001907983 */ /* 0x001ee80000300800 */
[----:B------:R-:W3:Y:S04]  /*10c20*/  LDL.LU R3, [R1+0x600] ;  /* 0x0006000001037983 */ /* 0x000ee80000300800 */
[----:B------:R0:W-:Y:S01]  /*10c30*/  STL [R1+0x668], R145 ;  /* 0x0006689101007387 */ /* 0x0001e20000100800 */
[----:B------:R-:W-:-:S02]  /*10c40*/  IADD3.X R149, R149, UR6, RZ, P1, !PT ;  /* 0x0000000695957c10 */ /* 0x000fc40008ffe4ff */
[----:B------:R-:W-:Y:S01]  /*10c50*/  IADD3 R150, P1, R150, UR9, RZ ;  /* 0x0000000996967c10 */ /* 0x000fe2000ff3e0ff */
[----:B0-----:R-:W3:Y:S04]  /*10c60*/  LDL.LU R145, [R1+0x85c] ;  /* 0x00085c0001917983 */ /* 0x001ee80000300800 */
[----:B------:R-:W3:Y:S04]  /*10c70*/  LDL.LU R15, [R1+0x5d4] ;  /* 0x0005d400010f7983 */ /* 0x000ee80000300800 */
        /* <DEDUP_REMOVED lines=12> */
[----:B0-----:R-:W3:Y:S01]  /*10d40*/  LDL.LU R151, [R1+0x844] ;  /* 0x0008440001977983 */ /* 0x001ee20000300800 */
[----:B----4-:R-:W-:-:S02]  /*10d50*/  IADD3 R246, P2, R246, UR9, RZ ;  /* 0x00000009f6f67c10 */ /* 0x010fc4000ff5e0ff */
[----:B--2---:R-:W-:-:S03]  /*10d60*/  IADD3.X R247, R247, UR6, RZ, P3, !PT ;  /* 0x00000006f7f77c10 */ /* 0x004fc60009ffe4ff */
[----:B------:R-:W-:Y:S01]  /*10d70*/  STL [R1+0x624], R246 ;  /* 0x000624f601007387 */ /* 0x000fe20000100800 */
[----:B---3--:R-:W-:-:S03]  /*10d80*/  IADD3 R248, P3, R248, UR9, RZ ;  /* 0x00000009f8f87c10 */ /* 0x008fc6000ff7e0ff */
[----:B------:R-:W-:Y:S01]  /*10d90*/  STL [R1+0x648], R247 ;  /* 0x000648f701007387 */ /* 0x000fe20000100800 */
[----:B------:R-:W-:-:S03]  /*10da0*/  IADD3.X R249, R249, UR6, RZ, P4, !PT ;  /* 0x00000006f9f97c10 */ /* 0x000fc6000a7fe4ff */
[----:B------:R-:W-:Y:S01]  /*10db0*/  STL [R1+0x61c], R248 ;  /* 0x00061cf801007387 */ /* 0x000fe20000100800 */
[----:B------:R-:W-:-:S03]  /*10dc0*/  IADD3 R250, P4, R250, UR9, RZ ;  /* 0x00000009fafa7c10 */ /* 0x000fc6000ff9e0ff */
[----:B------:R-:W-:Y:S01]  /*10dd0*/  STL [R1+0x640], R249 ;  /* 0x000640f901007387 */ /* 0x000fe20000100800 */
[----:B------:R-:W-:-:S03]  /*10de0*/  IADD3.X R251, R251, UR6, RZ, P5, !PT ;  /* 0x00000006fbfb7c10 */ /* 0x000fc6000affe4ff */
[----:B------:R-:W-:Y:S01]  /*10df0*/  STL [R1+0x614], R250 ;  /* 0x000614fa01007387 */ /* 0x000fe20000100800 */
[----:B------:R-:W-:-:S03]  /*10e00*/  IADD3 R252, P5, R252, UR9, RZ ;  /* 0x00000009fcfc7c10 */ /* 0x000fc6000ffbe0ff */
[----:B------:R-:W-:Y:S04]  /*10e10*/  STL [R1+0x638], R251 ;  /* 0x000638fb01007387 */ /* 0x000fe80000100800 */
[----:B------:R-:W-:Y:S01]  /*10e20*/  STL [R1+0x60c], R252 ;  /* 0x00060cfc01007387 */ /* 0x000fe20000100800 */
[----:B------:R-:W-:Y:S02]  /*10e30*/  IADD3.X R4, R4, UR6, RZ, P6, !PT ;  /* 0x0000000604047c10 */ /* 0x000fe4000b7fe4ff */
[----:B------:R-:W-:-:S03]  /*10e40*/  IADD3 R5, P6, R5, UR9, RZ ;  /* 0x0000000905057c10 */ /* 0x000fc6000ffde0ff */
        /* <DEDUP_REMOVED lines=15> */
[----:B------:R-:W-:Y:S02]  /*10f40*/  IADD3 R13, P4, R13, UR9, RZ ;  /* 0x000000090d0d7c10 */ /* 0x000fe4000ff9e0ff */
[----:B------:R-:W-:Y:S02]  /*10f50*/  IADD3.X R14, R14, UR6, RZ, P5, !PT ;  /* 0x000000060e0e7c10 */ /* 0x000fe4000affe4ff */
[----:B------:R-:W-:Y:S01]  /*10f60*/  IADD3 R2, P5, R2, UR9, RZ ;  /* 0x0000000902027c10 */ /* 0x000fe2000ffbe0ff */
[----:B------:R-:W-:Y:S04]  /*10f70*/  STL [R1+0x610], R12 ;  /* 0x0006100c01007387 */ /* 0x000fe80000100800 */
[----:B------:R0:W-:Y:S04]  /*10f80*/  STL [R1+0x5dc], R2 ;  /* 0x0005dc0201007387 */ /* 0x0001e80000100800 */
[----:B------:R-:W-:Y:S04]  /*10f90*/  STL [R1+0x5e4], R13 ;  /* 0x0005e40d01007387 */ /* 0x000fe80000100800 */
[----:B0-----:R-:W2:Y:S01]  /*10fa0*/  LDL.LU R2, [R1+0x5f8] ;  /* 0x0005f80001027983 */ /* 0x001ea20000300800 */
[----:B------:R-:W-:-:S03]  /*10fb0*/  IADD3.X R3, R3, UR6, RZ, P6, !PT ;  /* 0x0000000603037c10 */ /* 0x000fc6000b7fe4ff */
[----:B------:R-:W-:Y:S04]  /*10fc0*/  STL [R1+0x608], R14 ;  /* 0x0006080e01007387 */ /* 0x000fe80000100800 */
[----:B------:R0:W-:Y:S04]  /*10fd0*/  STL [R1+0x600], R3 ;  /* 0x0006000301007387 */ /* 0x0001e80000100800 */
[----:B0-----:R-:W3:Y:S01]  /*10fe0*/  LDL.LU R3, [R1+0x5cc] ;  /* 0x0005cc0001037983 */ /* 0x001ee20000300800 */
[----:B------:R-:W-:-:S03]  /*10ff0*/  IADD3 R15, P6, R15, UR9, RZ ;  /* 0x000000090f0f7c10 */ /* 0x000fc6000ffde0ff */
[----:B------:R-:W4:Y:S04]  /*11000*/  LDL.LU R238, [R1+0x5f0] ;  /* 0x0005f00001ee7983 */ /* 0x000f280000300800 */
[----:B------:R-:W4:Y:S04]  /*11010*/  LDL.LU R239, [R1+0x5c4] ;  /* 0x0005c40001ef7983 */ /* 0x000f280000300800 */
[----:B------:R-:W4:Y:S04]  /*11020*/  LDL.LU R240, [R1+0x5e8] ;  /* 0x0005e80001f07983 */ /* 0x000f280000300800 */
[----:B------:R0:W-:Y:S04]  /*11030*/  STL [R1+0x5d4], R15 ;  /* 0x0005d40f01007387 */ /* 0x0001e80000100800 */
[----:B------:R-:W4:Y:S04]  /*11040*/  LDL.LU R241, [R1+0x5bc] ;  /* 0x0005bc0001f17983 */ /* 0x000f280000300800 */
        /* <DEDUP_REMOVED lines=22> */
[----:B0-----:R-:W4:Y:S01]  /*111b0*/  LDL.LU R15, [R1+0x588] ;  /* 0x00058800010f7983 */ /* 0x001f220000300800 */
[----:B--2---:R-:W-:-:S05]  /*111c0*/  IADD3.X R2, R2, UR6, RZ, P1, !PT ;  /* 0x0000000602027c10 */ /* 0x004fca0008ffe4ff */
[----:B------:R0:W-:Y:S04]  /*111d0*/  STL [R1+0x5f8], R2 ;  /* 0x0005f80201007387 */ /* 0x0001e80000100800 */
[----:B0-----:R-:W2:Y:S01]  /*111e0*/  LDL.LU R2, [R1+0x580] ;  /* 0x0005800001027983 */ /* 0x001ea20000300800 */
[----:B---3--:R-:W-:Y:S02]  /*111f0*/  IADD3 R3, P1, R3, UR9, RZ ;  /* 0x0000000903037c10 */ /* 0x008fe4000ff3e0ff */
[----:B----4-:R-:W-:-:S03]  /*11200*/  IADD3.X R238, R238, UR6, RZ, P2, !PT ;  /* 0x00000006eeee7c10 */ /* 0x010fc600097fe4ff */
[----:B------:R0:W-:Y:S01]  /*11210*/  STL [R1+0x5cc], R3 ;  /* 0x0005cc0301007387 */ /* 0x0001e20000100800 */
[----:B------:R-:W-:Y:S02]  /*11220*/  IADD3 R239, P2, R239, UR9, RZ ;  /* 0x00000009efef7c10 */ /* 0x000fe4000ff5e0ff */
[----:B------:R-:W-:Y:S01]  /*11230*/  IADD3.X R240, R240, UR6, RZ, P3, !PT ;  /* 0x00000006f0f07c10 */ /* 0x000fe20009ffe4ff */
[----:B0-----:R-:W3:Y:S01]  /*11240*/  LDL.LU R3, [R1+0x578] ;  /* 0x0005780001037983 */ /* 0x001ee20000300800 */
        /* <DEDUP_REMOVED lines=46> */
[----:B------:R-:W-:Y:S02]  /*11530*/  IADD3.X R15, R15, UR6, RZ, P3, !PT ;  /* 0x000000060f0f7c10 */ /* 0x000fe40009ffe4ff */
[----:B------:R-:W-:Y:S01]  /*11540*/  IADD3 R25, P3, R25, UR9, RZ ;  /* 0x0000000919197c10 */ /* 0x000fe2000ff7e0ff */
[----:B------:R-:W-:Y:S04]  /*11550*/  STL [R1+0x56c], R12 ;  /* 0x00056c0c01007387 */ /* 0x000fe80000100800 */
[----:B------:R-:W-:Y:S04]  /*11560*/  STL [R1+0x590], R13 ;  /* 0x0005900d01007387 */ /* 0x000fe80000100800 */
[----:B------:R0:W-:Y:S04]  /*11570*/  STL [R1+0x55c], R25 ;  /* 0x00055c1901007387 */ /* 0x0001e80000100800 */
[----:B------:R-:W-:Y:S04]  /*11580*/  STL [R1+0x564], R14 ;  /* 0x0005640e01007387 */ /* 0x000fe80000100800 */
[----:B0-----:R-:W4:Y:S04]  /*11590*/  LDL.LU R25, [R1+0x840] ;  /* 0x0008400001197983 */ /* 0x001f280000300800 */
[----:B------:R-:W-:Y:S01]  /*115a0*/  STL [R1+0x588], R15 ;  /* 0x0005880f01007387 */ /* 0x000fe20000100800 */
[----:B--2---:R-:W-:-:S02]  /*115b0*/  IADD3.X R2, R2, UR6, RZ, P4, !PT ;  /* 0x0000000602027c10 */ /* 0x004fc4000a7fe4ff */
[----:B------:R-:W-:-:S05]  /*115c0*/  IADD3 R27, P4, R27, UR9, RZ ;  /* 0x000000091b1b7c10 */ /* 0x000fca000ff9e0ff */
[----:B------:R0:W-:Y:S04]  /*115d0*/  STL [R1+0x554], R27 ;  /* 0x0005541b01007387 */ /* 0x0001e80000100800 */
[----:B0-----:R-:W2:Y:S01]  /*115e0*/  LDL.LU R27, [R1+0x83c] ;  /* 0x00083c00011b7983 */ /* 0x001ea20000300800 */
[----:B---3--:R-:W-:Y:S02]  /*115f0*/  IADD3.X R3, R3, UR6, RZ, P5, !PT ;  /* 0x0000000603037c10 */ /* 0x008fe4000affe4ff */
[----:B------:R-:W-:Y:S01]  /*11600*/  IADD3 R24, P5, R24, UR9, RZ ;  /* 0x0000000918187c10 */ /* 0x000fe2000ffbe0ff */
[----:B------:R-:W-:Y:S04]  /*11610*/  STL [R1+0x580], R2 ;  /* 0x0005800201007387 */ /* 0x000fe80000100800 */
[----:B------:R0:W-:Y:S01]  /*11620*/  STL [R1+0x54c], R24 ;  /* 0x00054c1801007387 */ /* 0x0001e20000100800 */
[----:B------:R-:W-:-:S02]  /*11630*/  IADD3.X R29, R29, UR6, RZ, P2, !PT ;  /* 0x000000061d1d7c10 */ /* 0x000fc400097fe4ff */
[----:B------:R-:W-:Y:S01]  /*11640*/  IADD3 R30, P2, R30, UR9, RZ ;  /* 0x000000091e1e7c10 */ /* 0x000fe2000ff5e0ff */
[----:B0-----:R-:W3:Y:S04]  /*11650*/  LDL.LU R24, [R1+0x838] ;  /* 0x0008380001187983 */ /* 0x001ee80000300800 */
[----:B------:R-:W-:Y:S01]  /*11660*/  STL [R1+0x578], R3 ;  /* 0x0005780301007387 */ /* 0x000fe20000100800 */
        /* <DEDUP_REMOVED lines=18> */
[----:B----4-:R-:W-:Y:S02]  /*11790*/  IADD3.X R25, R25, UR6, RZ, P6, !PT ;  /* 0x0000000619197c10 */ /* 0x010fe4000b7fe4ff */
[----:B------:R-:W-:-:S03]  /*117a0*/  IADD3 R26, P6, R26, UR9, RZ ;  /* 0x000000091a1a7c10 */ /* 0x000fc6000ffde0ff */
[----:B------:R0:W-:Y:S04]  /*117b0*/  STL [R1+0x570], R25 ;  /* 0x0005701901007387 */ /* 0x0001e80000100800 */
[----:B0-----:R-:W3:Y:S04]  /*117c0*/  LDL.LU R25, [R1+0x834] ;  /* 0x0008340001197983 */ /* 0x001ee80000300800 */
[----:B------:R0:W-:Y:S04]  /*117d0*/  STL [R1+0x544], R26 ;  /* 0x0005441a01007387 */ /* 0x0001e80000100800 */
[----:B0-----:R-:W3:Y:S01]  /*117e0*/  LDL.LU R26, [R1+0x830] ;  /* 0x00083000011a7983 */ /* 0x001ee20000300800 */
[----:B------:R-:W-:-:S02]  /*117f0*/  IADD3.X R37, R37, UR6, RZ, P6, !PT ;  /* 0x0000000625257c10 */ /* 0x000fc4000b7fe4ff */
[----:B------:R-:W-:-:S04]  /*11800*/  IADD3 R38, P6, R38, UR9, RZ ;  /* 0x0000000926267c10 */ /* 0x000fc8000ffde0ff */
[----:B------:R-:W-:Y:S02]  /*11810*/  IADD3.X R49, R49, UR6, RZ, P6, !PT ;  /* 0x0000000631317c10 */ /* 0x000fe4000b7fe4ff */
[----:B------:R-:W-:Y:S02]  /*11820*/  IADD3 R50, P6, R50, UR9, RZ ;  /* 0x0000000932327c10 */ /* 0x000fe4000ffde0ff */
[----:B------:R-:W-:Y:S02]  /*11830*/  IADD3.X R57, R57, UR6, RZ, P4, !PT ;  /* 0x0000000639397c10 */ /* 0x000fe4000a7fe4ff */
[----:B------:R-:W-:Y:S02]  /*11840*/  IADD3 R58, P4, R58, UR9, RZ ;  /* 0x000000093a3a7c10 */ /* 0x000fe4000ff9e0ff */
[----:B------:R-:W-:Y:S02]  /*11850*/  IADD3.X R59, R59, UR6, RZ, P5, !PT ;  /* 0x000000063b3b7c10 */ /* 0x000fe4000affe4ff */
[----:B------:R-:W-:-:S02]  /*11860*/  IADD3 R60, P5, R60, UR9, RZ ;  /* 0x000000093c3c7c10 */ /* 0x000fc4000ffbe0ff */
        /* <DEDUP_REMOVED lines=14> */
[----:B--2---:R-:W-:Y:S02]  /*11950*/  IADD3.X R27, R27, UR6, RZ, P1, !PT ;  /* 0x000000061b1b7c10 */ /* 0x004fe40008ffe4ff */
[----:B------:R-:W-:-:S03]  /*11960*/  IADD3 R28, P1, R28, UR9, RZ ;  /* 0x000000091c1c7c10 */ /* 0x000fc6000ff3e0ff */
        /* <DEDUP_REMOVED lines=116> */
[----:B------:R-:W2:Y:S04]  /*120b0*/  LDL.LU R245, [R1+0x44c] ;  /* 0x00044c0001f57983 */ /* 0x000ea80000300800 */
[----:B------:R-:W4:Y:S04]  /*120c0*/  LDL.LU R246, [R1+0x470] ;  /* 0x0004700001f67983 */ /* 0x000f280000300800 */
        /* <DEDUP_REMOVED lines=9> */
[----:B------:R-:W3:Y:S01]  /*12160*/  LDL.LU R14, [R1+0x450] ;  /* 0x00045000010e7983 */ /* 0x000ee20000300800 */
[----:B------:R-:W-:-:S02]  /*12170*/  IADD3.X R81, R81, UR6, RZ, P4, !PT ;  /* 0x0000000651517c10 */ /* 0x000fc4000a7fe4ff */
[----:B------:R-:W-:-:S03]  /*12180*/  IADD3 R82, P4, R82, UR9, RZ ;  /* 0x0000000952527c10 */ /* 0x000fc6000ff9e0ff */
[----:B------:R0:W-:Y:S01]  /*12190*/  STL [R1+0x490], R81 ;  /* 0x0004905101007387 */ /* 0x0001e20000100800 */
[----:B------:R-:W-:-:S03]  /*121a0*/  IADD3.X R83, R83, UR6, RZ, P5, !PT ;  /* 0x0000000653537c10 */ /* 0x000fc6000affe4ff */
[----:B0-----:R-:W3:Y:S04]  /*121b0*/  LDL.LU R81, [R1+0x754] ;  /* 0x0007540001517983 */ /* 0x001ee80000300800 */
[----:B------:R-:W3:Y:S04]  /*121c0*/  LDL.LU R5, [R1+0x424] ;  /* 0x0004240001057983 */ /* 0x000ee80000300800 */
[----:B------:R-:W3:Y:S04]  /*121d0*/  LDL.LU R6, [R1+0x448] ;  /* 0x0004480001067983 */ /* 0x000ee80000300800 */
[----:B------:R-:W3:Y:S04]  /*121e0*/  LDL.LU R7, [R1+0x41c] ;  /* 0x00041c0001077983 */ /* 0x000ee80000300800 */
[----:B------:R-:W3:Y:S04]  /*121f0*/  LDL.LU R15, [R1+0x440] ;  /* 0x00044000010f7983 */ /* 0x000ee80000300800 */
[----:B------:R0:W-:Y:S01]  /*12200*/  STL [R1+0x464], R82 ;  /* 0x0004645201007387 */ /* 0x0001e20000100800 */
[----:B------:R-:W-:-:S03]  /*12210*/  IADD3 R84, P5, R84, UR9, RZ ;  /* 0x0000000954547c10 */ /* 0x000fc6000ffbe0ff */
[----:B0-----:R-:W3:Y:S04]  /*12220*/  LDL.LU R82, [R1+0x750] ;  /* 0x0007500001527983 */ /* 0x001ee80000300800 */
[----:B------:R-:W3:Y:S04]  /*12230*/  LDL.LU R8, [R1+0x414] ;  /* 0x0004140001087983 */ /* 0x000ee80000300800 */
[----:B------:R-:W3:Y:S04]  /*12240*/  LDL.LU R2, [R1+0x438] ;  /* 0x0004380001027983 */ /* 0x000ee80000300800 */
[----:B------:R0:W-:Y:S01]  /*12250*/  STL [R1+0x488], R83 ;  /* 0x0004885301007387 */ /* 0x0001e20000100800 */
[----:B------:R-:W-:-:S03]  /*12260*/  IADD3.X R85, R85, UR6, RZ, P6, !PT ;  /* 0x0000000655557c10 */ /* 0x000fc6000b7fe4ff */
[----:B0-----:R-:W3:Y:S04]  /*12270*/  LDL.LU R83, [R1+0x74c] ;  /* 0x00074c0001537983 */ /* 0x001ee80000300800 */
[----:B------:R-:W3:Y:S04]  /*12280*/  LDL.LU R9, [R1+0x40c] ;  /* 0x00040c0001097983 */ /* 0x000ee80000300800 */
[----:B------:R-:W3:Y:S04]  /*12290*/  LDL.LU R10, [R1+0x430] ;  /* 0x00043000010a7983 */ /* 0x000ee80000300800 */
[----:B------:R-:W3:Y:S04]  /*122a0*/  LDL.LU R11, [R1+0x404] ;  /* 0x00040400010b7983 */ /* 0x000ee80000300800 */
[----:B------:R-:W3:Y:S04]  /*122b0*/  LDL.LU R12, [R1+0x428] ;  /* 0x00042800010c7983 */ /* 0x000ee80000300800 */
[----:B------:R-:W3:Y:S01]  /*122c0*/  LDL.LU R3, [R1+0x3fc] ;  /* 0x0003fc0001037983 */ /* 0x000ee20000300800 */
[----:B------:R-:W-:-:S03]  /*122d0*/  IADD3 R86, P6, R86, UR9, RZ ;  /* 0x0000000956567c10 */ /* 0x000fc6000ffde0ff */
[----:B------:R0:W-:Y:S01]  /*122e0*/  STL [R1+0x45c], R84 ;  /* 0x00045c5401007387 */ /* 0x0001e20000100800 */
[----:B------:R-:W-:-:S03]  /*122f0*/  IADD3.X R87, R87, UR6, RZ, P1, !PT ;  /* 0x0000000657577c10 */ /* 0x000fc60008ffe4ff */
[----:B0-----:R-:W3:Y:S04]  /*12300*/  LDL.LU R84, [R1+0x748] ;  /* 0x0007480001547983 */ /* 0x001ee80000300800 */
[----:B------:R-:W3:Y:S04]  /*12310*/  LDL.LU R13, [R1+0x420] ;  /* 0x00042000010d7983 */ /* 0x000ee80000300800 */
[----:B------:R0:W-:Y:S04]  /*12320*/  STL [R1+0x480], R85 ;  /* 0x0004805501007387 */ /* 0x0001e80000100800 */
[----:B0-----:R-:W3:Y:S04]  /*12330*/  LDL.LU R85, [R1+0x744] ;  /* 0x0007440001557983 */ /* 0x001ee80000300800 */
[----:B------:R0:W-:Y:S04]  /*12340*/  STL [R1+0x454], R86 ;  /* 0x0004545601007387 */ /* 0x0001e80000100800 */
[----:B0-----:R-:W3:Y:S04]  /*12350*/  LDL.LU R86, [R1+0x740] ;  /* 0x0007400001567983 */ /* 0x001ee80000300800 */
[----:B------:R0:W-:Y:S04]  /*12360*/  STL [R1+0x478], R87 ;  /* 0x0004785701007387 */ /* 0x0001e80000100800 */
[----:B0-----:R-:W3:Y:S01]  /*12370*/  LDL.LU R87, [R1+0x73c] ;  /* 0x00073c0001577983 */ /* 0x001ee20000300800 */
[----:B--2---:R-:W-:-:S02]  /*12380*/  IADD3 R245, P1, R245, UR9, RZ ;  /* 0x00000009f5f57c10 */ /* 0x004fc4000ff3e0ff */
[----:B----4-:R-:W-:-:S03]  /*12390*/  IADD3.X R246, R246, UR6, RZ, P2, !PT ;  /* 0x00000006f6f67c10 */ /* 0x010fc600097fe4ff */
        /* <DEDUP_REMOVED lines=13> */
[----:B------:R-:W-:-:S05]  /*12470*/  IADD3.X R14, R14, UR6, RZ, P6, !PT ;  /* 0x000000060e0e7c10 */ /* 0x000fca000b7fe4ff */
[----:B------:R0:W-:Y:S04]  /*12480*/  STL [R1+0x450], R14 ;  /* 0x0004500e01007387 */ /* 0x0001e80000100800 */
[----:B------:R-:W-:Y:S04]  /*12490*/  STL [R1+0x458], R252 ;  /* 0x000458fc01007387 */ /* 0x000fe80000100800 */
[----:B0-----:R-:W2:Y:S01]  /*124a0*/  LDL.LU R14, [R1+0x3f4] ;  /* 0x0003f400010e7983 */ /* 0x001ea20000300800 */
[----:B------:R-:W-:Y:S02]  /*124b0*/  IADD3 R4, P5, R4, UR9, RZ ;  /* 0x0000000904047c10 */ /* 0x000fe4000ffbe0ff */
[----:B------:R-:W-:-:S03]  /*124c0*/  IADD3 R5, P6, R5, UR9, RZ ;  /* 0x0000000905057c10 */ /* 0x000fc6000ffde0ff */
[----:B------:R-:W-:Y:S01]  /*124d0*/  STL [R1+0x42c], R4 ;  /* 0x00042c0401007387 */ /* 0x000fe20000100800 */
[----:B------:R-:W-:-:S03]  /*124e0*/  IADD3.X R6, R6, UR6, RZ, P1, !PT ;  /* 0x0000000606067c10 */ /* 0x000fc60008ffe4ff */
[----:B------:R-:W-:Y:S01]  /*124f0*/  STL [R1+0x424], R5 ;  /* 0x0004240501007387 */ /* 0x000fe20000100800 */
[----:B------:R-:W-:Y:S02]  /*12500*/  IADD3.X R15, R15, UR6, RZ, P2, !PT ;  /* 0x000000060f0f7c10 */ /* 0x000fe400097fe4ff */
[----:B------:R-:W-:-:S03]  /*12510*/  IADD3 R7, P1, R7, UR9, RZ ;  /* 0x0000000907077c10 */ /* 0x000fc6000ff3e0ff */
[----:B------:R0:W-:Y:S04]  /*12520*/  STL [R1+0x440], R15 ;  /* 0x0004400f01007387 */ /* 0x0001e80000100800 */
[----:B------:R-:W-:Y:S04]  /*12530*/  STL [R1+0x448], R6 ;  /* 0x0004480601007387 */ /* 0x000fe80000100800 */
[----:B0-----:R-:W3:Y:S01]  /*12540*/  LDL.LU R15, [R1+0x418] ;  /* 0x00041800010f7983 */ /* 0x001ee20000300800 */
[----:B------:R-:W-:Y:S02]  /*12550*/  IADD3 R8, P2, R8, UR9, RZ ;  /* 0x0000000908087c10 */ /* 0x000fe4000ff5e0ff */
[----:B------:R-:W-:Y:S01]  /*12560*/  IADD3.X R2, R2, UR6, RZ, P3, !PT ;  /* 0x0000000602027c10 */ /* 0x000fe20009ffe4ff */
[----:B------:R-:W-:Y:S04]  /*12570*/  STL [R1+0x41c], R7 ;  /* 0x00041c0701007387 */ /* 0x000fe80000100800 */
[----:B------:R0:W-:Y:S04]  /*12580*/  STL [R1+0x438], R2 ;  /* 0x0004380201007387 */ /* 0x0001e80000100800 */
[----:B0-----:R-:W4:Y:S01]  /*12590*/  LDL.LU R2, [R1+0x3ec] ;  /* 0x0003ec0001027983 */ /* 0x001f220000300800 */
[----:B------:R-:W-:-:S03]  /*125a0*/  IADD3 R9, P3, R9, UR9, RZ ;  /* 0x0000000909097c10 */ /* 0x000fc6000ff7e0ff */
[----:B------:R-:W-:Y:S01]  /*125b0*/  STL [R1+0x414], R8 ;  /* 0x0004140801007387 */ /* 0x000fe20000100800 */
[----:B------:R-:W-:-:S03]  /*125c0*/  IADD3.X R10, R10, UR6, RZ, P4, !PT ;  /* 0x000000060a0a7c10 */ /* 0x000fc6000a7fe4ff */
[----:B------:R-:W-:Y:S01]  /*125d0*/  STL [R1+0x40c], R9 ;  /* 0x00040c0901007387 */ /* 0x000fe20000100800 */
[----:B------:R-:W-:-:S03]  /*125e0*/  IADD3 R11, P4, R11, UR9, RZ ;  /* 0x000000090b0b7c10 */ /* 0x000fc6000ff9e0ff */
[----:B------:R-:W-:Y:S01]  /*125f0*/  STL [R1+0x430], R10 ;  /* 0x0004300a01007387 */ /* 0x000fe20000100800 */
[----:B------:R-:W-:-:S03]  /*12600*/  IADD3.X R12, R12, UR6, RZ, P5, !PT ;  /* 0x000000060c0c7c10 */ /* 0x000fc6000affe4ff */
[----:B------:R-:W4:Y:S01]  /*12610*/  LDL.LU R240, [R1+0x410] ;  /* 0x0004100001f07983 */ /* 0x000f220000300800 */
[----:B------:R-:W-:-:S03]  /*12620*/  IADD3 R3, P5, R3, UR9, RZ ;  /* 0x0000000903037c10 */ /* 0x000fc6000ffbe0ff */
[----:B------:R-:W-:Y:S04]  /*12630*/  STL [R1+0x404], R11 ;  /* 0x0004040b01007387 */ /* 0x000fe80000100800 */
[----:B------:R0:W-:Y:S04]  /*12640*/  STL [R1+0x3fc], R3 ;  /* 0x0003fc0301007387 */ /* 0x0001e80000100800 */
[----:B------:R-:W-:Y:S04]  /*12650*/  STL [R1+0x428], R12 ;  /* 0x0004280c01007387 */ /* 0x000fe80000100800 */
[----:B0-----:R-:W4:Y:S01]  /*12660*/  LDL.LU R3, [R1+0x3e4] ;  /* 0x0003e40001037983 */ /* 0x001f220000300800 */
[----:B------:R-:W-:-:S03]  /*12670*/  IADD3.X R13, R13, UR6, RZ, P6, !PT ;  /* 0x000000060d0d7c10 */ /* 0x000fc6000b7fe4ff */
        /* <DEDUP_REMOVED lines=14> */
[----:B0-----:R-:W4:Y:S04]  /*12760*/  LDL.LU R13, [R1+0x3ac] ;  /* 0x0003ac00010d7983 */ /* 0x001f280000300800 */
[----:B------:R-:W4:Y:S04]  /*12770*/  LDL.LU R5, [R1+0x3d0] ;  /* 0x0003d00001057983 */ /* 0x000f280000300800 */
[----:B------:R-:W4:Y:S04]  /*12780*/  LDL.LU R6, [R1+0x3a4] ;  /* 0x0003a40001067983 */ /* 0x000f280000300800 */
[----:B------:R-:W4:Y:S01]  /*12790*/  LDL.LU R7, [R1+0x3c8] ;  /* 0x0003c80001077983 */ /* 0x000f220000300800 */
[----:B--2---:R-:W-:-:S05]  /*127a0*/  IADD3 R14, P6, R14, UR9, RZ ;  /* 0x000000090e0e7c10 */ /* 0x004fca000ffde0ff */
[----:B------:R0:W-:Y:S04]  /*127b0*/  STL [R1+0x3f4], R14 ;  /* 0x0003f40e01007387 */ /* 0x0001e80000100800 */
[----:B0-----:R-:W2:Y:S04]  /*127c0*/  LDL.LU R14, [R1+0x39c] ;  /* 0x00039c00010e7983 */ /* 0x001ea80000300800 */
[----:B------:R-:W2:Y:S01]  /*127d0*/  LDL.LU R8, [R1+0x3c0] ;  /* 0x0003c00001087983 */ /* 0x000ea20000300800 */
[----:B---3--:R-:W-:-:S05]  /*127e0*/  IADD3.X R15, R15, UR6, RZ, P1, !PT ;  /* 0x000000060f0f7c10 */ /* 0x008fca0008ffe4ff */
[----:B------:R0:W-:Y:S04]  /*127f0*/  STL [R1+0x418], R15 ;  /* 0x0004180f01007387 */ /* 0x0001e80000100800 */
[----:B0-----:R-:W3:Y:S04]  /*12800*/  LDL.LU R15, [R1+0x394] ;  /* 0x00039400010f7983 */ /* 0x001ee80000300800 */
[----:B------:R-:W3:Y:S01]  /*12810*/  LDL.LU R9, [R1+0x3b8] ;  /* 0x0003b80001097983 */ /* 0x000ee20000300800 */
[----:B----4-:R-:W-:-:S03]  /*12820*/  IADD3 R2, P1, R2, UR9, RZ ;  /* 0x0000000902027c10 */ /* 0x010fc6000ff3e0ff */
[----:B------:R-:W4:Y:S04]  /*12830*/  LDL.LU R10, [R1+0x38c] ;  /* 0x00038c00010a7983 */ /* 0x000f280000300800 */
[----:B------:R-:W4:Y:S04]  /*12840*/  LDL.LU R11, [R1+0x3b0] ;  /* 0x0003b000010b7983 */ /* 0x000f280000300800 */
[----:B------:R0:W-:Y:S04]  /*12850*/  STL [R1+0x3ec], R2 ;  /* 0x0003ec0201007387 */ /* 0x0001e80000100800 */
[----:B------:R-:W4:Y:S01]  /*12860*/  LDL.LU R12, [R1+0x384] ;  /* 0x00038400010c7983 */ /* 0x000f220000300800 */
[----:B------:R-:W-:-:S03]  /*12870*/  IADD3.X R240, R240, UR6, RZ, P2, !PT ;  /* 0x00000006f0f07c10 */ /* 0x000fc600097fe4ff */
[----:B0-----:R-:W4:Y:S01]  /*12880*/  LDL.LU R2, [R1+0x3a8] ;  /* 0x0003a80001027983 */ /* 0x001f220000300800 */
[----:B------:R-:W-:Y:S02]  /*12890*/  IADD3 R3, P2, R3, UR9, RZ ;  /* 0x0000000903037c10 */ /* 0x000fe4000ff5e0ff */
[----:B------:R-:W-:-:S03]  /*128a0*/  IADD3.X R241, R241, UR6, RZ, P3, !PT ;  /* 0x00000006f1f17c10 */ /* 0x000fc60009ffe4ff */
[----:B------:R0:W-:Y:S01]  /*128b0*/  STL [R1+0x3e4], R3 ;  /* 0x0003e40301007387 */ /* 0x0001e20000100800 */
[----:B------:R-:W-:Y:S02]  /*128c0*/  IADD3 R242, P3, R242, UR9, RZ ;  /* 0x00000009f2f27c10 */ /* 0x000fe4000ff7e0ff */
[----:B------:R-:W-:Y:S01]  /*128d0*/  IADD3.X R243, R243, UR6, RZ, P4, !PT ;  /* 0x00000006f3f37c10 */ /* 0x000fe2000a7fe4ff */
[----:B0-----:R-:W4:Y:S04]  /*128e0*/  LDL.LU R3, [R1+0x37c] ;  /* 0x00037c0001037983 */ /* 0x001f280000300800 */
        /* <DEDUP_REMOVED lines=18> */
[----:B------:R-:W-:Y:S01]  /*12a10*/  IADD3.X R4, R4, UR6, RZ, P3, !PT ;  /* 0x0000000604047c10 */ /* 0x000fe20009ffe4ff */
[----:B------:R-:W-:Y:S01]  /*12a20*/  STL [R1+0x3e8], R249 ;  /* 0x0003e8f901007387 */ /* 0x000fe20000100800 */
[----:B------:R-:W-:-:S03]  /*12a30*/  IADD3 R13, P3, R13, UR9, RZ ;  /* 0x000000090d0d7c10 */ /* 0x000fc6000ff7e0ff */
[----:B------:R-:W-:Y:S04]  /*12a40*/  STL [R1+0x3bc], R250 ;  /* 0x0003bcfa01007387 */ /* 0x000fe80000100800 */
[----:B------:R-:W-:Y:S01]  /*12a50*/  STL [R1+0x3e0], R251 ;  /* 0x0003e0fb01007387 */ /* 0x000fe20000100800 */
[----:B------:R-:W-:-:S03]  /*12a60*/  IADD3.X R5, R5, UR6, RZ, P4, !PT ;  /* 0x0000000605057c10 */ /* 0x000fc6000a7fe4ff */
[----:B------:R0:W-:Y:S01]  /*12a70*/  STL [R1+0x3ac], R13 ;  /* 0x0003ac0d01007387 */ /* 0x0001e20000100800 */
[----:B------:R-:W-:Y:S02]  /*12a80*/  IADD3 R6, P4, R6, UR9, RZ ;  /* 0x0000000906067c10 */ /* 0x000fe4000ff9e0ff */
[----:B------:R-:W-:Y:S01]  /*12a90*/  IADD3.X R7, R7, UR6, RZ, P5, !PT ;  /* 0x0000000607077c10 */ /* 0x000fe2000affe4ff */
[----:B------:R-:W-:Y:S04]  /*12aa0*/  STL [R1+0x3b4], R252 ;  /* 0x0003b4fc01007387 */ /* 0x000fe80000100800 */
[----:B0-----:R-:W4:Y:S04]  /*12ab0*/  LDL.LU R13, [R1+0x3a0] ;  /* 0x0003a000010d7983 */ /* 0x001f280000300800 */
[----:B------:R-:W-:Y:S04]  /*12ac0*/  STL [R1+0x3d8], R4 ;  /* 0x0003d80401007387 */ /* 0x000fe80000100800 */
[----:B------:R-:W-:Y:S01]  /*12ad0*/  STL [R1+0x3d0], R5 ;  /* 0x0003d00501007387 */ /* 0x000fe20000100800 */
[----:B--2---:R-:W-:-:S05]  /*12ae0*/  IADD3 R14, P5, R14, UR9, RZ ;  /* 0x000000090e0e7c10 */ /* 0x004fca000ffbe0ff */
[----:B------:R0:W-:Y:S04]  /*12af0*/  STL [R1+0x39c], R14 ;  /* 0x00039c0e01007387 */ /* 0x0001e80000100800 */
[----:B------:R-:W-:Y:S04]  /*12b00*/  STL [R1+0x3a4], R6 ;  /* 0x0003a40601007387 */ /* 0x000fe80000100800 */
[----:B0-----:R-:W2:Y:S01]  /*12b10*/  LDL.LU R14, [R1+0x374] ;  /* 0x00037400010e7983 */ /* 0x001ea20000300800 */
[----:B------:R-:W-:-:S03]  /*12b20*/  IADD3.X R8, R8, UR6, RZ, P6, !PT ;  /* 0x0000000608087c10 */ /* 0x000fc6000b7fe4ff */
[----:B------:R-:W-:Y:S01]  /*12b30*/  STL [R1+0x3c8], R7 ;  /* 0x0003c80701007387 */ /* 0x000fe20000100800 */
[----:B---3--:R-:W-:Y:S02]  /*12b40*/  IADD3 R15, P6, R15, UR9, RZ ;  /* 0x000000090f0f7c10 */ /* 0x008fe4000ffde0ff */
[----:B------:R-:W-:-:S03]  /*12b50*/  IADD3.X R9, R9, UR6, RZ, P1, !PT ;  /* 0x0000000609097c10 */ /* 0x000fc60008ffe4ff */
[----:B------:R0:W-:Y:S01]  /*12b60*/  STL [R1+0x394], R15 ;  /* 0x0003940f01007387 */ /* 0x0001e20000100800 */
[----:B----4-:R-:W-:Y:S02]  /*12b70*/  IADD3 R10, P1, R10, UR9, RZ ;  /* 0x000000090a0a7c10 */ /* 0x010fe4000ff3e0ff */
[----:B------:R-:W-:Y:S01]  /*12b80*/  IADD3.X R11, R11, UR6, RZ, P2, !PT ;  /* 0x000000060b0b7c10 */ /* 0x000fe200097fe4ff */
[----:B0-----:R-:W3:Y:S04]  /*12b90*/  LDL.LU R15, [R1+0x398] ;  /* 0x00039800010f7983 */ /* 0x001ee80000300800 */
[----:B------:R-:W-:Y:S01]  /*12ba0*/  STL [R1+0x3c0], R8 ;  /* 0x0003c00801007387 */ /* 0x000fe20000100800 */
[----:B------:R-:W-:-:S03]  /*12bb0*/  IADD3 R12, P2, R12, UR9, RZ ;  /* 0x000000090c0c7c10 */ /* 0x000fc6000ff5e0ff */
[----:B------:R-:W-:Y:S01]  /*12bc0*/  STL [R1+0x3b8], R9 ;  /* 0x0003b80901007387 */ /* 0x000fe20000100800 */
[----:B------:R-:W-:-:S03]  /*12bd0*/  IADD3.X R2, R2, UR6, RZ, P3, !PT ;  /* 0x0000000602027c10 */ /* 0x000fc60009ffe4ff */
[----:B------:R-:W-:Y:S04]  /*12be0*/  STL [R1+0x38c], R10 ;  /* 0x00038c0a01007387 */ /* 0x000fe80000100800 */
[----:B------:R-:W4:Y:S04]  /*12bf0*/  LDL.LU R240, [R1+0x36c] ;  /* 0x00036c0001f07983 */ /* 0x000f280000300800 */
[----:B------:R-:W-:Y:S04]  /*12c00*/  STL [R1+0x3b0], R11 ;  /* 0x0003b00b01007387 */ /* 0x000fe80000100800 */
[----:B------:R0:W-:Y:S04]  /*12c10*/  STL [R1+0x3a8], R2 ;  /* 0x0003a80201007387 */ /* 0x0001e80000100800 */
[----:B------:R-:W-:Y:S04]  /*12c20*/  STL [R1+0x384], R12 ;  /* 0x0003840c01007387 */ /* 0x000fe80000100800 */
[----:B0-----:R-:W4:Y:S04]  /*12c30*/  LDL.LU R2, [R1+0x390] ;  /* 0x0003900001027983 */ /* 0x001f280000300800 */
[----:B------:R-:W4:Y:S01]  /*12c40*/  LDL.LU R241, [R1+0x364] ;  /* 0x0003640001f17983 */ /* 0x000f220000300800 */
[----:B------:R-:W-:-:S03]  /*12c50*/  IADD3 R3, P3, R3, UR9, RZ ;  /* 0x0000000903037c10 */ /* 0x000fc6000ff7e0ff */
        /* <DEDUP_REMOVED lines=15> */
[----:B------:R-:W4:Y:S01]  /*12d50*/  LDL.LU R6, [R1+0x350] ;  /* 0x0003500001067983 */ /* 0x000f220000300800 */
[----:B------:R-:W-:-:S03]  /*12d60*/  IADD3.X R13, R13, UR6, RZ, P4, !PT ;  /* 0x000000060d0d7c10 */ /* 0x000fc6000a7fe4ff */
[----:B------:R-:W4:Y:S04]  /*12d70*/  LDL.LU R7, [R1+0x324] ;  /* 0x0003240001077983 */ /* 0x000f280000300800 */
[----:B------:R0:W-:Y:S04]  /*12d80*/  STL [R1+0x3a0], R13 ;  /* 0x0003a00d01007387 */ /* 0x0001e80000100800 */
[----:B0-----:R-:W4:Y:S04]  /*12d90*/  LDL.LU R13, [R1+0x348] ;  /* 0x00034800010d7983 */ /* 0x001f280000300800 */
[----:B------:R-:W4:Y:S01]  /*12da0*/  LDL.LU R8, [R1+0x31c] ;  /* 0x00031c0001087983 */ /* 0x000f220000300800 */
[----:B--2---:R-:W-:-:S05]  /*12db0*/  IADD3 R14, P4, R14, UR9, RZ ;  /* 0x000000090e0e7c10 */ /* 0x004fca000ff9e0ff */
[----:B------:R0:W-:Y:S04]  /*12dc0*/  STL [R1+0x374], R14 ;  /* 0x0003740e01007387 */ /* 0x0001e80000100800 */
[----:B0-----:R-:W2:Y:S04]  /*12dd0*/  LDL.LU R14, [R1+0x340] ;  /* 0x00034000010e7983 */ /* 0x001ea80000300800 */
[----:B------:R-:W2:Y:S04]  /*12de0*/  LDL.LU R9, [R1+0x314] ;  /* 0x0003140001097983 */ /* 0x000ea80000300800 */
[----:B------:R-:W2:Y:S04]  /*12df0*/  LDL.LU R10, [R1+0x338] ;  /* 0x00033800010a7983 */ /* 0x000ea80000300800 */
[----:B------:R-:W2:Y:S01]  /*12e00*/  LDL.LU R11, [R1+0x30c] ;  /* 0x00030c00010b7983 */ /* 0x000ea20000300800 */
[----:B---3--:R-:W-:-:S05]  /*12e10*/  IADD3.X R15, R15, UR6, RZ, P5, !PT ;  /* 0x000000060f0f7c10 */ /* 0x008fca000affe4ff */
[----:B------:R0:W-:Y:S04]  /*12e20*/  STL [R1+0x398], R15 ;  /* 0x0003980f01007387 */ /* 0x0001e80000100800 */
[----:B------:R-:W3:Y:S04]  /*12e30*/  LDL.LU R12, [R1+0x330] ;  /* 0x00033000010c7983 */ /* 0x000ee80000300800 */
[----:B0-----:R-:W3:Y:S01]  /*12e40*/  LDL.LU R15, [R1+0x304] ;  /* 0x00030400010f7983 */ /* 0x001ee20000300800 */
[----:B----4-:R-:W-:Y:S02]  /*12e50*/  IADD3 R240, P5, R240, UR9, RZ ;  /* 0x00000009f0f07c10 */ /* 0x010fe4000ffbe0ff */
[----:B------:R-:W-:-:S02]  /*12e60*/  IADD3.X R2, R2, UR6, RZ, P6, !PT ;  /* 0x0000000602027c10 */ /* 0x000fc4000b7fe4ff */
[----:B------:R-:W-:-:S03]  /*12e70*/  IADD3 R241, P6, R241, UR9, RZ ;  /* 0x00000009f1f17c10 */ /* 0x000fc6000ffde0ff */
[----:B------:R0:W-:Y:S01]  /*12e80*/  STL [R1+0x390], R2 ;  /* 0x0003900201007387 */ /* 0x0001e20000100800 */
[----:B------:R-:W-:Y:S02]  /*12e90*/  IADD3.X R242, R242, UR6, RZ, P1, !PT ;  /* 0x00000006f2f27c10 */ /* 0x000fe40008ffe4ff */
[----:B------:R-:W-:Y:S01]  /*12ea0*/  IADD3 R243, P1, R243, UR9, RZ ;  /* 0x00000009f3f37c10 */ /* 0x000fe2000ff3e0ff */
[----:B0-----:R-:W4:Y:S04]  /*12eb0*/  LDL.LU R2, [R1+0x328] ;  /* 0x0003280001027983 */ /* 0x001f280000300800 */
        /* <DEDUP_REMOVED lines=24> */
[----:B------:R0:W-:Y:S01]  /*13040*/  STL [R1+0x358], R3 ;  /* 0x0003580301007387 */ /* 0x0001e20000100800 */
[----:B------:R-:W-:-:S03]  /*13050*/  IADD3.X R6, R6, UR6, RZ, P2, !PT ;  /* 0x0000000606067c10 */ /* 0x000fc600097fe4ff */
[----:B------:R-:W-:Y:S04]  /*13060*/  STL [R1+0x360], R252 ;  /* 0x000360fc01007387 */ /* 0x000fe80000100800 */
[----:B0-----:R-:W4:Y:S04]  /*13070*/  LDL.LU R3, [R1+0x2fc] ;  /* 0x0002fc0001037983 */ /* 0x001f280000300800 */
[----:B------:R-:W-:Y:S01]  /*13080*/  STL [R1+0x334], R4 ;  /* 0x0003340401007387 */ /* 0x000fe20000100800 */
[----:B------:R-:W-:-:S03]  /*13090*/  IADD3.X R13, R13, UR6, RZ, P3, !PT ;  /* 0x000000060d0d7c10 */ /* 0x000fc60009ffe4ff */
[----:B------:R-:W-:Y:S01]  /*130a0*/  STL [R1+0x32c], R5 ;  /* 0x00032c0501007387 */ /* 0x000fe20000100800 */
[----:B------:R-:W-:-:S03]  /*130b0*/  IADD3 R7, P2, R7, UR9, RZ ;  /* 0x0000000907077c10 */ /* 0x000fc6000ff5e0ff */
[----:B------:R0:W-:Y:S04]  /*130c0*/  STL [R1+0x348], R13 ;  /* 0x0003480d01007387 */ /* 0x0001e80000100800 */
[----:B------:R-:W-:Y:S04]  /*130d0*/  STL [R1+0x350], R6 ;  /* 0x0003500601007387 */ /* 0x000fe80000100800 */
[----:B0-----:R-:W4:Y:S04]  /*130e0*/  LDL.LU R13, [R1+0x320] ;  /* 0x00032000010d7983 */ /* 0x001f280000300800 */
[----:B------:R-:W-:Y:S01]  /*130f0*/  STL [R1+0x324], R7 ;  /* 0x0003240701007387 */ /* 0x000fe20000100800 */
[----:B--2---:R-:W-:-:S05]  /*13100*/  IADD3.X R14, R14, UR6, RZ, P4, !PT ;  /* 0x000000060e0e7c10 */ /* 0x004fca000a7fe4ff */
[----:B------:R0:W-:Y:S04]  /*13110*/  STL [R1+0x340], R14 ;  /* 0x0003400e01007387 */ /* 0x0001e80000100800 */
[----:B0-----:R-:W2:Y:S01]  /*13120*/  LDL.LU R14, [R1+0x2f4] ;  /* 0x0002f400010e7983 */ /* 0x001ea20000300800 */
[----:B------:R-:W-:Y:S02]  /*13130*/  IADD3 R8, P3, R8, UR9, RZ ;  /* 0x0000000908087c10 */ /* 0x000fe4000ff7e0ff */
[----:B------:R-:W-:Y:S02]  /*13140*/  IADD3 R9, P4, R9, UR9, RZ ;  /* 0x0000000909097c10 */ /* 0x000fe4000ff9e0ff */
[----:B------:R-:W-:Y:S01]  /*13150*/  IADD3.X R10, R10, UR6, RZ, P5, !PT ;  /* 0x000000060a0a7c10 */ /* 0x000fe2000affe4ff */
[----:B------:R-:W-:Y:S01]  /*13160*/  STL [R1+0x31c], R8 ;  /* 0x00031c0801007387 */ /* 0x000fe20000100800 */
[----:B------:R-:W-:-:S02]  /*13170*/  IADD3 R11, P5, R11, UR9, RZ ;  /* 0x000000090b0b7c10 */ /* 0x000fc4000ffbe0ff */
[----:B---3--:R-:W-:Y:S01]  /*13180*/  IADD3.X R12, R12, UR6, RZ, P6, !PT ;  /* 0x000000060c0c7c10 */ /* 0x008fe2000b7fe4ff */
[----:B------:R-:W-:Y:S01]  /*13190*/  STL [R1+0x314], R9 ;  /* 0x0003140901007387 */ /* 0x000fe20000100800 */
[----:B------:R-:W-:-:S03]  /*131a0*/  IADD3 R15, P6, R15, UR8, RZ ;  /* 0x000000080f0f7c10 */ /* 0x000fc6000ffde0ff */
[----:B------:R-:W-:Y:S04]  /*131b0*/  STL [R1+0x338], R10 ;  /* 0x0003380a01007387 */ /* 0x000fe80000100800 */
[----:B------:R-:W3:Y:S04]  /*131c0*/  LDL.LU R240, [R1+0x318] ;  /* 0x0003180001f07983 */ /* 0x000ee80000300800 */
[----:B------:R-:W-:Y:S04]  /*131d0*/  STL [R1+0x30c], R11 ;  /* 0x00030c0b01007387 */ /* 0x000fe80000100800 */
[----:B------:R0:W-:Y:S04]  /*131e0*/  STL [R1+0x304], R15 ;  /* 0x0003040f01007387 */ /* 0x0001e80000100800 */
[----:B------:R-:W-:Y:S04]  /*131f0*/  STL [R1+0x330], R12 ;  /* 0x0003300c01007387 */ /* 0x000fe80000100800 */
[----:B0-----:R-:W3:Y:S04]  /*13200*/  LDL.LU R15, [R1+0x2ec] ;  /* 0x0002ec00010f7983 */ /* 0x001ee80000300800 */
[----:B------:R-:W3:Y:S04]  /*13210*/  LDL.LU R241, [R1+0x310] ;  /* 0x0003100001f17983 */ /* 0x000ee80000300800 */
[----:B------:R-:W3:Y:S01]  /*13220*/  LDL.LU R242, [R1+0x2e4] ;  /* 0x0002e40001f27983 */ /* 0x000ee20000300800 */
[----:B----4-:R-:W-:-:S03]  /*13230*/  IADD3.X R2, R2, UR6, RZ, P1, !PT ;  /* 0x0000000602027c10 */ /* 0x010fc60008ffe4ff */
        /* <DEDUP_REMOVED lines=16> */
[----:B------:R-:W-:-:S05]  /*13340*/  IADD3 R3, P1, R3, UR8, RZ ;  /* 0x0000000803037c10 */ /* 0x000fca000ff3e0ff */
[----:B------:R0:W-:Y:S04]  /*13350*/  STL [R1+0x2fc], R3 ;  /* 0x0002fc0301007387 */ /* 0x0001e80000100800 */
[----:B0-----:R-:W4:Y:S04]  /*13360*/  LDL.LU R3, [R1+0x2a4] ;  /* 0x0002a40001037983 */ /* 0x001f280000300800 */
[----:B------:R-:W4:Y:S01]  /*13370*/  LDL.LU R8, [R1+0x2c8] ;  /* 0x0002c80001087983 */ /* 0x000f220000300800 */
[----:B------:R-:W-:-:S05]  /*13380*/  IADD3.X R13, R13, UR6, RZ, P2, !PT ;  /* 0x000000060d0d7c10 */ /* 0x000fca00097fe4ff */
[----:B------:R0:W-:Y:S04]  /*13390*/  STL [R1+0x320], R13 ;  /* 0x0003200d01007387 */ /* 0x0001e80000100800 */
[----:B0-----:R-:W4:Y:S04]  /*133a0*/  LDL.LU R13, [R1+0x298] ;  /* 0x00029800010d7983 */ /* 0x001f280000300800 */
[----:B------:R-:W4:Y:S04]  /*133b0*/  LDL.LU R9, [R1+0x2c0] ;  /* 0x0002c00001097983 */ /* 0x000f280000300800 */
[----:B------:R-:W4:Y:S04]  /*133c0*/  LDL.LU R10, [R1+0x290] ;  /* 0x00029000010a7983 */ /* 0x000f280000300800 */
[----:B------:R-:W4:Y:S01]  /*133d0*/  LDL.LU R11, [R1+0x2b8] ;  /* 0x0002b800010b7983 */ /* 0x000f220000300800 */
[----:B--2---:R-:W-:-:S05]  /*133e0*/  IADD3 R14, P2, R14, UR8, RZ ;  /* 0x000000080e0e7c10 */ /* 0x004fca000ff5e0ff */
[----:B------:R0:W-:Y:S04]  /*133f0*/  STL [R1+0x2f4], R14 ;  /* 0x0002f40e01007387 */ /* 0x0001e80000100800 */
[----:B------:R-:W2:Y:S04]  /*13400*/  LDL.LU R12, [R1+0x288] ;  /* 0x00028800010c7983 */ /* 0x000ea80000300800 */
[----:B0-----:R-:W2:Y:S01]  /*13410*/  LDL.LU R14, [R1+0x2b0] ;  /* 0x0002b000010e7983 */ /* 0x001ea20000300800 */
[----:B---3--:R-:W-:Y:S02]  /*13420*/  IADD3.X R240, R240, UR6, RZ, P3, !PT ;  /* 0x00000006f0f07c10 */ /* 0x008fe40009ffe4ff */
[----:B------:R-:W-:-:S02]  /*13430*/  IADD3 R15, P3, R15, UR8, RZ ;  /* 0x000000080f0f7c10 */ /* 0x000fc4000ff7e0ff */
[----:B------:R-:W-:-:S03]  /*13440*/  IADD3.X R241, R241, UR6, RZ, P4, !PT ;  /* 0x00000006f1f17c10 */ /* 0x000fc6000a7fe4ff */
[----:B------:R0:W-:Y:S01]  /*13450*/  STL [R1+0x2ec], R15 ;  /* 0x0002ec0f01007387 */ /* 0x0001e20000100800 */
[----:B------:R-:W-:Y:S02]  /*13460*/  IADD3 R242, P4, R242, UR8, RZ ;  /* 0x00000008f2f27c10 */ /* 0x000fe4000ff9e0ff */
[----:B----4-:R-:W-:Y:S01]  /*13470*/  IADD3.X R243, R243, UR6, RZ, P5, !PT ;  /* 0x00000006f3f37c10 */ /* 0x010fe2000affe4ff */
[----:B0-----:R-:W3:Y:S04]  /*13480*/  LDL.LU R15, [R1+0x280] ;  /* 0x00028000010f7983 */ /* 0x001ee80000300800 */
        /* <DEDUP_REMOVED lines=21> */
[----:B------:R-:W-:Y:S01]  /*135e0*/  STL [R1+0x2c4], R250 ;  /* 0x0002c4fa01007387 */ /* 0x000fe20000100800 */
[----:B------:R-:W-:-:S03]  /*135f0*/  IADD3.X R5, R5, UR5, RZ, P5, !PT ;  /* 0x0000000505057c10 */ /* 0x000fc6000affe4ff */
[----:B------:R-:W-:Y:S01]  /*13600*/  STL [R1+0x2e8], R251 ;  /* 0x0002e8fb01007387 */ /* 0x000fe20000100800 */
[----:B------:R-:W-:-:S03]  /*13610*/  IADD3 R6, P5, R6, UR8, RZ ;  /* 0x0000000806067c10 */ /* 0x000fc6000ffbe0ff */
[----:B------:R0:W-:Y:S01]  /*13620*/  STL [R1+0x2b4], R2 ;  /* 0x0002b40201007387 */ /* 0x0001e20000100800 */
[----:B------:R-:W-:-:S03]  /*13630*/  IADD3.X R7, R7, UR5, RZ, P6, !PT ;  /* 0x0000000507077c10 */ /* 0x000fc6000b7fe4ff */
[----:B------:R-:W-:Y:S04]  /*13640*/  STL [R1+0x2bc], R252 ;  /* 0x0002bcfc01007387 */ /* 0x000fe80000100800 */
[----:B0-----:R-:W4:Y:S04]  /*13650*/  LDL.LU R2, [R1+0x2a8] ;  /* 0x0002a80001027983 */ /* 0x001f280000300800 */
[----:B------:R-:W-:Y:S01]  /*13660*/  STL [R1+0x2e0], R4 ;  /* 0x0002e00401007387 */ /* 0x000fe20000100800 */
[----:B------:R-:W-:-:S03]  /*13670*/  IADD3 R3, P6, R3, UR8, RZ ;  /* 0x0000000803037c10 */ /* 0x000fc6000ffde0ff */
[----:B------:R-:W-:Y:S01]  /*13680*/  STL [R1+0x2d8], R5 ;  /* 0x0002d80501007387 */ /* 0x000fe20000100800 */
[----:B------:R-:W-:-:S03]  /*13690*/  IADD3.X R8, R8, UR5, RZ, P1, !PT ;  /* 0x0000000508087c10 */ /* 0x000fc60008ffe4ff */
[----:B------:R0:W-:Y:S04]  /*136a0*/  STL [R1+0x2a4], R3 ;  /* 0x0002a40301007387 */ /* 0x0001e80000100800 */
[----:B------:R-:W-:Y:S04]  /*136b0*/  STL [R1+0x2ac], R6 ;  /* 0x0002ac0601007387 */ /* 0x000fe80000100800 */
[----:B0-----:R-:W4:Y:S01]  /*136c0*/  LDL.LU R3, [R1+0x278] ;  /* 0x0002780001037983 */ /* 0x001f220000300800 */
[----:B------:R-:W-:-:S03]  /*136d0*/  IADD3 R13, P1, R13, UR8, RZ ;  /* 0x000000080d0d7c10 */ /* 0x000fc6000ff3e0ff */
[----:B------:R-:W-:Y:S01]  /*136e0*/  STL [R1+0x2d0], R7 ;  /* 0x0002d00701007387 */ /* 0x000fe20000100800 */
[----:B------:R-:W-:-:S03]  /*136f0*/  IADD3.X R9, R9, UR5, RZ, P2, !PT ;  /* 0x0000000509097c10 */ /* 0x000fc600097fe4ff */
[----:B------:R0:W-:Y:S01]  /*13700*/  STL [R1+0x298], R13 ;  /* 0x0002980d01007387 */ /* 0x0001e20000100800 */
[----:B------:R-:W-:Y:S02]  /*13710*/  IADD3 R10, P2, R10, UR8, RZ ;  /* 0x000000080a0a7c10 */ /* 0x000fe4000ff5e0ff */
[----:B------:R-:W-:Y:S01]  /*13720*/  IADD3.X R11, R11, UR5, RZ, P3, !PT ;  /* 0x000000050b0b7c10 */ /* 0x000fe20009ffe4ff */
[----:B0-----:R-:W4:Y:S04]  /*13730*/  LDL.LU R13, [R1+0x2a0] ;  /* 0x0002a000010d7983 */ /* 0x001f280000300800 */
[----:B------:R-:W-:Y:S04]  /*13740*/  STL [R1+0x2c8], R8 ;  /* 0x0002c80801007387 */ /* 0x000fe80000100800 */
[----:B------:R-:W-:Y:S04]  /*13750*/  STL [R1+0x2c0], R9 ;  /* 0x0002c00901007387 */ /* 0x000fe80000100800 */
[----:B------:R-:W-:Y:S01]  /*13760*/  STL [R1+0x290], R10 ;  /* 0x0002900a01007387 */ /* 0x000fe20000100800 */
[----:B--2---:R-:W-:-:S05]  /*13770*/  IADD3.X R14, R14, UR5, RZ, P4, !PT ;  /* 0x000000050e0e7c10 */ /* 0x004fca000a7fe4ff */
[----:B------:R0:W-:Y:S04]  /*13780*/  STL [R1+0x2b0], R14 ;  /* 0x0002b00e01007387 */ /* 0x0001e80000100800 */
[----:B------:R-:W-:Y:S04]  /*13790*/  STL [R1+0x2b8], R11 ;  /* 0x0002b80b01007387 */ /* 0x000fe80000100800 */
[----:B0-----:R-:W2:Y:S01]  /*137a0*/  LDL.LU R14, [R1+0x270] ;  /* 0x00027000010e7983 */ /* 0x001ea20000300800 */
[----:B------:R-:W-:-:S05]  /*137b0*/  IADD3 R12, P3, R12, UR8, RZ ;  /* 0x000000080c0c7c10 */ /* 0x000fca000ff7e0ff */
[----:B------:R-:W-:Y:S04]  /*137c0*/  STL [R1+0x288], R12 ;  /* 0x0002880c01007387 */ /* 0x000fe80000100800 */
[----:B------:R-:W2:Y:S04]  /*137d0*/  LDL.LU R240, [R1+0x294] ;  /* 0x0002940001f07983 */ /* 0x000ea80000300800 */
[----:B------:R-:W2:Y:S04]  /*137e0*/  LDL.LU R241, [R1+0x268] ;  /* 0x0002680001f17983 */ /* 0x000ea80000300800 */
[----:B------:R-:W2:Y:S01]  /*137f0*/  LDL.LU R242, [R1+0x28c] ;  /* 0x00028c0001f27983 */ /* 0x000ea20000300800 */
[----:B---3--:R-:W-:-:S05]  /*13800*/  IADD3 R15, P4, R15, UR8, RZ ;  /* 0x000000080f0f7c10 */ /* 0x008fca000ff9e0ff */
[----:B------:R0:W-:Y:S04]  /*13810*/  STL [R1+0x280], R15 ;  /* 0x0002800f01007387 */ /* 0x0001e80000100800 */
[----:B------:R-:W3:Y:S04]  /*13820*/  LDL.LU R243, [R1+0x260] ;  /* 0x0002600001f37983 */ /* 0x000ee80000300800 */
        /* <DEDUP_REMOVED lines=9> */
[----:B0-----:R-:W3:Y:S04]  /*138c0*/  LDL.LU R15, [R1+0x238] ;  /* 0x00023800010f7983 */ /* 0x001ee80000300800 */
[----:B------:R-:W3:Y:S04]  /*138d0*/  LDL.LU R4, [R1+0x25c] ;  /* 0x00025c0001047983 */ /* 0x000ee80000300800 */
[----:B------:R-:W3:Y:S04]  /*138e0*/  LDL.LU R5, [R1+0x230] ;  /* 0x0002300001057983 */ /* 0x000ee80000300800 */
[----:B------:R-:W3:Y:S01]  /*138f0*/  LDL.LU R6, [R1+0x254] ;  /* 0x0002540001067983 */ /* 0x000ee20000300800 */
[----:B----4-:R-:W-:-:S05]  /*13900*/  IADD3.X R2, R2, UR5, RZ, P5, !PT ;  /* 0x0000000502027c10 */ /* 0x010fca000affe4ff */
[----:B------:R0:W-:Y:S04]  /*13910*/  STL [R1+0x2a8], R2 ;  /* 0x0002a80201007387 */ /* 0x0001e80000100800 */
[----:B0-----:R-:W4:Y:S04]  /*13920*/  LDL.LU R2, [R1+0x228] ;  /* 0x0002280001027983 */ /* 0x001f280000300800 */
[----:B------:R-:W4:Y:S01]  /*13930*/  LDL.LU R7, [R1+0x24c] ;  /* 0x00024c0001077983 */ /* 0x000f220000300800 */
[----:B------:R-:W-:-:S05]  /*13940*/  IADD3 R3, P5, R3, UR8, RZ ;  /* 0x0000000803037c10 */ /* 0x000fca000ffbe0ff */
[----:B------:R0:W-:Y:S04]  /*13950*/  STL [R1+0x278], R3 ;  /* 0x0002780301007387 */ /* 0x0001e80000100800 */
[----:B0-----:R-:W4:Y:S04]  /*13960*/  LDL.LU R3, [R1+0x220] ;  /* 0x0002200001037983 */ /* 0x001f280000300800 */
[----:B------:R-:W4:Y:S01]  /*13970*/  LDL.LU R8, [R1+0x244] ;  /* 0x0002440001087983 */ /* 0x000f220000300800 */
[----:B------:R-:W-:-:S03]  /*13980*/  IADD3.X R13, R13, UR5, RZ, P6, !PT ;  /* 0x000000050d0d7c10 */ /* 0x000fc6000b7fe4ff */
[----:B------:R-:W4:Y:S04]  /*13990*/  LDL.LU R9, [R1+0x218] ;  /* 0x0002180001097983 */ /* 0x000f280000300800 */
[----:B------:R-:W4:Y:S04]  /*139a0*/  LDL.LU R10, [R1+0x23c] ;  /* 0x00023c00010a7983 */ /* 0x000f280000300800 */
[----:B------:R0:W-:Y:S04]  /*139b0*/  STL [R1+0x2a0], R13 ;  /* 0x0002a00d01007387 */ /* 0x0001e80000100800 */
[----:B------:R-:W4:Y:S04]  /*139c0*/  LDL.LU R11, [R1+0x210] ;  /* 0x00021000010b7983 */ /* 0x000f280000300800 */
[----:B0-----:R-:W4:Y:S04]  /*139d0*/  LDL.LU R13, [R1+0x234] ;  /* 0x00023400010d7983 */ /* 0x001f280000300800 */
[----:B------:R-:W4:Y:S01]  /*139e0*/  LDL.LU R12, [R1+0x208] ;  /* 0x00020800010c7983 */ /* 0x000f220000300800 */
[----:B--2---:R-:W-:-:S05]  /*139f0*/  IADD3 R14, P6, R14, UR8, RZ ;  /* 0x000000080e0e7c10 */ /* 0x004fca000ffde0ff */
[----:B------:R0:W-:Y:S04]  /*13a00*/  STL [R1+0x270], R14 ;  /* 0x0002700e01007387 */ /* 0x0001e80000100800 */
[----:B0-----:R-:W2:Y:S01]  /*13a10*/  LDL.LU R14, [R1+0x22c] ;  /* 0x00022c00010e7983 */ /* 0x001ea20000300800 */
[----:B------:R-:W-:Y:S02]  /*13a20*/  IADD3.X R240, R240, UR5, RZ, P1, !PT ;  /* 0x00000005f0f07c10 */ /* 0x000fe40008ffe4ff */
[----:B------:R-:W-:Y:S02]  /*13a30*/  IADD3 R241, P1, R241, UR8, RZ ;  /* 0x00000008f1f17c10 */ /* 0x000fe4000ff3e0ff */
[----:B------:R-:W-:Y:S01]  /*13a40*/  IADD3.X R242, R242, UR5, RZ, P2, !PT ;  /* 0x00000005f2f27c10 */ /* 0x000fe200097fe4ff */
[----:B------:R-:W-:Y:S04]  /*13a50*/  STL [R1+0x294], R240 ;  /* 0x000294f001007387 */ /* 0x000fe80000100800 */
[----:B------:R-:W-:Y:S04]  /*13a60*/  STL [R1+0x268], R241 ;  /* 0x000268f101007387 */ /* 0x000fe80000100800 */
[----:B------:R-:W-:Y:S01]  /*13a70*/  STL [R1+0x28c], R242 ;  /* 0x00028cf201007387 */ /* 0x000fe20000100800 */
[----:B---3--:R-:W-:-:S02]  /*13a80*/  IADD3 R243, P2, R243, UR8, RZ ;  /* 0x00000008f3f37c10 */ /* 0x008fc4000ff5e0ff */
        /* <DEDUP_REMOVED lines=17> */
[----:B------:R-:W-:Y:S01]  /*13ba0*/  STL [R1+0x26c], R250 ;  /* 0x00026cfa01007387 */ /* 0x000fe20000100800 */
[----:B------:R-:W-:-:S03]  /*13bb0*/  IADD3.X R4, R4, UR5, RZ, P2, !PT ;  /* 0x0000000504047c10 */ /* 0x000fc600097fe4ff */
[----:B------:R0:W-:Y:S01]  /*13bc0*/  STL [R1+0x238], R15 ;  /* 0x0002380f01007387 */ /* 0x0001e20000100800 */
[----:B------:R-:W-:-:S03]  /*13bd0*/  IADD3 R5, P2, R5, UR8, RZ ;  /* 0x0000000805057c10 */ /* 0x000fc6000ff5e0ff */
[----:B------:R-:W-:Y:S01]  /*13be0*/  STL [R1+0x240], R251 ;  /* 0x000240fb01007387 */ /* 0x000fe20000100800 */
[----:B------:R-:W-:-:S03]  /*13bf0*/  IADD3.X R6, R6, UR5, RZ, P3, !PT ;  /* 0x0000000506067c10 */ /* 0x000fc60009ffe4ff */
[----:B0-----:R-:W3:Y:S04]  /*13c00*/  LDL.LU R15, [R1+0x200] ;  /* 0x00020000010f7983 */ /* 0x001ee80000300800 */
[----:B------:R-:W-:Y:S04]  /*13c10*/  STL [R1+0x264], R252 ;  /* 0x000264fc01007387 */ /* 0x000fe80000100800 */
[----:B------:R-:W-:Y:S01]  /*13c20*/  STL [R1+0x25c], R4 ;  /* 0x00025c0401007387 */ /* 0x000fe20000100800 */
[----:B----4-:R-:W-:Y:S02]  /*13c30*/  IADD3 R2, P3, R2, UR8, RZ ;  /* 0x0000000802027c10 */ /* 0x010fe4000ff7e0ff */
[----:B------:R-:W-:-:S03]  /*13c40*/  IADD3.X R7, R7, UR5, RZ, P4, !PT ;  /* 0x0000000507077c10 */ /* 0x000fc6000a7fe4ff */
[----:B------:R0:W-:Y:S04]  /*13c50*/  STL [R1+0x228], R2 ;  /* 0x0002280201007387 */ /* 0x0001e80000100800 */
[----:B------:R-:W-:Y:S04]  /*13c60*/  STL [R1+0x230], R5 ;  /* 0x0002300501007387 */ /* 0x000fe80000100800 */
[----:B0-----:R-:W4:Y:S04]  /*13c70*/  LDL.LU R2, [R1+0x224] ;  /* 0x0002240001027983 */ /* 0x001f280000300800 */
[----:B------:R-:W-:Y:S01]  /*13c80*/  STL [R1+0x254], R6 ;  /* 0x0002540601007387 */ /* 0x000fe20000100800 */
[----:B------:R-:W-:-:S02]  /*13c90*/  IADD3 R3, P4, R3, UR8, RZ ;  /* 0x0000000803037c10 */ /* 0x000fc4000ff9e0ff */
        /* <DEDUP_REMOVED lines=11> */
[----:B------:R0:W-:Y:S04]  /*13d50*/  STL [R1+0x234], R13 ;  /* 0x0002340d01007387 */ /* 0x0001e80000100800 */
[----:B------:R-:W-:Y:S04]  /*13d60*/  STL [R1+0x23c], R10 ;  /* 0x00023c0a01007387 */ /* 0x000fe80000100800 */
[----:B0-----:R-:W4:Y:S04]  /*13d70*/  LDL.LU R13, [R1+0x21c] ;  /* 0x00021c00010d7983 */ /* 0x001f280000300800 */
[----:B------:R-:W-:Y:S04]  /*13d80*/  STL [R1+0x210], R11 ;  /* 0x0002100b01007387 */ /* 0x000fe80000100800 */
[----:B------:R-:W4:Y:S04]  /*13d90*/  LDL.LU R240, [R1+0x1f0] ;  /* 0x0001f00001f07983 */ /* 0x000f280000300800 */
[----:B------:R-:W4:Y:S04]  /*13da0*/  LDL.LU R241, [R1+0x214] ;  /* 0x0002140001f17983 */ /* 0x000f280000300800 */
[----:B------:R-:W-:Y:S04]  /*13db0*/  STL [R1+0x208], R12 ;  /* 0x0002080c01007387 */ /* 0x000fe80000100800 */
[----:B------:R-:W4:Y:S01]  /*13dc0*/  LDL.LU R242, [R1+0x1e8] ;  /* 0x0001e80001f27983 */ /* 0x000f220000300800 */
[----:B--2---:R-:W-:-:S05]  /*13dd0*/  IADD3.X R14, R14, UR5, RZ, P2, !PT ;  /* 0x000000050e0e7c10 */ /* 0x004fca00097fe4ff */
[----:B------:R0:W-:Y:S04]  /*13de0*/  STL [R1+0x22c], R14 ;  /* 0x00022c0e01007387 */ /* 0x0001e80000100800 */
[----:B------:R-:W2:Y:S04]  /*13df0*/  LDL.LU R243, [R1+0x20c] ;  /* 0x00020c0001f37983 */ /* 0x000ea80000300800 */
        /* <DEDUP_REMOVED lines=9> */
[----:B0-----:R-:W2:Y:S04]  /*13e90*/  LDL.LU R14, [R1+0x1e4] ;  /* 0x0001e400010e7983 */ /* 0x001ea80000300800 */
[----:B------:R-:W2:Y:S04]  /*13ea0*/  LDL.LU R4, [R1+0x1b8] ;  /* 0x0001b80001047983 */ /* 0x000ea80000300800 */
[----:B------:R-:W2:Y:S04]  /*13eb0*/  LDL.LU R5, [R1+0x1dc] ;  /* 0x0001dc0001057983 */ /* 0x000ea80000300800 */
[----:B------:R-:W2:Y:S01]  /*13ec0*/  LDL.LU R6, [R1+0x1b0] ;  /* 0x0001b00001067983 */ /* 0x000ea20000300800 */
[----:B---3--:R-:W-:-:S05]  /*13ed0*/  IADD3 R15, P2, R15, UR8, RZ ;  /* 0x000000080f0f7c10 */ /* 0x008fca000ff5e0ff */
[----:B------:R0:W-:Y:S04]  /*13ee0*/  STL [R1+0x200], R15 ;  /* 0x0002000f01007387 */ /* 0x0001e80000100800 */
[----:B0-----:R-:W3:Y:S04]  /*13ef0*/  LDL.LU R15, [R1+0x1d4] ;  /* 0x0001d400010f7983 */ /* 0x001ee80000300800 */
[----:B------:R-:W3:Y:S01]  /*13f00*/  LDL.LU R7, [R1+0x1a8] ;  /* 0x0001a80001077983 */ /* 0x000ee20000300800 */
[----:B----4-:R-:W-:-:S05]  /*13f10*/  IADD3.X R2, R2, UR5, RZ, P3, !PT ;  /* 0x0000000502027c10 */ /* 0x010fca0009ffe4ff */
[----:B------:R0:W-:Y:S04]  /*13f20*/  STL [R1+0x224], R2 ;  /* 0x0002240201007387 */ /* 0x0001e80000100800 */
[----:B0-----:R-:W4:Y:S04]  /*13f30*/  LDL.LU R2, [R1+0x1cc] ;  /* 0x0001cc0001027983 */ /* 0x001f280000300800 */
[----:B------:R-:W4:Y:S04]  /*13f40*/  LDL.LU R8, [R1+0x1a0] ;  /* 0x0001a00001087983 */ /* 0x000f280000300800 */
[----:B------:R-:W4:Y:S01]  /*13f50*/  LDL.LU R9, [R1+0x1c4] ;  /* 0x0001c40001097983 */ /* 0x000f220000300800 */
[----:B------:R-:W-:-:S03]  /*13f60*/  IADD3 R3, P3, R3, UR8, RZ ;  /* 0x0000000803037c10 */ /* 0x000fc6000ff7e0ff */
[----:B------:R-:W4:Y:S04]  /*13f70*/  LDL.LU R10, [R1+0x198] ;  /* 0x00019800010a7983 */ /* 0x000f280000300800 */
[----:B------:R0:W-:Y:S04]  /*13f80*/  STL [R1+0x1f8], R3 ;  /* 0x0001f80301007387 */ /* 0x0001e80000100800 */
[----:B------:R-:W4:Y:S04]  /*13f90*/  LDL.LU R11, [R1+0x1bc] ;  /* 0x0001bc00010b7983 */ /* 0x000f280000300800 */
[----:B0-----:R-:W4:Y:S04]  /*13fa0*/  LDL.LU R3, [R1+0x190] ;  /* 0x0001900001037983 */ /* 0x001f280000300800 */
[----:B------:R-:W4:Y:S01]  /*13fb0*/  LDL.LU R12, [R1+0x1b4] ;  /* 0x0001b400010c7983 */ /* 0x000f220000300800 */
[----:B------:R-:W-:-:S05]  /*13fc0*/  IADD3.X R13, R13, UR5, RZ, P4, !PT ;  /* 0x000000050d0d7c10 */ /* 0x000fca000a7fe4ff */
[----:B------:R0:W-:Y:S01]  /*13fd0*/  STL [R1+0x21c], R13 ;  /* 0x00021c0d01007387 */ /* 0x0001e20000100800 */
[----:B------:R-:W-:Y:S02]  /*13fe0*/  IADD3 R240, P4, R240, UR8, RZ ;  /* 0x00000008f0f07c10 */ /* 0x000fe4000ff9e0ff */
[----:B------:R-:W-:Y:S01]  /*13ff0*/  IADD3.X R241, R241, UR5, RZ, P5, !PT ;  /* 0x00000005f1f17c10 */ /* 0x000fe2000affe4ff */
[----:B0-----:R-:W4:Y:S01]  /*14000*/  LDL.LU R13, [R1+0x188] ;  /* 0x00018800010d7983 */ /* 0x001f220000300800 */
[----:B------:R-:W-:-:S03]  /*14010*/  IADD3 R242, P5, R242, UR8, RZ ;  /* 0x00000008f2f27c10 */ /* 0x000fc6000ffbe0ff */
[----:B------:R-:W-:Y:S04]  /*14020*/  STL [R1+0x1f0], R240 ;  /* 0x0001f0f001007387 */ /* 0x000fe80000100800 */
[----:B------:R-:W-:Y:S04]  /*14030*/  STL [R1+0x214], R241 ;  /* 0x000214f101007387 */ /* 0x000fe80000100800 */
[----:B------:R-:W-:Y:S01]  /*14040*/  STL [R1+0x1e8], R242 ;  /* 0x0001e8f201007387 */ /* 0x000fe20000100800 */
[----:B--2---:R-:W-:Y:S02]  /*14050*/  IADD3.X R243, R243, UR5, RZ, P6, !PT ;  /* 0x00000005f3f37c10 */ /* 0x004fe4000b7fe4ff */
        /* <DEDUP_REMOVED lines=16> */
[----:B------:R-:W-:-:S05]  /*14160*/  IADD3.X R14, R14, UR5, RZ, P5, !PT ;  /* 0x000000050e0e7c10 */ /* 0x000fca000affe4ff */
[----:B------:R0:W-:Y:S04]  /*14170*/  STL [R1+0x1e4], R14 ;  /* 0x0001e40e01007387 */ /* 0x0001e80000100800 */
[----:B------:R-:W-:Y:S04]  /*14180*/  STL [R1+0x1ec], R251 ;  /* 0x0001ecfb01007387 */ /* 0x000fe80000100800 */
[----:B0-----:R-:W2:Y:S01]  /*14190*/  LDL.LU R14, [R1+0x1ac] ;  /* 0x0001ac00010e7983 */ /* 0x001ea20000300800 */
[----:B------:R-:W-:Y:S02]  /*141a0*/  IADD3 R252, P4, R252, UR8, RZ ;  /* 0x00000008fcfc7c10 */ /* 0x000fe4000ff9e0ff */
[----:B------:R-:W-:-:S02]  /*141b0*/  IADD3 R4, P5, R4, UR8, RZ ;  /* 0x0000000804047c10 */ /* 0x000fc4000ffbe0ff */
[----:B------:R-:W-:Y:S01]  /*141c0*/  IADD3.X R5, R5, UR5, RZ, P6, !PT ;  /* 0x0000000505057c10 */ /* 0x000fe2000b7fe4ff */
[----:B------:R-:W-:Y:S01]  /*141d0*/  STL [R1+0x1c0], R252 ;  /* 0x0001c0fc01007387 */ /* 0x000fe20000100800 */
[----:B------:R-:W-:-:S03]  /*141e0*/  IADD3 R6, P6, R6, UR8, RZ ;  /* 0x0000000806067c10 */ /* 0x000fc6000ffde0ff */
[----:B------:R-:W-:Y:S01]  /*141f0*/  STL [R1+0x1b8], R4 ;  /* 0x0001b80401007387 */ /* 0x000fe20000100800 */
[----:B---3--:R-:W-:Y:S02]  /*14200*/  IADD3.X R15, R15, UR5, RZ, P1, !PT ;  /* 0x000000050f0f7c10 */ /* 0x008fe40008ffe4ff */
[----:B------:R-:W-:-:S03]  /*14210*/  IADD3 R7, P1, R7, UR8, RZ ;  /* 0x0000000807077c10 */ /* 0x000fc6000ff3e0ff */
[----:B------:R0:W-:Y:S04]  /*14220*/  STL [R1+0x1d4], R15 ;  /* 0x0001d40f01007387 */ /* 0x0001e80000100800 */
[----:B------:R-:W-:Y:S04]  /*14230*/  STL [R1+0x1dc], R5 ;  /* 0x0001dc0501007387 */ /* 0x000fe80000100800 */
[----:B0-----:R-:W3:Y:S04]  /*14240*/  LDL.LU R15, [R1+0x180] ;  /* 0x00018000010f7983 */ /* 0x001ee80000300800 */
[----:B------:R-:W-:Y:S01]  /*14250*/  STL [R1+0x1b0], R6 ;  /* 0x0001b00601007387 */ /* 0x000fe20000100800 */
[----:B----4-:R-:W-:-:S02]  /*14260*/  IADD3.X R2, R2, UR5, RZ, P2, !PT ;  /* 0x0000000502027c10 */ /* 0x010fc400097fe4ff */
[----:B------:R-:W-:-:S03]  /*14270*/  IADD3 R8, P2, R8, UR8, RZ ;  /* 0x0000000808087c10 */ /* 0x000fc6000ff5e0ff */
[----:B------:R0:W-:Y:S01]  /*14280*/  STL [R1+0x1cc], R2 ;  /* 0x0001cc0201007387 */ /* 0x0001e20000100800 */
[----:B------:R-:W-:Y:S02]  /*14290*/  IADD3.X R9, R9, UR5, RZ, P3, !PT ;  /* 0x0000000509097c10 */ /* 0x000fe40009ffe4ff */
[----:B------:R-:W-:Y:S01]  /*142a0*/  IADD3 R10, P3, R10, UR8, RZ ;  /* 0x000000080a0a7c10 */ /* 0x000fe2000ff7e0ff */
[----:B0-----:R-:W4:Y:S01]  /*142b0*/  LDL.LU R2, [R1+0x1a4] ;  /* 0x0001a40001027983 */ /* 0x001f220000300800 */
[----:B------:R-:W-:-:S03]  /*142c0*/  IADD3.X R11, R11, UR5, RZ, P4, !PT ;  /* 0x000000050b0b7c10 */ /* 0x000fc6000a7fe4ff */
[----:B------:R-:W-:Y:S01]  /*142d0*/  STL [R1+0x1a8], R7 ;  /* 0x0001a80701007387 */ /* 0x000fe20000100800 */
[----:B------:R-:W-:-:S03]  /*142e0*/  IADD3 R3, P4, R3, UR8, RZ ;  /* 0x0000000803037c10 */ /* 0x000fc6000ff9e0ff */
[----:B------:R-:W-:Y:S04]  /*142f0*/  STL [R1+0x1a0], R8 ;  /* 0x0001a00801007387 */ /* 0x000fe80000100800 */
[----:B------:R-:W-:Y:S01]  /*14300*/  STL [R1+0x1c4], R9 ;  /* 0x0001c40901007387 */ /* 0x000fe20000100800 */
[----:B------:R-:W-:-:S03]  /*14310*/  IADD3.X R12, R12, UR5, RZ, P5, !PT ;  /* 0x000000050c0c7c10 */ /* 0x000fc6000affe4ff */
[----:B------:R0:W-:Y:S04]  /*14320*/  STL [R1+0x190], R3 ;  /* 0x0001900301007387 */ /* 0x0001e80000100800 */
[----:B------:R1:W-:Y:S04]  /*14330*/  STL [R1+0x198], R10 ;  /* 0x0001980a01007387 */ /* 0x0003e80000100800 */
[----:B0-----:R-:W4:Y:S04]  /*14340*/  LDL.LU R3, [R1+0x178] ;  /* 0x0001780001037983 */ /* 0x001f280000300800 */
[----:B------:R0:W-:Y:S01]  /*14350*/  STL [R1+0x1bc], R11 ;  /* 0x0001bc0b01007387 */ /* 0x0001e20000100800 */
[----:B------:R-:W-:-:S03]  /*14360*/  IADD3 R13, P5, R13, UR8, RZ ;  /* 0x000000080d0d7c10 */ /* 0x000fc6000ffbe0ff */
[----:B------:R-:W4:Y:S04]  /*14370*/  LDL.LU R240, [R1+0x19c] ;  /* 0x00019c0001f07983 */ /* 0x000f280000300800 */
[----:B------:R-:W4:Y:S04]  /*14380*/  LDL.LU R241, [R1+0x170] ;  /* 0x0001700001f17983 */ /* 0x000f280000300800 */
[----:B------:R0:W-:Y:S04]  /*14390*/  STL [R1+0x1b4], R12 ;  /* 0x0001b40c01007387 */ /* 0x0001e80000100800 */
        /* <DEDUP_REMOVED lines=15> */
[----:B------:R-:W4:Y:S01]  /*14490*/  LDL.LU R7, [R1+0x130] ;  /* 0x0001300001077983 */ /* 0x000f220000300800 */
[----:B--2---:R-:W-:-:S05]  /*144a0*/  IADD3.X R14, R14, UR5, RZ, P6, !PT ;  /* 0x000000050e0e7c10 */ /* 0x004fca000b7fe4ff */
[----:B------:R2:W-:Y:S04]  /*144b0*/  STL [R1+0x1ac], R14 ;  /* 0x0001ac0e01007387 */ /* 0x0005e80000100800 */
[----:B------:R-:W2:Y:S04]  /*144c0*/  LDL.LU R8, [R1+0x154] ;  /* 0x0001540001087983 */ /* 0x000ea80000300800 */
[----:B------:R-:W2:Y:S04]  /*144d0*/  LDL.LU R9, [R1+0x14c] ;  /* 0x00014c0001097983 */ /* 0x000ea80000300800 */
[----:B-1----:R-:W2:Y:S01]  /*144e0*/  LDL.LU R10, [R1+0x120] ;  /* 0x00012000010a7983 */ /* 0x002ea20000300800 */
[----:B---3--:R-:W-:-:S05]  /*144f0*/  IADD3 R15, P6, R15, UR8, RZ ;  /* 0x000000080f0f7c10 */ /* 0x008fca000ffde0ff */
[----:B------:R1:W-:Y:S04]  /*14500*/  STL [R1+0x180], R15 ;  /* 0x0001800f01007387 */ /* 0x0003e80000100800 */
[----:B0-----:R-:W3:Y:S04]  /*14510*/  LDL.LU R11, [R1+0x118] ;  /* 0x00011800010b7983 */ /* 0x001ee80000300800 */
[----:B------:R-:W3:Y:S04]  /*14520*/  LDL.LU R12, [R1+0x13c] ;  /* 0x00013c00010c7983 */ /* 0x000ee80000300800 */
[----:B------:R-:W3:Y:S01]  /*14530*/  LDL.LU R13, [R1+0x110] ;  /* 0x00011000010d7983 */ /* 0x000ee20000300800 */
[----:B----4-:R-:W-:-:S05]  /*14540*/  IADD3.X R2, R2, UR5, RZ, P1, !PT ;  /* 0x0000000502027c10 */ /* 0x010fca0008ffe4ff */
[----:B------:R0:W-:Y:S04]  /*14550*/  STL [R1+0x1a4], R2 ;  /* 0x0001a40201007387 */ /* 0x0001e80000100800 */
[----:B--2---:R-:W2:Y:S04]  /*14560*/  LDL.LU R14, [R1+0x134] ;  /* 0x00013400010e7983 */ /* 0x004ea80000300800 */
[----:B-1----:R-:W4:Y:S04]  /*14570*/  LDL.LU R15, [R1+0x108] ;  /* 0x00010800010f7983 */ /* 0x002f280000300800 */
[----:B0-----:R-:W4:Y:S01]  /*14580*/  LDL.LU R2, [R1+0x124] ;  /* 0x0001240001027983 */ /* 0x001f220000300800 */
[----:B------:R-:W-:-:S05]  /*14590*/  IADD3 R3, P1, R3, UR8, RZ ;  /* 0x0000000803037c10 */ /* 0x000fca000ff3e0ff */
[----:B------:R0:W-:Y:S01]  /*145a0*/  STL [R1+0x178], R3 ;  /* 0x0001780301007387 */ /* 0x0001e20000100800 */
[----:B------:R-:W-:Y:S02]  /*145b0*/  IADD3.X R240, R240, UR5, RZ, P2, !PT ;  /* 0x00000005f0f07c10 */ /* 0x000fe400097fe4ff */
[----:B------:R-:W-:Y:S01]  /*145c0*/  IADD3 R241, P2, R241, UR8, RZ ;  /* 0x00000008f1f17c10 */ /* 0x000fe2000ff5e0ff */
[----:B0-----:R-:W4:Y:S01]  /*145d0*/  LDL.LU R3, [R1+0x11c] ;  /* 0x00011c0001037983 */ /* 0x001f220000300800 */
[----:B------:R-:W-:-:S03]  /*145e0*/  IADD3.X R242, R242, UR5, RZ, P3, !PT ;  /* 0x00000005f2f27c10 */ /* 0x000fc60009ffe4ff */
[----:B------:R-:W-:Y:S04]  /*145f0*/  STL [R1+0x19c], R240 ;  /* 0x00019cf001007387 */ /* 0x000fe80000100800 */
        /* <DEDUP_REMOVED lines=24> */
[----:B------:R-:W-:-:S03]  /*14780*/  IADD3 R5, P3, R5, UR8, RZ ;  /* 0x0000000805057c10 */ /* 0x000fc6000ff7e0ff */
[----:B------:R-:W-:Y:S01]  /*14790*/  STL [R1+0x16c], R252 ;  /* 0x00016cfc01007387 */ /* 0x000fe20000100800 */
[----:B------:R-:W-:-:S03]  /*147a0*/  IADD3.X R6, R6, UR5, RZ, P4, !PT ;  /* 0x0000000506067c10 */ /* 0x000fc6000a7fe4ff */
[----:B0-----:R-:W4:Y:S01]  /*147b0*/  LDL.LU R17, [R1+0x738] ;  /* 0x0007380001117983 */ /* 0x001f220000300800 */
[----:B------:R-:W-:-:S03]  /*147c0*/  IADD3 R7, P4, R7, UR8, RZ ;  /* 0x0000000807077c10 */ /* 0x000fc6000ff9e0ff */
[----:B------:R-:W-:Y:S04]  /*147d0*/  STL [R1+0x140], R4 ;  /* 0x0001400401007387 */ /* 0x000fe80000100800 */
[----:B------:R-:W-:Y:S04]  /*147e0*/  STL [R1+0x138], R5 ;  /* 0x0001380501007387 */ /* 0x000fe80000100800 */
[----:B------:R-:W-:Y:S01]  /*147f0*/  STL [R1+0x15c], R6 ;  /* 0x00015c0601007387 */ /* 0x000fe20000100800 */
[----:B------:R-:W-:Y:S02]  /*14800*/  IADD3.X R8, R8, UR5, RZ, P5, !PT ;  /* 0x0000000508087c10 */ /* 0x000fe4000affe4ff */
[----:B------:R-:W-:-:S05]  /*14810*/  IADD3 R16, P5, R16, UR8, RZ ;  /* 0x0000000810107c10 */ /* 0x000fca000ffbe0ff */
[----:B------:R0:W-:Y:S04]  /*14820*/  STL [R1+0x128], R16 ;  /* 0x0001281001007387 */ /* 0x0001e80000100800 */
[----:B------:R-:W-:Y:S04]  /*14830*/  STL [R1+0x130], R7 ;  /* 0x0001300701007387 */ /* 0x000fe80000100800 */
[----:B0-----:R-:W4:Y:S01]  /*14840*/  LDL.LU R16, [R1+0x734] ;  /* 0x0007340001107983 */ /* 0x001f220000300800 */
[----:B------:R-:W-:Y:S01]  /*14850*/  WARPGROUP.ARRIVE ;  /* 0x00000000000079c5 */ /* 0x000fe20000000000 */
[----:B------:R-:W-:Y:S01]  /*14860*/  UMOV UR34, UR42 ;  /* 0x0000002a00227c82 */ /* 0x000fe20008000000 */
[----:B------:R-:W-:-:S04]  /*14870*/  UMOV UR35, UR43 ;  /* 0x0000002b00237c82 */ /* 0x000fc80008000000 */
[----:B------:R-:W-:Y:S01]  /*14880*/  QGMMA.64x128x32.F32.E5M2.E5M2 R152, gdesc[UR32], R152, gsb0 ;  /* 0x01e00000209879f3 */ /* 0x000fe20008003898 */
[----:B------:R-:W-:Y:S02]  /*14890*/  IADD3.X R18, R18, UR5, RZ, P1, !PT ;  /* 0x0000000512127c10 */ /* 0x000fe40008ffe4ff */
[----:B------:R-:W-:Y:S01]  /*148a0*/  IADD3.X R9, R9, UR5, RZ, P6, !PT ;  /* 0x0000000509097c10 */ /* 0x000fe2000b7fe4ff */
[----:B------:R-:W-:Y:S01]  /*148b0*/  STL [R1+0x154], R8 ;  /* 0x0001540801007387 */ /* 0x000fe20000100800 */
[----:B------:R-:W-:-:S03]  /*148c0*/  IADD3 R10, P6, R10, UR8, RZ ;  /* 0x000000080a0a7c10 */ /* 0x000fc6000ffde0ff */
[----:B------:R0:W-:Y:S04]  /*148d0*/  STL [R1+0x144], R18 ;  /* 0x0001441201007387 */ /* 0x0001e80000100800 */
[----:B------:R-:W-:Y:S01]  /*148e0*/  STL [R1+0x14c], R9 ;  /* 0x00014c0901007387 */ /* 0x000fe20000100800 */
[----:B---3--:R-:W-:-:S03]  /*148f0*/  IADD3 R11, P1, R11, UR8, RZ ;  /* 0x000000080b0b7c10 */ /* 0x008fc6000ff3e0ff */
[----:B0-----:R-:W3:Y:S01]  /*14900*/  LDL.LU R18, [R1+0x730] ;  /* 0x0007300001127983 */ /* 0x001ee20000300800 */
[----:B------:R-:W-:-:S03]  /*14910*/  IADD3.X R12, R12, UR5, RZ, P2, !PT ;  /* 0x000000050c0c7c10 */ /* 0x000fc600097fe4ff */
[----:B------:R-:W-:Y:S01]  /*14920*/  STL [R1+0x120], R10 ;  /* 0x0001200a01007387 */ /* 0x000fe20000100800 */
[----:B------:R-:W-:-:S03]  /*14930*/  IADD3 R13, P2, R13, UR8, RZ ;  /* 0x000000080d0d7c10 */ /* 0x000fc6000ff5e0ff */
[----:B------:R-:W-:Y:S04]  /*14940*/  STL [R1+0x118], R11 ;  /* 0x0001180b01007387 */ /* 0x000fe80000100800 */
[----:B------:R-:W-:Y:S04]  /*14950*/  STL [R1+0x13c], R12 ;  /* 0x00013c0c01007387 */ /* 0x000fe80000100800 */
[----:B------:R-:W-:Y:S01]  /*14960*/  STL [R1+0x110], R13 ;  /* 0x0001100d01007387 */ /* 0x000fe20000100800 */
[----:B--2---:R-:W-:Y:S01]  /*14970*/  IADD3.X R14, R14, UR5, RZ, P3, !PT ;  /* 0x000000050e0e7c10 */ /* 0x004fe20009ffe4ff */
[----:B------:R-:W-:Y:S01]  /*14980*/  UMOV UR30, UR38 ;  /* 0x00000026001e7c82 */ /* 0x000fe20008000000 */
[----:B------:R-:W-:Y:S01]  /*14990*/  UMOV UR31, UR39 ;  /* 0x00000027001f7c82 */ /* 0x000fe20008000000 */
[----:B------:R-:W-:-:S02]  /*149a0*/  WARPGROUP.DEPBAR.LE gsb0, 0x0 ;  /* 0x00008000000079c5 */ /* 0x000fc40000010000 */
[----:B------:R-:W-:-:S06]  /*149b0*/  WARPGROUP.ARRIVE ;  /* 0x00000000000079c5 */ /* 0x000fcc0000000000 */
[----:B------:R-:W-:Y:S01]  /*149c0*/  QGMMA.64x128x32.F32.E5M2.E5M2 R152, gdesc[UR28], R152, gsb0 ;  /* 0x01e000001c9879f3 */ /* 0x000fe20008003898 */
[----:B----4-:R-:W-:-:S05]  /*149d0*/  IADD3.X R16, R16, UR5, RZ, P4, !PT ;  /* 0x0000000510107c10 */ /* 0x010fca000a7fe4ff */
[----:B------:R0:W-:Y:S04]  /*149e0*/  STL [R1+0x12c], R16 ;  /* 0x00012c1001007387 */ /* 0x0001e80000100800 */
[----:B------:R-:W-:Y:S04]  /*149f0*/  STL [R1+0x134], R14 ;  /* 0x0001340e01007387 */ /* 0x000fe80000100800 */
[----:B0-----:R-:W2:Y:S01]  /*14a00*/  LDL.LU R16, [R1+0x72c] ;  /* 0x00072c0001107983 */ /* 0x001ea20000300800 */
[----:B------:R-:W-:Y:S02]  /*14a10*/  WARPGROUP.DEPBAR.LE gsb0, 0x0 ;  /* 0x00008000000079c5 */ /* 0x000fe40000010000 */
[----:B------:R-:W-:Y:S01]  /*14a20*/  WARPGROUP.ARRIVE ;  /* 0x00000000000079c5 */ /* 0x000fe20000000000 */
[----:B------:R-:W-:Y:S01]  /*14a30*/  UMOV UR26, UR42 ;  /* 0x0000002a001a7c82 */ /* 0x000fe20008000000 */
[----:B------:R-:W-:-:S04]  /*14a40*/  UMOV UR27, UR43 ;  /* 0x0000002b001b7c82 */ /* 0x000fc80008000000 */
[----:B------:R-:W-:Y:S01]  /*14a50*/  QGMMA.64x128x32.F32.E5M2.E5M2 R88, gdesc[UR24], R88, gsb0 ;  /* 0x01e00000185879f3 */ /* 0x000fe20008003858 */
[----:B------:R-:W-:Y:S01]  /*14a60*/  UMOV UR22, UR38 ;  /* 0x0000002600167c82 */ /* 0x000fe20008000000 */
[----:B------:R-:W-:Y:S01]  /*14a70*/  UMOV UR23, UR39 ;  /* 0x0000002700177c82 */ /* 0x000fe20008000000 */
[----:B------:R-:W-:Y:S02]  /*14a80*/  IADD3 R15, P3, R15, UR8, RZ ;  /* 0x000000080f0f7c10 */ /* 0x000fe4000ff7e0ff */
[----:B---3--:R-:W-:Y:S02]  /*14a90*/  IADD3.X R18, R18, UR5, RZ, P1, !PT ;  /* 0x0000000512127c10 */ /* 0x008fe40008ffe4ff */
[----:B------:R-:W-:Y:S01]  /*14aa0*/  IADD3.X R2, R2, UR5, RZ, P5, !PT ;  /* 0x0000000502027c10 */ /* 0x000fe2000affe4ff */
[----:B------:R-:W-:Y:S01]  /*14ab0*/  STL [R1+0x108], R15 ;  /* 0x0001080f01007387 */ /* 0x000fe20000100800 */
[----:B------:R-:W-:Y:S02]  /*14ac0*/  IADD3.X R3, R3, UR5, RZ, P6, !PT ;  /* 0x0000000503037c10 */ /* 0x000fe4000b7fe4ff */
[----:B------:R-:W-:Y:S01]  /*14ad0*/  IADD3.X R17, R17, UR5, RZ, P2, !PT ;  /* 0x0000000511117c10 */ /* 0x000fe200097fe4ff */
[----:B------:R0:W-:Y:S04]  /*14ae0*/  STL [R1+0x114], R18 ;  /* 0x0001141201007387 */ /* 0x0001e80000100800 */
[----:B------:R-:W-:Y:S04]  /*14af0*/  STL [R1+0x124], R2 ;  /* 0x0001240201007387 */ /* 0x000fe80000100800 */
[----:B0-----:R0:W5:Y:S04]  /*14b00*/  LDL.LU R18, [R1+0x728] ;  /* 0x0007280001127983 */ /* 0x0011680000300800 */
[----:B------:R-:W-:Y:S04]  /*14b10*/  STL [R1+0x11c], R3 ;  /* 0x00011c0301007387 */ /* 0x000fe80000100800 */
[----:B------:R1:W-:Y:S04]  /*14b20*/  STL [R1+0x10c], R17 ;  /* 0x00010c1101007387 */ /* 0x0003e80000100800 */
[----:B-1----:R0:W5:Y:S01]  /*14b30*/  LDL.LU R17, [R1+0x724] ;  /* 0x0007240001117983 */ /* 0x0021620000300800 */
[----:B------:R-:W-:-:S02]  /*14b40*/  WARPGROUP.DEPBAR.LE gsb0, 0x0 ;  /* 0x00008000000079c5 */ /* 0x000fc40000010000 */
[----:B------:R-:W-:-:S06]  /*14b50*/  WARPGROUP.ARRIVE ;  /* 0x00000000000079c5 */ /* 0x000fcc0000000000 */
[----:B------:R-:W-:Y:S01]  /*14b60*/  QGMMA.64x128x32.F32.E5M2.E5M2 R88, gdesc[UR20], R88, gsb0 ;  /* 0x01e00000145879f3 */ /* 0x000fe20008003858 */
[----:B------:R-:W-:Y:S01]  /*14b70*/  UMOV UR18, UR42 ;  /* 0x0000002a00127c82 */ /* 0x000fe20008000000 */
[----:B------:R-:W-:Y:S01]  /*14b80*/  UMOV UR19, UR43 ;  /* 0x0000002b00137c82 */ /* 0x000fe20008000000 */
[----:B--2---:R-:W-:-:S05]  /*14b90*/  IADD3.X R16, R16, UR5, RZ, P3, !PT ;  /* 0x0000000510107c10 */ /* 0x004fca0009ffe4ff */
[----:B------:R1:W-:Y:S04]  /*14ba0*/  STL [R1+0x104], R16 ;  /* 0x0001041001007387 */ /* 0x0003e80000100800 */
[----:B-1----:R0:W5:Y:S01]  /*14bb0*/  LDL.LU R16, [R1+0x720] ;  /* 0x0007200001107983 */ /* 0x0021620000300800 */
[----:B------:R-:W-:Y:S02]  /*14bc0*/  WARPGROUP.DEPBAR.LE gsb0, 0x0 ;  /* 0x00008000000079c5 */ /* 0x000fe40000010000 */
[----:B------:R-:W-:-:S06]  /*14bd0*/  WARPGROUP.ARRIVE ;  /* 0x00000000000079c5 */ /* 0x000fcc0000000000 */
[----:B------:R-:W-:Y:S01]  /*14be0*/  QGMMA.64x128x32.F32.E5M2.E5M2 R24, gdesc[UR16], R24, gsb0 ;  /* 0x01e00000101879f3 */ /* 0x000fe20008003818 */
[----:B------:R-:W-:Y:S01]  /*14bf0*/  UMOV UR14, UR38 ;  /* 0x00000026000e7c82 */ /* 0x000fe20008000000 */
[----:B------:R-:W-:Y:S01]  /*14c00*/  UMOV UR15, UR39 ;  /* 0x00000027000f7c82 */ /* 0x000fe20008000000 */
[----:B------:R-:W-:Y:S02]  /*14c10*/  WARPGROUP.DEPBAR.LE gsb0, 0x0 ;  /* 0x00008000000079c5 */ /* 0x000fe40000010000 */
[----:B------:R-:W-:-:S07]  /*14c20*/  WARPGROUP.ARRIVE ;  /* 0x00000000000079c5 */ /* 0x000fce0000000000 */
[----:B------:R-:W-:Y:S03]  /*14c30*/  QGMMA.64x128x32.F32.E5M2.E5M2 R24, gdesc[UR12], R24, gsb0 ;  /* 0x01e000000c1879f3 */ /* 0x000fe60008003818 */
[----:B------:R-:W-:Y:S02]  /*14c40*/  WARPGROUP.DEPBAR.LE gsb0, 0x0 ;  /* 0x00008000000079c5 */ /* 0x000fe40000010000 */
[----:B0-----:R-:W-:Y:S05]  /*14c50*/  @P0 BRA `(.L_x_2) ;  /* 0xffffff4000300947 */ /* 0x001fea000383ffff */
.L_x_1:
[----:B------:R1:W-:Y:S01]  /*14c60*/  STL [R1+0x738], R84 ;  /* 0x0007385401007387 */ /* 0x0003e20000100800 */
[----:B------:R-:W-:Y:S01]  /*14c70*/  F2FP.SATFINITE.E5M2.F32.PACK_AB_MERGE_C R114, R115, R114, RZ ;  /* 0x000000727372723e */ /* 0x000fe200048060ff */
[----:B------:R-:W-:Y:S01]  /*14c80*/  ULDC.64 UR24, c[0x0][0x228] ;  /* 0x00008a0000187ab9 */ /* 0x000fe20000000a00 */
[----:B------:R-:W-:Y:S01]  /*14c90*/  F2FP.SATFINITE.E5M2.F32.PACK_AB_MERGE_C R88, R89, R88, RZ ;  /* 0x000000585958723e */ /* 0x000fe200048060ff */
[----:B------:R-:W2:Y:S01]  /*14ca0*/  LDL.LU R6, [R1+0x4] ;  /* 0x0000040001067983 */ /* 0x000ea20000300800 */
[----:B------:R-:W-:Y:S01]  /*14cb0*/  F2FP.SATFINITE.E5M2.F32.PACK_AB_MERGE_C R118, R119, R118, RZ ;  /* 0x000000767776723e */ /* 0x000fe200048060ff */
[----:B------:R-:W-:Y:S01]  /*14cc0*/  ULDC UR4, c[0x0][0x22c] ;  /* 0x00008b0000047ab9 */ /* 0x000fe20000000800 */
[----:B------:R-:W-:Y:S01]  /*14cd0*/  F2FP.SATFINITE.E5M2.F32.PACK_AB_MERGE_C R100, R101, R100, RZ ;  /* 0x000000646564723e */ /* 0x000fe200048060ff */
[----:B------:R-:W-:Y:S01]  /*14ce0*/  ULDC.64 UR26, c[0x0][0x228] ;  /* 0x00008a00001a7ab9 */ /* 0x000fe20000000a00 */
[----:B------:R-:W-:Y:S01]  /*14cf0*/  F2FP.SATFINITE.E5M2.F32.PACK_AB_MERGE_C R116, R117, R116, RZ ;  /* 0x000000747574723e */ /* 0x000fe200048060ff */
[----:B-1----:R-:W2:Y:S01]  /*14d00*/  LDL.LU R84, [R1] ;  /* 0x0000000001547983 */ /* 0x002ea20000300800 */
[----:B------:R-:W-:Y:S01]  /*14d10*/  F2FP.SATFINITE.E5M2.F32.PACK_AB_MERGE_C R90, R91, R90, RZ ;  /* 0x0000005a5b5a723e */ /* 0x000fe200048060ff */
[----:B------:R-:W-:Y:S01]  /*14d20*/  ULDC UR8, c[0x0][0x248] ;  /* 0x0000920000087ab9 */ /* 0x000fe20000000800 */
[----:B------:R-:W-:Y:S01]  /*14d30*/  F2FP.SATFINITE.E5M2.F32.PACK_AB_MERGE_C R120, R121, R120, RZ ;  /* 0x000000787978723e */ /* 0x000fe200048060ff */
[----:B------:R1:W-:Y:S01]  /*14d40*/  STL [R1+0x734], R85 ;  /* 0x0007345501007387 */ /* 0x0003e20000100800 */
[----:B------:R-:W-:Y:S01]  /*14d50*/  F2FP.SATFINITE.E5M2.F32.PACK_AB_MERGE_C R152, R153, R152, RZ ;  /* 0x000000989998723e */ /* 0x000fe200048060ff */
[----:B------:R-:W-:Y:S01]  /*14d60*/  ULDC.64 UR10, c[0x0][0x228] ;  /* 0x00008a00000a7ab9 */ /* 0x000fe20000000a00 */
[----:B------:R-:W-:Y:S01]  /*14d70*/  F2FP.SATFINITE.E5M2.F32.PACK_AB_MERGE_C R110, R111, R110, RZ ;  /* 0x0000006e6f6e723e */ /* 0x000fe200048060ff */
[----:B------:R-:W-:Y:S01]  /*14d80*/  ULDC.64 UR14, c[0x0][0x228] ;  /* 0x00008a00000e7ab9 */ /* 0x000fe20000000a00 */
[----:B------:R-:W-:Y:S01]  /*14d90*/  F2FP.SATFINITE.E5M2.F32.PACK_AB_MERGE_C R112, R113, R112, RZ ;  /* 0x000000707170723e */ /* 0x000fe200048060ff */
[----:B------:R-:W-:Y:S01]  /*14da0*/  ULDC.64 UR12, c[0x0][0x228] ;  /* 0x00008a00000c7ab9 */ /* 0x000fe20000000a00 */
[----:B------:R-:W-:Y:S01]  /*14db0*/  F2FP.SATFINITE.E5M2.F32.PACK_AB_MERGE_C R154, R155, R154, RZ ;  /* 0x0000009a9b9a723e */ /* 0x000fe200048060ff */
[----:B------:R-:W-:Y:S01]  /*14dc0*/  ULDC.64 UR18, c[0x0][0x228] ;  /* 0x00008a0000127ab9 */ /* 0x000fe20000000a00 */
[----:B------:R-:W-:Y:S01]  /*14dd0*/  F2FP.SATFINITE.E5M2.F32.PACK_AB_MERGE_C R92, R93, R92, RZ ;  /* 0x0000005c5d5c723e */ /* 0x000fe200048060ff */
[----:B-1----:R-:W3:Y:S01]  /*14de0*/  LDL.LU R85, [R1+0x8] ;  /* 0x0000080001557983 */ /* 0x002ee20000300800 */
[----:B------:R-:W-:Y:S01]  /*14df0*/  F2FP.SATFINITE.E5M2.F32.PACK_AB_MERGE_C R94, R95, R94, RZ ;  /* 0x0000005e5f5e723e */ /* 0x000fe200048060ff */
[----:B------:R-:W-:Y:S01]  /*14e00*/  ULDC.64 UR16, c[0x0][0x228] ;  /* 0x00008a0000107ab9 */ /* 0x000fe20000000a00 */
[----:B------:R-:W-:Y:S01]  /*14e10*/  F2FP.SATFINITE.E5M2.F32.PACK_AB_MERGE_C R96, R97, R96, RZ ;  /* 0x000000606160723e */ /* 0x000fe200048060ff */
[----:B------:R-:W3:Y:S01]  /*14e20*/  LDL.LU R4, [R1+0xc] ;  /* 0x00000c0001047983 */ /* 0x000ee20000300800 */
[----:B------:R-:W-:Y:S01]  /*14e30*/  F2FP.SATFINITE.E5M2.F32.PACK_AB_MERGE_C R156, R157, R156, RZ ;  /* 0x0000009c9d9c723e */ /* 0x000fe200048060ff */
[----:B------:R-:W-:Y:S01]  /*14e40*/  ULDC.64 UR22, c[0x0][0x228] ;  /* 0x00008a0000167ab9 */ /* 0x000fe20000000a00 */
[----:B------:R-:W-:Y:S01]  /*14e50*/  F2FP.SATFINITE.E5M2.F32.PACK_AB_MERGE_C R158, R159, R158, RZ ;  /* 0x0000009e9f9e723e */ /* 0x000fe200048060ff */
[----:B------:R1:W-:Y:S01]  /*14e60*/  STL [R1+0x730], R86 ;  /* 0x0007305601007387 */ /* 0x0003e20000100800 */
[----:B------:R-:W-:Y:S01]  /*14e70*/  F2FP.SATFINITE.E5M2.F32.PACK_AB_MERGE_C R98, R99, R98, RZ ;  /* 0x000000626362723e */ /* 0x000fe200048060ff */
[----:B------:R-:W-:-:S02]  /*14e80*/  ULDC.64 UR20, c[0x0][0x228] ;  /* 0x00008a0000147ab9 */ /* 0x000fc40000000a00 */
[----:B-1----:R-:W4:Y:S04]  /*14e90*/  LDL.LU R86, [R1+0x10] ;  /* 0x0000100001567983 */ /* 0x002f280000300800 */
[----:B------:R-:W4:Y:S04]  /*14ea0*/  LDL.LU R2, [R1+0x14] ;  /* 0x0000140001027983 */ /* 0x000f280000300800 */
[----:B------:R1:W-:Y:S04]  /*14eb0*/  STL [R1+0x72c], R87 ;  /* 0x00072c5701007387 */ /* 0x0003e80000100800 */
[----:B-1----:R-:W4:Y:S04]  /*14ec0*/  LDL.LU R87, [R1+0x18] ;  /* 0x0000180001577983 */ /* 0x002f280000300800 */
[----:B0-----:R-:W4:Y:S04]  /*14ed0*/  LDL.LU R0, [R1+0x1c] ;  /* 0x00001c0001007983 */ /* 0x001f280000300800 */
[----:B-----5:R0:W-:Y:S04]  /*14ee0*/  STL [R1+0x728], R16 ;  /* 0x0007281001007387 */ /* 0x0201e80000100800 */
[----:B0-----:R-:W4:Y:S04]  /*14ef0*/  LDL.LU R16, [R1+0x20] ;  /* 0x0000200001107983 */ /* 0x001f280000300800 */
[----:B------:R-:W4:Y:S04]  /*14f00*/  LDL.LU R3, [R1+0x24] ;  /* 0x0000240001037983 */ /* 0x000f280000300800 */
[----:B------:R0:W-:Y:S04]  /*14f10*/  STL [R1+0x724], R17 ;  /* 0x0007241101007387 */ /* 0x0001e80000100800 */
[----:B0-----:R-:W4:Y:S04]  /*14f20*/  LDL.LU R17, [R1+0x28] ;  /* 0x0000280001117983 */ /* 0x001f280000300800 */
[----:B------:R-:W4:Y:S04]  /*14f30*/  LDL.LU R5, [R1+0x2c] ;  /* 0x00002c0001057983 */ /* 0x000f280000300800 */
[----:B------:R0:W-:Y:S04]  /*14f40*/  STL [R1+0x720], R18 ;  /* 0x0007201201007387 */ /* 0x0001e80000100800 */
[----:B0-----:R-:W4:Y:S04]  /*14f50*/  LDL.LU R18, [R1+0x30] ;  /* 0x0000300001127983 */ /* 0x001f280000300800 */
        /* <DEDUP_REMOVED lines=51> */
[----:B--2---:R-:W-:-:S03]  /*15290*/  F2FP.SATFINITE.E5M2.F32.PACK_AB_MERGE_C R6, R6, R84, RZ ;  /* 0x000000540606723e */ /* 0x004fc600048060ff */
[----:B------:R-:W2:Y:S01]  /*152a0*/  LDL.LU R84, [R1+0x738] ;  /* 0x0007380001547983 */ /* 0x000ea20000300800 */
[----:B---3--:R-:W-:-:S03]  /*152b0*/  F2FP.SATFINITE.E5M2.F32.PACK_AB_MERGE_C R4, R4, R85, RZ ;  /* 0x000000550404723e */ /* 0x008fc600048060ff */
[----:B------:R-:W2:Y:S01]  /*152c0*/  LDL.LU R85, [R1+0x734] ;  /* 0x0007340001557983 */ /* 0x000ea20000300800 */
[----:B----4-:R-:W-:-:S03]  /*152d0*/  F2FP.SATFINITE.E5M2.F32.PACK_AB_MERGE_C R2, R2, R86, RZ ;  /* 0x000000560202723e */ /* 0x010fc600048060ff */
[----:B------:R-:W3:Y:S01]  /*152e0*/  LDL.LU R86, [R1+0x730] ;  /* 0x0007300001567983 */ /* 0x000ee20000300800 */
[----:B------:R-:W-:-:S03]  /*152f0*/  F2FP.SATFINITE.E5M2.F32.PACK_AB_MERGE_C R0, R0, R87, RZ ;  /* 0x000000570000723e */ /* 0x000fc600048060ff */
[----:B------:R-:W3:Y:S01]  /*15300*/  LDL.LU R87, [R1+0x72c] ;  /* 0x00072c0001577983 */ /* 0x000ee20000300800 */
[----:B------:R-:W-:-:S03]  /*15310*/  F2FP.SATFINITE.E5M2.F32.PACK_AB_MERGE_C R3, R3, R16, RZ ;  /* 0x000000100303723e */ /* 0x000fc600048060ff */
[----:B------:R-:W4:Y:S01]  /*15320*/  LDL.LU R16, [R1+0x728] ;  /* 0x0007280001107983 */ /* 0x000f220000300800 */
[----:B------:R-:W-:-:S03]  /*15330*/  F2FP.SATFINITE.E5M2.F32.PACK_AB_MERGE_C R5, R5, R17, RZ ;  /* 0x000000110505723e */ /* 0x000fc600048060ff */
[----:B------:R-:W2:Y:S01]  /*15340*/  LDL.LU R17, [R1+0x724] ;  /* 0x0007240001117983 */ /* 0x000ea20000300800 */
[----:B------:R-:W-:-:S03]  /*15350*/  F2FP.SATFINITE.E5M2.F32.PACK_AB_MERGE_C R7, R7, R18, RZ ;  /* 0x000000120707723e */ /* 0x000fc600048060ff */
[----:B------:R-:W2:Y:S01]  /*15360*/  LDL.LU R18, [R1+0x720] ;  /* 0x0007200001127983 */ /* 0x000ea20000300800 */
[----:B------:R-:W-:Y:S02]  /*15370*/  F2FP.SATFINITE.E5M2.F32.PACK_AB_MERGE_C R115, R25, R24, RZ ;  /* 0x000000181973723e */ /* 0x000fe400048060ff */
[----:B------:R-:W-:Y:S02]  /*15380*/  F2FP.SATFINITE.E5M2.F32.PACK_AB_MERGE_C R119, R29, R28, RZ ;  /* 0x0000001c1d77723e */ /* 0x000fe400048060ff */
[----:B------:R-:W-:Y:S02]  /*15390*/  F2FP.SATFINITE.E5M2.F32.PACK_AB_MERGE_C R101, R37, R36, RZ ;  /* 0x000000242565723e */ /* 0x000fe400048060ff */
[----:B------:R-:W-:Y:S02]  /*153a0*/  F2FP.SATFINITE.E5M2.F32.PACK_AB_MERGE_C R117, R27, R26, RZ ;  /* 0x0000001a1b75723e */ /* 0x000fe400048060ff */
[----:B------:R-:W-:Y:S02]  /*153b0*/  F2FP.SATFINITE.E5M2.F32.PACK_AB_MERGE_C R121, R31, R30, RZ ;  /* 0x0000001e1f79723e */ /* 0x000fe400048060ff */
[----:B------:R-:W-:-:S02]  /*153c0*/  F2FP.SATFINITE.E5M2.F32.PACK_AB_MERGE_C R113, R35, R34, RZ ;  /* 0x000000222371723e */ /* 0x000fc400048060ff */
[----:B------:R-:W-:Y:S02]  /*153d0*/  F2FP.SATFINITE.E5M2.F32.PACK_AB_MERGE_C R111, R39, R38, RZ ;  /* 0x00000026276f723e */ /* 0x000fe400048060ff */
[----:B------:R-:W-:Y:S02]  /*153e0*/  LOP3.LUT R152, R152, 0xffff, RZ, 0xc0, !PT ;  /* 0x0000ffff98987812 */ /* 0x000fe400078ec0ff */
[----:B------:R-:W-:Y:S02]  /*153f0*/  LOP3.LUT R154, R154, 0xffff, RZ, 0xc0, !PT ;  /* 0x0000ffff9a9a7812 */ /* 0x000fe400078ec0ff */
[----:B------:R-:W-:Y:S02]  /*15400*/  F2FP.SATFINITE.E5M2.F32.PACK_AB_MERGE_C R97, R45, R44, RZ ;  /* 0x0000002c2d61723e */ /* 0x000fe400048060ff */
[----:B------:R-:W-:Y:S02]  /*15410*/  LOP3.LUT R156, R156, 0xffff, RZ, 0xc0, !PT ;  /* 0x0000ffff9c9c7812 */ /* 0x000fe400078ec0ff */
[----:B------:R-:W-:-:S02]  /*15420*/  LOP3.LUT R158, R158, 0xffff, RZ, 0xc0, !PT ;  /* 0x0000ffff9e9e7812 */ /* 0x000fc400078ec0ff */
[----:B------:R-:W-:Y:S02]  /*15430*/  F2FP.SATFINITE.E5M2.F32.PACK_AB_MERGE_C R99, R47, R46, RZ ;  /* 0x0000002e2f63723e */ /* 0x000fe400048060ff */
[----:B------:R-:W-:Y:S02]  /*15440*/  F2FP.SATFINITE.E5M2.F32.PACK_AB_MERGE_C R162, R163, R162, RZ ;  /* 0x000000a2a3a2723e */ /* 0x000fe400048060ff */
[----:B------:R-:W-:Y:S02]  /*15450*/  F2FP.SATFINITE.E5M2.F32.PACK_AB_MERGE_C R160, R161, R160, RZ ;  /* 0x000000a0a1a0723e */ /* 0x000fe400048060ff */
[----:B------:R-:W-:Y:S02]  /*15460*/  LOP3.LUT R98, R98, 0xffff, RZ, 0xc0, !PT ;  /* 0x0000ffff62627812 */ /* 0x000fe400078ec0ff */
[----:B------:R-:W-:Y:S02]  /*15470*/  F2FP.SATFINITE.E5M2.F32.PACK_AB_MERGE_C R91, R53, R52, RZ ;  /* 0x00000034355b723e */ /* 0x000fe400048060ff */
[----:B------:R-:W-:-:S02]  /*15480*/  LOP3.LUT R96, R96, 0xffff, RZ, 0xc0, !PT ;  /* 0x0000ffff60607812 */ /* 0x000fc400078ec0ff */
[----:B------:R-:W-:Y:S02]  /*15490*/  F2FP.SATFINITE.E5M2.F32.PACK_AB_MERGE_C R8, R8, R23, RZ ;  /* 0x000000170808723e */ /* 0x000fe400048060ff */
[----:B------:R-:W-:Y:S02]  /*154a0*/  F2FP.SATFINITE.E5M2.F32.PACK_AB_MERGE_C R102, R103, R102, RZ ;  /* 0x000000666766723e */ /* 0x000fe400048060ff */
[----:B------:R-:W-:Y:S02]  /*154b0*/  F2FP.SATFINITE.E5M2.F32.PACK_AB_MERGE_C R164, R165, R164, RZ ;  /* 0x000000a4a5a4723e */ /* 0x000fe400048060ff */
[----:B------:R-:W-:Y:S02]  /*154c0*/  F2FP.SATFINITE.E5M2.F32.PACK_AB_MERGE_C R104, R105, R104, RZ ;  /* 0x000000686968723e */ /* 0x000fe400048060ff */
[----:B------:R-:W-:Y:S02]  /*154d0*/  F2FP.SATFINITE.E5M2.F32.PACK_AB_MERGE_C R166, R167, R166, RZ ;  /* 0x000000a6a7a6723e */ /* 0x000fe400048060ff */
[----:B------:R-:W-:-:S02]  /*154e0*/  F2FP.SATFINITE.E5M2.F32.PACK_AB_MERGE_C R95, R55, R54, RZ ;  /* 0x00000036375f723e */ /* 0x000fc400048060ff */
[----:B------:R-:W-:Y:S02]  /*154f0*/  LOP3.LUT R100, R100, 0xffff, RZ, 0xc0, !PT ;  /* 0x0000ffff64647812 */ /* 0x000fe400078ec0ff */
[----:B------:R-:W-:Y:S02]  /*15500*/  F2FP.SATFINITE.E5M2.F32.PACK_AB_MERGE_C R108, R109, R108, RZ ;  /* 0x0000006c6d6c723e */ /* 0x000fe400048060ff */
[----:B------:R-:W-:Y:S02]  /*15510*/  F2FP.SATFINITE.E5M2.F32.PACK_AB_MERGE_C R9, R9, R217, RZ ;  /* 0x000000d90909723e */ /* 0x000fe400048060ff */
[----:B------:R-:W-:Y:S02]  /*15520*/  F2FP.SATFINITE.E5M2.F32.PACK_AB_MERGE_C R10, R10, R22, RZ ;  /* 0x000000160a0a723e */ /* 0x000fe400048060ff */
[----:B------:R-:W-:Y:S02]  /*15530*/  F2FP.SATFINITE.E5M2.F32.PACK_AB_MERGE_C R106, R107, R106, RZ ;  /* 0x0000006a6b6a723e */ /* 0x000fe400048060ff */
[----:B------:R-:W-:-:S02]  /*15540*/  F2FP.SATFINITE.E5M2.F32.PACK_AB_MERGE_C R93, R71, R70, RZ ;  /* 0x00000046475d723e */ /* 0x000fc400048060ff */
[----:B------:R-:W-:Y:S02]  /*15550*/  F2FP.SATFINITE.E5M2.F32.PACK_AB_MERGE_C R12, R12, R252, RZ ;  /* 0x000000fc0c0c723e */ /* 0x000fe400048060ff */
        /* <DEDUP_REMOVED lines=13> */
[----:B------:R-:W-:Y:S02]  /*15630*/  F2FP.SATFINITE.E5M2.F32.PACK_AB_MERGE_C R76, R77, R76, RZ ;  /* 0x0000004c4d4c723e */ /* 0x000fe400048060ff */
[----:B------:R-:W-:Y:S02]  /*15640*/  F2FP.SATFINITE.E5M2.F32.PACK_AB_MERGE_C R15, R15, R249, RZ ;  /* 0x000000f90f0f723e */ /* 0x000fe400048060ff */
[----:B------:R-:W-:Y:S02]  /*15650*/  F2FP.SATFINITE.E5M2.F32.PACK_AB_MERGE_C R19, R19, R248, RZ ;  /* 0x000000f81313723e */ /* 0x000fe400048060ff */
[----:B------:R-:W-:-:S02]  /*15660*/  F2FP.SATFINITE.E5M2.F32.PACK_AB_MERGE_C R80, R81, R80, RZ ;  /* 0x000000505150723e */ /* 0x000fc400048060ff */
[----:B------:R-:W-:Y:S02]  /*15670*/  F2FP.SATFINITE.E5M2.F32.PACK_AB_MERGE_C R180, R181, R180, RZ ;  /* 0x000000b4b5b4723e */ /* 0x000fe400048060ff */
[----:B------:R-:W-:Y:S02]  /*15680*/  F2FP.SATFINITE.E5M2.F32.PACK_AB_MERGE_C R182, R183, R182, RZ ;  /* 0x000000b6b7b6723e */ /* 0x000fe400048060ff */
[----:B------:R-:W-:Y:S02]  /*15690*/  LOP3.LUT R116, R116, 0xffff, RZ, 0xc0, !PT ;  /* 0x0000ffff74747812 */ /* 0x000fe400078ec0ff */
[----:B------:R-:W-:Y:S02]  /*156a0*/  F2FP.SATFINITE.E5M2.F32.PACK_AB_MERGE_C R74, R75, R74, RZ ;  /* 0x0000004a4b4a723e */ /* 0x000fe400048060ff */
[----:B------:R-:W-:Y:S02]  /*156b0*/  LOP3.LUT R118, R118, 0xffff, RZ, 0xc0, !PT ;  /* 0x0000ffff76767812 */ /* 0x000fe400078ec0ff */
        /* <DEDUP_REMOVED lines=42> */
[----:B------:R-:W2:Y:S01]  /*15960*/  LDL.LU R228, [R1+0x71c] ;  /* 0x00071c0001e47983 */ /* 0x000ea20000300800 */
[----:B------:R-:W0:Y:S01]  /*15970*/  S2R R25, SR_TID.X ;  /* 0x0000000000197919 */ /* 0x000e220000002100 */
[----:B------:R-:W-:-:S02]  /*15980*/  F2FP.SATFINITE.E5M2.F32.PACK_AB_MERGE_C R29, R33, R32, RZ ;  /* 0x00000020211d723e */ /* 0x000fc400048060ff */
[----:B------:R-:W-:Y:S02]  /*15990*/  LOP3.LUT R32, R6, 0xffff, RZ, 0xc0, !PT ;  /* 0x0000ffff06207812 */ /* 0x000fe400078ec0ff */
[----:B------:R-:W-:Y:S02]  /*159a0*/  LOP3.LUT R37, R88, 0xffff, RZ, 0xc0, !PT ;  /* 0x0000ffff58257812 */ /* 0x000fe400078ec0ff */
[----:B------:R-:W-:Y:S02]  /*159b0*/  SHF.R.U32.HI R6, RZ, 0x8, R32 ;  /* 0x00000008ff067819 */ /* 0x000fe40000011620 */
[----:B------:R-:W-:Y:S02]  /*159c0*/  LOP3.LUT R4, R4, 0xffff, RZ, 0xc0, !PT ;  /* 0x0000ffff04047812 */ /* 0x000fe400078ec0ff */
[----:B------:R-:W-:Y:S02]  /*159d0*/  LOP3.LUT R33, R6, 0xffff, RZ, 0xc0, !PT ;  /* 0x0000ffff06217812 */ /* 0x000fe400078ec0ff */
[----:B------:R-:W-:-:S02]  /*159e0*/  F2FP.SATFINITE.E5M2.F32.PACK_AB_MERGE_C R35, R41, R40, RZ ;  /* 0x000000282923723e */ /* 0x000fc400048060ff */
[----:B------:R-:W-:Y:S02]  /*159f0*/  LOP3.LUT R115, R115, 0xffff, RZ, 0xc0, !PT ;  /* 0x0000ffff73737812 */ /* 0x000fe400078ec0ff */
[----:B------:R-:W-:Y:S02]  /*15a00*/  LOP3.LUT R117, R117, 0xffff, RZ, 0xc0, !PT ;  /* 0x0000ffff75757812 */ /* 0x000fe400078ec0ff */
[----:B------:R-:W-:Y:S02]  /*15a10*/  LOP3.LUT R2, R2, 0xffff, RZ, 0xc0, !PT ;  /* 0x0000ffff02027812 */ /* 0x000fe400078ec0ff */
[----:B------:R-:W-:Y:S02]  /*15a20*/  LOP3.LUT R45, R94, 0xffff, RZ, 0xc0, !PT ;  /* 0x0000ffff5e2d7812 */ /* 0x000fe400078ec0ff */
[----:B------:R-:W-:Y:S02]  /*15a30*/  F2FP.SATFINITE.E5M2.F32.PACK_AB_MERGE_C R36, R43, R42, RZ ;  /* 0x0000002a2b24723e */ /* 0x000fe400048060ff */
[----:B------:R-:W-:Y:S01]  /*15a40*/  LOP3.LUT R119, R119, 0xffff, RZ, 0xc0, !PT ;  /* 0x0000ffff77777812 */ /* 0x000fe200078ec0ff */
[----:B----4-:R-:W-:-:S02]  /*15a50*/  VIADD R24, R16, 0x7f ;  /* 0x0000007f10187836 */ /* 0x010fc40000000000 */
[C---:B------:R-:W-:Y:S02]  /*15a60*/  VIADD R27, R16.reuse, 0x1 ;  /* 0x00000001101b7836 */ /* 0x040fe40000000000 */
[----:B------:R-:W-:Y:S01]  /*15a70*/  VIADD R34, R16, 0x2 ;  /* 0x0000000210227836 */ /* 0x000fe20000000000 */
[----:B------:R-:W-:Y:S02]  /*15a80*/  ISETP.GE.AND P0, PT, R24, UR25, PT ;  /* 0x0000001918007c0c */ /* 0x000fe4000bf06270 */
[----:B------:R-:W-:Y:S01]  /*15a90*/  SHF.R.U32.HI R24, RZ, 0x8, R37 ;  /* 0x00000008ff187819 */ /* 0x000fe20000011625 */
[----:B0-----:R-:W-:Y:S01]  /*15aa0*/  IMAD.SHL.U32 R30, R25, 0x40, RZ ;  /* 0x00000040191e7824 */ /* 0x001fe200078e00ff */
[----:B------:R-:W-:Y:S02]  /*15ab0*/  ISETP.GE.AND P2, PT, R27, UR4, PT ;  /* 0x000000041b007c0c */ /* 0x000fe4000bf46270 */
[----:B------:R-:W-:Y:S01]  /*15ac0*/  LOP3.LUT R6, R24, 0xffff, RZ, 0xc0, !PT ;  /* 0x0000ffff18067812 */ /* 0x000fe200078ec0ff */
[----:B------:R-:W-:Y:S01]  /*15ad0*/  IMAD.SHL.U32 R27, R25, 0x10, RZ ;  /* 0x00000010191b7824 */ /* 0x000fe200078e00ff */
[----:B------:R-:W-:Y:S01]  /*15ae0*/  LOP3.LUT R31, R30, 0x400, RZ, 0xc0, !PT ;  /* 0x000004001e1f7812 */ /* 0x000fe200078ec0ff */
[----:B------:R-:W-:Y:S01]  /*15af0*/  ULDC UR4, c[0x0][0x22c] ;  /* 0x00008b0000047ab9 */ /* 0x000fe20000000800 */
[----:B------:R-:W-:-:S02]  /*15b00*/  PRMT R6, R33, 0x3340, R6 ;  /* 0x0000334021067816 */ /* 0x000fc40000000006 */
[----:B------:R-:W-:Y:S02]  /*15b10*/  LOP3.LUT R33, R90, 0xffff, RZ, 0xc0, !PT ;  /* 0x0000ffff5a217812 */ /* 0x000fe400078ec0ff */
[----:B------:R-:W-:Y:S02]  /*15b20*/  SHF.R.U32.HI R24, RZ, 0x8, R4 ;  /* 0x00000008ff187819 */ /* 0x000fe40000011604 */
[----:B------:R-:W-:Y:S02]  /*15b30*/  LOP3.LUT R28, R27, 0xf0, RZ, 0xc0, !PT ;  /* 0x000000f01b1c7812 */ /* 0x000fe400078ec0ff */
[--C-:B------:R-:W-:Y:S02]  /*15b40*/  PRMT R30, R4, 0x3340, R33.reuse ;  /* 0x00003340041e7816 */ /* 0x100fe40000000021 */
[----:B------:R-:W-:Y:S02]  /*15b50*/  SHF.R.U32.HI R33, RZ, 0x8, R33 ;  /* 0x00000008ff217819 */ /* 0x000fe40000011621 */
[----:B------:R-:W-:-:S02]  /*15b60*/  LOP3.LUT R38, R24, 0xffff, RZ, 0xc0, !PT ;  /* 0x0000ffff18267812 */ /* 0x000fc400078ec0ff */
[----:B------:R-:W-:Y:S02]  /*15b70*/  IADD3 R41, R31, UR7, R28 ;  /* 0x000000071f297c10 */ /* 0x000fe4000fffe01c */
[----:B------:R-:W-:Y:S02]  /*15b80*/  LOP3.LUT R33, R33, 0xffff, RZ, 0xc0, !PT ;  /* 0x0000ffff21217812 */ /* 0x000fe400078ec0ff */
[----:B------:R-:W-:Y:S01]  /*15b90*/  ISETP.GE.AND P3, PT, R34, UR4, PT ;  /* 0x0000000422007c0c */ /* 0x000fe2000bf66270 */
[----:B------:R-:W-:Y:S01]  /*15ba0*/  ULDC UR4, c[0x0][0x244] ;  /* 0x0000910000047ab9 */ /* 0x000fe20000000800 */
[----:B------:R-:W-:Y:S02]  /*15bb0*/  PRMT R27, R32, 0x3340, R37 ;  /* 0x00003340201b7816 */ /* 0x000fe40000000025 */
[----:B------:R-:W-:Y:S02]  /*15bc0*/  SHF.R.U32.HI R31, RZ, 0x8, R152 ;  /* 0x00000008ff1f7819 */ /* 0x000fe40000011698 */
[----:B------:R-:W-:-:S02]  /*15bd0*/  SHF.R.U32.HI R34, RZ, 0x8, R115 ;  /* 0x00000008ff227819 */ /* 0x000fc40000011673 */
[----:B------:R-:W-:Y:S02]  /*15be0*/  SHF.R.U32.HI R32, RZ, 0x8, R154 ;  /* 0x00000008ff207819 */ /* 0x000fe4000001169a */
[----:B------:R-:W-:Y:S02]  /*15bf0*/  SHF.R.U32.HI R37, RZ, 0x8, R117 ;  /* 0x00000008ff257819 */ /* 0x000fe40000011675 */
[----:B------:R-:W-:Y:S02]  /*15c00*/  PRMT R39, R38, 0x3340, R33 ;  /* 0x0000334026277816 */ /* 0x000fe40000000021 */
[----:B------:R-:W-:Y:S02]  /*15c10*/  LOP3.LUT R38, R0, 0xffff, RZ, 0xc0, !PT ;  /* 0x0000ffff00267812 */ /* 0x000fe400078ec0ff */
[----:B------:R-:W-:Y:S02]  /*15c20*/  LOP3.LUT R31, R31, 0xffff, RZ, 0xc0, !PT ;  /* 0x0000ffff1f1f7812 */ /* 0x000fe400078ec0ff */
[----:B------:R-:W-:-:S02]  /*15c30*/  LOP3.LUT R34, R34, 0xffff, RZ, 0xc0, !PT ;  /* 0x0000ffff22227812 */ /* 0x000fc400078ec0ff */
[----:B------:R-:W-:Y:S02]  /*15c40*/  LOP3.LUT R32, R32, 0xffff, RZ, 0xc0, !PT ;  /* 0x0000ffff20207812 */ /* 0x000fe400078ec0ff */
[----:B------:R-:W-:Y:S02]  /*15c50*/  LOP3.LUT R37, R37, 0xffff, RZ, 0xc0, !PT ;  /* 0x0000ffff25257812 */ /* 0x000fe400078ec0ff */
[----:B------:R-:W-:Y:S02]  /*15c60*/  SHF.R.U32.HI R0, RZ, 0x8, R2 ;  /* 0x00000008ff007819 */ /* 0x000fe40000011602 */
[----:B------:R-:W-:Y:S02]  /*15c70*/  LOP3.LUT R121, R121, 0xffff, RZ, 0xc0, !PT ;  /* 0x0000ffff79797812 */ /* 0x000fe400078ec0ff */
[----:B------:R-:W-:Y:S02]  /*15c80*/  PRMT R33, R31, 0x3340, R34 ;  /* 0x000033401f217816 */ /* 0x000fe40000000022 */
[----:B------:R-:W-:-:S02]  /*15c90*/  PRMT R31, R32, 0x3340, R37 ;  /* 0x00003340201f7816 */ /* 0x000fc40000000025 */
[----:B------:R-:W-:Y:S02]  /*15ca0*/  SHF.R.U32.HI R37, RZ, 0x8, R156 ;  /* 0x00000008ff257819 */ /* 0x000fe4000001169c */
[----:B------:R-:W-:Y:S02]  /*15cb0*/  SHF.R.U32.HI R46, RZ, 0x8, R119 ;  /* 0x00000008ff2e7819 */ /* 0x000fe40000011677 */
[----:B------:R-:W-:Y:S02]  /*15cc0*/  SHF.R.U32.HI R40, RZ, 0x8, R158 ;  /* 0x00000008ff287819 */ /* 0x000fe4000001169e */
[----:B------:R-:W-:Y:S02]  /*15cd0*/  SHF.R.U32.HI R47, RZ, 0x8, R121 ;  /* 0x00000008ff2f7819 */ /* 0x000fe40000011679 */
[----:B------:R-:W-:Y:S02]  /*15ce0*/  LOP3.LUT R0, R0, 0xffff, RZ, 0xc0, !PT ;  /* 0x0000ffff00007812 */ /* 0x000fe400078ec0ff */
[----:B------:R-:W-:-:S02]  /*15cf0*/  LOP3.LUT R5, R5, 0xffff, RZ, 0xc0, !PT ;  /* 0x0000ffff05057812 */ /* 0x000fc400078ec0ff */
[----:B------:R-:W-:Y:S02]  /*15d00*/  LOP3.LUT R37, R37, 0xffff, RZ, 0xc0, !PT ;  /* 0x0000ffff25257812 */ /* 0x000fe400078ec0ff */
[----:B------:R-:W-:Y:S02]  /*15d10*/  LOP3.LUT R46, R46, 0xffff, RZ, 0xc0, !PT ;  /* 0x0000ffff2e2e7812 */ /* 0x000fe400078ec0ff */
[----:B------:R-:W-:Y:S02]  /*15d20*/  LOP3.LUT R162, R162, 0xffff, RZ, 0xc0, !PT ;  /* 0x0000ffffa2a27812 */ /* 0x000fe400078ec0ff */
[----:B------:R-:W-:Y:S02]  /*15d30*/  LOP3.LUT R113, R113, 0xffff, RZ, 0xc0, !PT ;  /* 0x0000ffff71717812 */ /* 0x000fe400078ec0ff */
[----:B------:R-:W-:Y:S02]  /*15d40*/  F2FP.SATFINITE.E5M2.F32.PACK_AB_MERGE_C R43, R49, R48, RZ ;  /* 0x00000030312b723e */ /* 0x000fe400048060ff */
[----:B------:R-:W-:-:S02]  /*15d50*/  LOP3.LUT R40, R40, 0xffff, RZ, 0xc0, !PT ;  /* 0x0000ffff28287812 */ /* 0x000fc400078ec0ff */
[----:B------:R-:W-:Y:S02]  /*15d60*/  LOP3.LUT R47, R47, 0xffff, RZ, 0xc0, !PT ;  /* 0x0000ffff2f2f7812 */ /* 0x000fe400078ec0ff */
[----:B------:R-:W-:Y:S02]  /*15d70*/  LOP3.LUT R3, R3, 0xffff, RZ, 0xc0, !PT ;  /* 0x0000ffff03037812 */ /* 0x000fe400078ec0ff */
[----:B------:R-:W-:Y:S02]  /*15d80*/  LOP3.LUT R160, R160, 0xffff, RZ, 0xc0, !PT ;  /* 0x0000ffffa0a07812 */ /* 0x000fe400078ec0ff */
[----:B------:R-:W-:Y:S02]  /*15d90*/  LOP3.LUT R29, R29, 0xffff, RZ, 0xc0, !PT ;  /* 0x0000ffff1d1d7812 */ /* 0x000fe400078ec0ff */
[----:B------:R-:W-:Y:S02]  /*15da0*/  SHF.R.U32.HI R52, RZ, 0x8, R113 ;  /* 0x00000008ff347819 */ /* 0x000fe40000011671 */
[----:B------:R-:W-:-:S02]  /*15db0*/  F2FP.SATFINITE.E5M2.F32.PACK_AB_MERGE_C R44, R51, R50, RZ ;  /* 0x00000032332c723e */ /* 0x000fc400048060ff */
[----:B------:R-:W-:Y:S02]  /*15dc0*/  F2FP.SATFINITE.E5M2.F32.PACK_AB_MERGE_C R26, R57, R56, RZ ;  /* 0x00000038391a723e */ /* 0x000fe400048060ff */
[----:B------:R-:W-:Y:S02]  /*15dd0*/  SHF.R.U32.HI R50, RZ, 0x8, R29 ;  /* 0x00000008ff327819 */ /* 0x000fe4000001161d */
[----:B------:R-:W-:Y:S02]  /*15de0*/  F2FP.SATFINITE.E5M2.F32.PACK_AB_MERGE_C R105, R61, R60, RZ ;  /* 0x0000003c3d69723e */ /* 0x000fe400048060ff */
[----:B------:R-:W-:Y:S02]  /*15df0*/  LOP3.LUT R50, R50, 0xffff, RZ, 0xc0, !PT ;  /* 0x0000ffff32327812 */ /* 0x000fe400078ec0ff */
[----:B------:R-:W-:Y:S02]  /*15e00*/  LOP3.LUT R60, R8, 0xffff, RZ, 0xc0, !PT ;  /* 0x0000ffff083c7812 */ /* 0x000fe400078ec0ff */
[----:B------:R-:W-:-:S02]  /*15e10*/  LOP3.LUT R164, R164, 0xffff, RZ, 0xc0, !PT ;  /* 0x0000ffffa4a47812 */ /* 0x000fc400078ec0ff */
[----:B------:R-:W-:Y:S02]  /*15e20*/  LOP3.LUT R101, R101, 0xffff, RZ, 0xc0, !PT ;  /* 0x0000ffff65657812 */ /* 0x000fe400078ec0ff */
[----:B------:R-:W-:Y:S02]  /*15e30*/  LOP3.LUT R7, R7, 0xffff, RZ, 0xc0, !PT ;  /* 0x0000ffff07077812 */ /* 0x000fe400078ec0ff */
[----:B------:R-:W-:Y:S02]  /*15e40*/  LOP3.LUT R166, R166, 0xffff, RZ, 0xc0, !PT ;  /* 0x0000ffffa6a67812 */ /* 0x000fe400078ec0ff */
[----:B------:R-:W-:Y:S02]  /*15e50*/  LOP3.LUT R111, R111, 0xffff, RZ, 0xc0, !PT ;  /* 0x0000ffff6f6f7812 */ /* 0x000fe400078ec0ff */
[----:B------:R-:W-:Y:S02]  /*15e60*/  SHF.R.U32.HI R54, RZ, 0x8, R101 ;  /* 0x00000008ff367819 */ /* 0x000fe40000011665 */
[----:B------:R-:W-:-:S02]  /*15e70*/  F2FP.SATFINITE.E5M2.F32.PACK_AB_MERGE_C R109, R63, R62, RZ ;  /* 0x0000003e3f6d723e */ /* 0x000fc400048060ff */
[----:B------:R-:W-:Y:S02]  /*15e80*/  PRMT R62, R7, 0x3340, R100 ;  /* 0x00003340073e7816 */ /* 0x000fe40000000064 */
[----:B------:R-:W-:Y:S02]  /*15e90*/  SHF.R.U32.HI R56, RZ, 0x8, R111 ;  /* 0x00000008ff387819 */ /* 0x000fe4000001166f */
[----:B------:R-:W-:Y:S02]  /*15ea0*/  LOP3.LUT R54, R54, 0xffff, RZ, 0xc0, !PT ;  /* 0x0000ffff36367812 */ /* 0x000fe400078ec0ff */
[----:B------:R-:W-:Y:S02]  /*15eb0*/  LOP3.LUT R56, R56, 0xffff, RZ, 0xc0, !PT ;  /* 0x0000ffff38387812 */ /* 0x000fe400078ec0ff */
[----:B------:R-:W-:Y:S02]  /*15ec0*/  LOP3.LUT R9, R9, 0xffff, RZ, 0xc0, !PT ;  /* 0x0000ffff09097812 */ /* 0x000fe400078ec0ff */
[----:B------:R-:W-:-:S02]  /*15ed0*/  LOP3.LUT R104, R104, 0xffff, RZ, 0xc0, !PT ;  /* 0x0000ffff68687812 */ /* 0x000fc400078ec0ff */
[----:B------:R-:W-:Y:S02]  /*15ee0*/  LOP3.LUT R10, R10, 0xffff, RZ, 0xc0, !PT ;  /* 0x0000ffff0a0a7812 */ /* 0x000fe400078ec0ff */
[----:B------:R-:W-:Y:S02]  /*15ef0*/  F2FP.SATFINITE.E5M2.F32.PACK_AB_MERGE_C R107, R67, R66, RZ ;  /* 0x00000042436b723e */ /* 0x000fe400048060ff */
[----:B------:R-:W-:Y:S02]  /*15f00*/  SHF.R.U32.HI R8, RZ, 0x8, R100 ;  /* 0x00000008ff087819 */ /* 0x000fe40000011664 */
[----:B------:R-:W-:Y:S02]  /*15f10*/  F2FP.SATFINITE.E5M2.F32.PACK_AB_MERGE_C R103, R65, R64, RZ ;  /* 0x000000404167723e */ /* 0x000fe400048060ff */
[----:B------:R-:W-:Y:S02]  /*15f20*/  LOP3.LUT R8, R8, 0xffff, RZ, 0xc0, !PT ;  /* 0x0000ffff08087812 */ /* 0x000fe400078ec0ff */
[----:B------:R-:W-:-:S02]  /*15f30*/  F2FP.SATFINITE.E5M2.F32.PACK_AB_MERGE_C R51, R59, R58, RZ ;  /* 0x0000003a3b33723e */ /* 0x000fc400048060ff */
[----:B------:R-:W-:Y:S02]  /*15f40*/  SHF.R.U32.HI R48, RZ, 0x8, R98 ;  /* 0x00000008ff307819 */ /* 0x000fe40000011662 */
[----:B------:R-:W-:Y:S02]  /*15f50*/  LOP3.LUT R168, R168, 0xffff, RZ, 0xc0, !PT ;  /* 0x0000ffffa8a87812 */ /* 0x000fe400078ec0ff */
[----:B------:R-:W-:Y:S02]  /*15f60*/  LOP3.LUT R170, R170, 0xffff, RZ, 0xc0, !PT ;  /* 0x0000ffffaaaa7812 */ /* 0x000fe400078ec0ff */
[----:B------:R-:W-:Y:S02]  /*15f70*/  LOP3.LUT R35, R35, 0xffff, RZ, 0xc0, !PT ;  /* 0x0000ffff23237812 */ /* 0x000fe400078ec0ff */
[----:B------:R-:W-:Y:S02]  /*15f80*/  LOP3.LUT R12, R12, 0xffff, RZ, 0xc0, !PT ;  /* 0x0000ffff0c0c7812 */ /* 0x000fe400078ec0ff */
[----:B------:R-:W-:-:S02]  /*15f90*/  LOP3.LUT R48, R48, 0xffff, RZ, 0xc0, !PT ;  /* 0x0000ffff30307812 */ /* 0x000fc400078ec0ff */
[----:B------:R-:W-:Y:S02]  /*15fa0*/  LOP3.LUT R11, R11, 0xffff, RZ, 0xc0, !PT ;  /* 0x0000ffff0b0b7812 */ /* 0x000fe400078ec0ff */
[----:B------:R-:W-:Y:S02]  /*15fb0*/  LOP3.LUT R108, R108, 0xffff, RZ, 0xc0, !PT ;  /* 0x0000ffff6c6c7812 */ /* 0x000fe400078ec0ff */
[----:B------:R-:W-:Y:S02]  /*15fc0*/  LOP3.LUT R174, R174, 0xffff, RZ, 0xc0, !PT ;  /* 0x0000ffffaeae7812 */ /* 0x000fe400078ec0ff */
[----:B------:R-:W-:Y:S02]  /*15fd0*/  LOP3.LUT R99, R99, 0xffff, RZ, 0xc0, !PT ;  /* 0x0000ffff63637812 */ /* 0x000fe400078ec0ff */
[----:B------:R-:W-:Y:S02]  /*15fe0*/  PRMT R83, R11, 0x3340, R108 ;  /* 0x000033400b537816 */ /* 0x000fe4000000006c */
[----:B------:R-:W-:-:S02]  /*15ff0*/  LOP3.LUT R97, R97, 0xffff, RZ, 0xc0, !PT ;  /* 0x0000ffff61617812 */ /* 0x000fc400078ec0ff */
[----:B------:R-:W-:Y:S02]  /*16000*/  LOP3.LUT R91, R91, 0xffff, RZ, 0xc0, !PT ;  /* 0x0000ffff5b5b7812 */ /* 0x000fe400078ec0ff */
[----:B------:R-:W-:Y:S02]  /*16010*/  LOP3.LUT R95, R95, 0xffff, RZ, 0xc0, !PT ;  /* 0x0000ffff5f5f7812 */ /* 0x000fe400078ec0ff */
[----:B---3--:R-:W-:Y:S02]  /*16020*/  F2FP.SATFINITE.E5M2.F32.PACK_AB_MERGE_C R86, R87, R86, RZ ;  /* 0x000000565756723e */ /* 0x008fe400048060ff */
[----:B------:R-:W-:Y:S02]  /*16030*/  F2FP.SATFINITE.E5M2.F32.PACK_AB_MERGE_C R22, R244, R245, RZ ;  /* 0x000000f5f416723e */ /* 0x000fe400048060ff */
[----:B--2---:R-:W-:Y:S02]  /*16040*/  F2FP.SATFINITE.E5M2.F32.PACK_AB_MERGE_C R84, R85, R84, RZ ;  /* 0x000000545554723e */ /* 0x004fe400048060ff */
[----:B------:R-:W-:-:S02]  /*16050*/  F2FP.SATFINITE.E5M2.F32.PACK_AB_MERGE_C R23, R242, R243, RZ ;  /* 0x000000f3f217723e */ /* 0x000fc400048060ff */
[----:B------:R-:W-:Y:S02]  /*16060*/  F2FP.SATFINITE.E5M2.F32.PACK_AB_MERGE_C R216, R240, R241, RZ ;  /* 0x000000f1f0d8723e */ /* 0x000fe400048060ff */
[----:B------:R-:W-:Y:S02]  /*16070*/  F2FP.SATFINITE.E5M2.F32.PACK_AB_MERGE_C R217, R238, R239, RZ ;  /* 0x000000efeed9723e */ /* 0x000fe400048060ff */
[----:B------:R-:W-:-:S05]  /*16080*/  LOP3.LUT R24, R228, 0x300, RZ, 0xc0, !PT ;  /* 0x00000300e4187812 */ /* 0x000fca00078ec0ff */
[----:B------:R-:W-:Y:S01]  /*16090*/  IMAD.IADD R24, R24, 0x1, R41 ;  /* 0x0000000118187824 */ /* 0x000fe200078e0229 */
[----:B------:R-:W-:-:S04]  /*160a0*/  LOP3.LUT R41, R92, 0xffff, RZ, 0xc0, !PT ;  /* 0x0000ffff5c297812 */ /* 0x000fc800078ec0ff */
[----:B------:R-:W-:Y:S02]  /*160b0*/  PRMT R42, R2, 0x3340, R41 ;  /* 0x00003340022a7816 */ /* 0x000fe40000000029 */
[----:B------:R-:W-:Y:S02]  /*160c0*/  SHF.R.U32.HI R2, RZ, 0x8, R38 ;  /* 0x00000008ff027819 */ /* 0x000fe40000011626 */
[--C-:B------:R-:W-:Y:S02]  /*160d0*/  PRMT R38, R38, 0x3340, R45.reuse ;  /* 0x0000334026267816 */ /* 0x100fe4000000002d */
[----:B------:R-:W-:Y:S02]  /*160e0*/  SHF.R.U32.HI R45, RZ, 0x8, R45 ;  /* 0x00000008ff2d7819 */ /* 0x000fe4000001162d */
[----:B------:R-:W-:Y:S02]  /*160f0*/  SHF.R.U32.HI R41, RZ, 0x8, R41 ;  /* 0x00000008ff297819 */ /* 0x000fe40000011629 */
[----:B------:R-:W-:-:S02]  /*16100*/  LOP3.LUT R2, R2, 0xffff, RZ, 0xc0, !PT ;  /* 0x0000ffff02027812 */ /* 0x000fc400078ec0ff */
[----:B------:R-:W-:Y:S02]  /*16110*/  LOP3.LUT R45, R45, 0xffff, RZ, 0xc0, !PT ;  /* 0x0000ffff2d2d7812 */ /* 0x000fe400078ec0ff */
[----:B------:R-:W-:Y:S02]  /*16120*/  LOP3.LUT R41, R41, 0xffff, RZ, 0xc0, !PT ;  /* 0x0000ffff29297812 */ /* 0x000fe400078ec0ff */
[----:B------:R-:W-:Y:S02]  /*16130*/  PRMT R49, R2, 0x3340, R45 ;  /* 0x0000334002317816 */ /* 0x000fe4000000002d */
[----:B------:R-:W-:Y:S02]  /*16140*/  PRMT R53, R0, 0x3340, R41 ;  /* 0x0000334000357816 */ /* 0x000fe40000000029 */
[----:B------:R-:W-:Y:S02]  /*16150*/  SHF.R.U32.HI R2, RZ, 0x8, R5 ;  /* 0x00000008ff027819 */ /* 0x000fe40000011605 */
[----:B------:R-:W-:-:S02]  /*16160*/  PRMT R45, R5, 0x3340, R98 ;  /* 0x00003340052d7816 */ /* 0x000fc40000000062 */
[----:B------:R-:W-:Y:S02]  /*16170*/  PRMT R41, R37, 0x3340, R46 ;  /* 0x0000334025297816 */ /* 0x000fe4000000002e */
[----:B------:R-:W-:Y:S02]  /*16180*/  SHF.R.U32.HI R5, RZ, 0x8, R162 ;  /* 0x00000008ff057819 */ /* 0x000fe400000116a2 */
[----:B------:R-:W-:Y:S02]  /*16190*/  PRMT R37, R40, 0x3340, R47 ;  /* 0x0000334028257816 */ /* 0x000fe4000000002f */
[----:B------:R-:W-:Y:S02]  /*161a0*/  SHF.R.U32.HI R0, RZ, 0x8, R3 ;  /* 0x00000008ff007819 */ /* 0x000fe40000011603 */
[--C-:B------:R-:W-:Y:S02]  /*161b0*/  PRMT R46, R3, 0x3340, R96.reuse ;  /* 0x00003340032e7816 */ /* 0x100fe40000000060 */
[----:B------:R-:W-:-:S02]  /*161c0*/  SHF.R.U32.HI R47, RZ, 0x8, R96 ;  /* 0x00000008ff2f7819 */ /* 0x000fc40000011660 */
[----:B------:R-:W-:Y:S02]  /*161d0*/  SHF.R.U32.HI R3, RZ, 0x8, R160 ;  /* 0x00000008ff037819 */ /* 0x000fe400000116a0 */
[----:B------:R-:W-:Y:S02]  /*161e0*/  LOP3.LUT R57, R2, 0xffff, RZ, 0xc0, !PT ;  /* 0x0000ffff02397812 */ /* 0x000fe400078ec0ff */
[----:B------:R-:W-:Y:S02]  /*161f0*/  LOP3.LUT R5, R5, 0xffff, RZ, 0xc0, !PT ;  /* 0x0000ffff05057812 */ /* 0x000fe400078ec0ff */
[----:B------:R-:W-:Y:S02]  /*16200*/  LOP3.LUT R2, R52, 0xffff, RZ, 0xc0, !PT ;  /* 0x0000ffff34027812 */ /* 0x000fe400078ec0ff */
[----:B------:R-:W-:Y:S02]  /*16210*/  LOP3.LUT R0, R0, 0xffff, RZ, 0xc0, !PT ;  /* 0x0000ffff00007812 */ /* 0x000fe400078ec0ff */
[----:B------:R-:W-:-:S02]  /*16220*/  LOP3.LUT R47, R47, 0xffff, RZ, 0xc0, !PT ;  /* 0x0000ffff2f2f7812 */ /* 0x000fc400078ec0ff */
[----:B------:R-:W-:Y:S02]  /*16230*/  LOP3.LUT R3, R3, 0xffff, RZ, 0xc0, !PT ;  /* 0x0000ffff03037812 */ /* 0x000fe400078ec0ff */
[----:B------:R-:W-:Y:S02]  /*16240*/  PRMT R2, R5, 0x3340, R2 ;  /* 0x0000334005027816 */ /* 0x000fe40000000002 */
[----:B------:R-:W-:Y:S02]  /*16250*/  LOP3.LUT R5, R102, 0xffff, RZ, 0xc0, !PT ;  /* 0x0000ffff66057812 */ /* 0x000fe400078ec0ff */
[----:B------:R-:W-:Y:S02]  /*16260*/  PRMT R55, R0, 0x3340, R47 ;  /* 0x0000334000377816 */ /* 0x000fe4000000002f */
[----:B------:R-:W-:Y:S02]  /*16270*/  PRMT R47, R3, 0x3340, R50 ;  /* 0x00003340032f7816 */ /* 0x000fe40000000032 */
[----:B------:R-:W-:-:S02]  /*16280*/  SHF.R.U32.HI R3, RZ, 0x8, R60 ;  /* 0x00000008ff037819 */ /* 0x000fc4000001163c */
[--C-:B------:R-:W-:Y:S02]  /*16290*/  PRMT R60, R60, 0x3340, R5.reuse ;  /* 0x000033403c3c7816 */ /* 0x100fe40000000005 */
[----:B------:R-:W-:Y:S02]  /*162a0*/  SHF.R.U32.HI R50, RZ, 0x8, R5 ;  /* 0x00000008ff327819 */ /* 0x000fe40000011605 */
[----:B------:R-:W-:Y:S02]  /*162b0*/  SHF.R.U32.HI R5, RZ, 0x8, R164 ;  /* 0x00000008ff057819 */ /* 0x000fe400000116a4 */
[----:B------:R-:W-:Y:S02]  /*162c0*/  SHF.R.U32.HI R0, RZ, 0x8, R7 ;  /* 0x00000008ff007819 */ /* 0x000fe40000011607 */
[----:B------:R-:W-:Y:S02]  /*162d0*/  SHF.R.U32.HI R7, RZ, 0x8, R166 ;  /* 0x00000008ff077819 */ /* 0x000fe400000116a6 */
[----:B------:R-:W-:-:S02]  /*162e0*/  LOP3.LUT R5, R5, 0xffff, RZ, 0xc0, !PT ;  /* 0x0000ffff05057812 */ /* 0x000fc400078ec0ff */
[----:B------:R-:W-:Y:S02]  /*162f0*/  LOP3.LUT R7, R7, 0xffff, RZ, 0xc0, !PT ;  /* 0x0000ffff07077812 */ /* 0x000fe400078ec0ff */
[----:B------:R-:W-:Y:S02]  /*16300*/  LOP3.LUT R3, R3, 0xffff, RZ, 0xc0, !PT ;  /* 0x0000ffff03037812 */ /* 0x000fe400078ec0ff */
[----:B------:R-:W-:Y:S02]  /*16310*/  LOP3.LUT R50, R50, 0xffff, RZ, 0xc0, !PT ;  /* 0x0000ffff32327812 */ /* 0x000fe400078ec0ff */
[----:B------:R-:W-:Y:S02]  /*16320*/  PRMT R63, R5, 0x3340, R54 ;  /* 0x00003340053f7816 */ /* 0x000fe40000000036 */
[----:B------:R-:W-:Y:S02]  /*16330*/  LOP3.LUT R5, R106, 0xffff, RZ, 0xc0, !PT ;  /* 0x0000ffff6a057812 */ /* 0x000fe400078ec0ff */
[----:B------:R-:W-:-:S02]  /*16340*/  LOP3.LUT R71, R0, 0xffff, RZ, 0xc0, !PT ;  /* 0x0000ffff00477812 */ /* 0x000fc400078ec0ff */
[----:B------:R-:W-:Y:S02]  /*16350*/  PRMT R61, R7, 0x3340, R56 ;  /* 0x00003340073d7816 */ /* 0x000fe40000000038 */
[----:B------:R-:W-:Y:S02]  /*16360*/  PRMT R67, R3, 0x3340, R50 ;  /* 0x0000334003437816 */ /* 0x000fe40000000032 */
[----:B------:R-:W-:Y:S02]  /*16370*/  SHF.R.U32.HI R0, RZ, 0x8, R9 ;  /* 0x00000008ff007819 */ /* 0x000fe40000011609 */
[----:B------:R-:W-:Y:S02]  /*16380*/  PRMT R56, R9, 0x3340, R104 ;  /* 0x0000334009387816 */ /* 0x000fe40000000068 */
[----:B------:R-:W-:Y:S02]  /*16390*/  SHF.R.U32.HI R3, RZ, 0x8, R10 ;  /* 0x00000008ff037819 */ /* 0x000fe4000001160a */
[----:B------:R-:W-:-:S02]  /*163a0*/  SHF.R.U32.HI R9, RZ, 0x8, R5 ;  /* 0x00000008ff097819 */ /* 0x000fc40000011605 */
[----:B------:R-:W-:Y:S02]  /*163b0*/  LOP3.LUT R65, R0, 0xffff, RZ, 0xc0, !PT ;  /* 0x0000ffff00417812 */ /* 0x000fe400078ec0ff */
[----:B------:R-:W-:Y:S02]  /*163c0*/  LOP3.LUT R0, R3, 0xffff, RZ, 0xc0, !PT ;  /* 0x0000ffff03007812 */ /* 0x000fe400078ec0ff */
[----:B------:R-:W-:Y:S02]  /*163d0*/  LOP3.LUT R9, R9, 0xffff, RZ, 0xc0, !PT ;  /* 0x0000ffff09097812 */ /* 0x000fe400078ec0ff */
[----:B------:R-:W-:Y:S02]  /*163e0*/  PRMT R71, R71, 0x3340, R8 ;  /* 0x0000334047477816 */ /* 0x000fe40000000008 */
[----:B------:R-:W-:Y:S02]  /*163f0*/  PRMT R59, R0, 0x3340, R9 ;  /* 0x00003340003b7816 */ /* 0x000fe40000000009 */
[----:B------:R-:W-:-:S02]  /*16400*/  LOP3.LUT R9, R110, 0xffff, RZ, 0xc0, !PT ;  /* 0x0000ffff6e097812 */ /* 0x000fc400078ec0ff */
[----:B------:R-:W-:Y:S02]  /*16410*/  SHF.R.U32.HI R8, RZ, 0x8, R104 ;  /* 0x00000008ff087819 */ /* 0x000fe40000011668 */
[----:B------:R-:W-:Y:S02]  /*16420*/  PRMT R54, R10, 0x3340, R5 ;  /* 0x000033400a367816 */ /* 0x000fe40000000005 */
[----:B------:R-:W-:Y:S02]  /*16430*/  SHF.R.U32.HI R5, RZ, 0x8, R168 ;  /* 0x00000008ff057819 */ /* 0x000fe400000116a8 */
[----:B------:R-:W-:Y:S02]  /*16440*/  SHF.R.U32.HI R10, RZ, 0x8, R35 ;  /* 0x00000008ff0a7819 */ /* 0x000fe40000011623 */
[----:B------:R-:W-:Y:S02]  /*16450*/  SHF.R.U32.HI R7, RZ, 0x8, R170 ;  /* 0x00000008ff077819 */ /* 0x000fe400000116aa */
[----:B------:R-:W-:-:S02]  /*16460*/  PRMT R79, R12, 0x3340, R9 ;  /* 0x000033400c4f7816 */ /* 0x000fc40000000009 */
[----:B------:R-:W-:Y:S02]  /*16470*/  LOP3.LUT R8, R8, 0xffff, RZ, 0xc0, !PT ;  /* 0x0000ffff08087812 */ /* 0x000fe400078ec0ff */
[----:B------:R-:W-:Y:S02]  /*16480*/  SHF.R.U32.HI R3, RZ, 0x8, R12 ;  /* 0x00000008ff037819 */ /* 0x000fe4000001160c */
[----:B------:R-:W-:Y:S02]  /*16490*/  SHF.R.U32.HI R9, RZ, 0x8, R9 ;  /* 0x00000008ff097819 */ /* 0x000fe40000011609 */
[----:B------:R-:W-:Y:S02]  /*164a0*/  PRMT R48, R57, 0x3340, R48 ;  /* 0x0000334039307816 */ /* 0x000fe40000000030 */
[----:B------:R-:W-:Y:S02]  /*164b0*/  LOP3.LUT R57, R36, 0xffff, RZ, 0xc0, !PT ;  /* 0x0000ffff24397812 */ /* 0x000fe400078ec0ff */
[----:B------:R-:W-:-:S02]  /*164c0*/  LOP3.LUT R5, R5, 0xffff, RZ, 0xc0, !PT ;  /* 0x0000ffff05057812 */ /* 0x000fc400078ec0ff */
[----:B------:R-:W-:Y:S02]  /*164d0*/  LOP3.LUT R10, R10, 0xffff, RZ, 0xc0, !PT ;  /* 0x0000ffff0a0a7812 */ /* 0x000fe400078ec0ff */
[----:B------:R-:W-:Y:S02]  /*164e0*/  LOP3.LUT R64, R7, 0xffff, RZ, 0xc0, !PT ;  /* 0x0000ffff07407812 */ /* 0x000fe400078ec0ff */
[----:B------:R-:W-:Y:S02]  /*164f0*/  SHF.R.U32.HI R0, RZ, 0x8, R11 ;  /* 0x00000008ff007819 */ /* 0x000fe4000001160b */
[----:B------:R-:W-:Y:S02]  /*16500*/  PRMT R65, R65, 0x3340, R8 ;  /* 0x0000334041417816 */ /* 0x000fe40000000008 */
[----:B------:R-:W-:Y:S02]  /*16510*/  LOP3.LUT R172, R172, 0xffff, RZ, 0xc0, !PT ;  /* 0x0000ffffacac7812 */ /* 0x000fe400078ec0ff */
[----:B------:R-:W-:-:S02]  /*16520*/  SHF.R.U32.HI R7, RZ, 0x8, R174 ;  /* 0x00000008ff077819 */ /* 0x000fc400000116ae */
[----:B------:R-:W-:Y:S02]  /*16530*/  SHF.R.U32.HI R11, RZ, 0x8, R99 ;  /* 0x00000008ff0b7819 */ /* 0x000fe40000011663 */
[----:B------:R-:W-:Y:S02]  /*16540*/  LOP3.LUT R90, R3, 0xffff, RZ, 0xc0, !PT ;  /* 0x0000ffff035a7812 */ /* 0x000fe400078ec0ff */
[----:B------:R-:W-:Y:S02]  /*16550*/  LOP3.LUT R9, R9, 0xffff, RZ, 0xc0, !PT ;  /* 0x0000ffff09097812 */ /* 0x000fe400078ec0ff */
[----:B------:R-:W-:Y:S02]  /*16560*/  PRMT R50, R168, 0x3340, R35 ;  /* 0x00003340a8327816 */ /* 0x000fe40000000023 */
[----:B------:R-:W-:Y:S02]  /*16570*/  SHF.R.U32.HI R8, RZ, 0x8, R108 ;  /* 0x00000008ff087819 */ /* 0x000fe4000001166c */
[----:B------:R-:W-:-:S02]  /*16580*/  PRMT R36, R170, 0x3340, R57 ;  /* 0x00003340aa247816 */ /* 0x000fc40000000039 */
[----:B------:R-:W-:Y:S02]  /*16590*/  SHF.R.U32.HI R35, RZ, 0x8, R57 ;  /* 0x00000008ff237819 */ /* 0x000fe40000011639 */
[----:B------:R-:W-:Y:S02]  /*165a0*/  PRMT R57, R5, 0x3340, R10 ;  /* 0x0000334005397816 */ /* 0x000fe4000000000a */
[----:B------:R-:W-:Y:S02]  /*165b0*/  LOP3.LUT R69, R0, 0xffff, RZ, 0xc0, !PT ;  /* 0x0000ffff00457812 */ /* 0x000fe400078ec0ff */
[----:B------:R-:W-:Y:S02]  /*165c0*/  SHF.R.U32.HI R5, RZ, 0x8, R172 ;  /* 0x00000008ff057819 */ /* 0x000fe400000116ac */
[----:B------:R-:W-:Y:S02]  /*165d0*/  SHF.R.U32.HI R10, RZ, 0x8, R97 ;  /* 0x00000008ff0a7819 */ /* 0x000fe40000011661 */
[----:B------:R-:W-:-:S02]  /*165e0*/  LOP3.LUT R0, R7, 0xffff, RZ, 0xc0, !PT ;  /* 0x0000ffff07007812 */ /* 0x000fc400078ec0ff */
[----:B------:R-:W-:Y:S02]  /*165f0*/  LOP3.LUT R11, R11, 0xffff, RZ, 0xc0, !PT ;  /* 0x0000ffff0b0b7812 */ /* 0x000fe400078ec0ff */
[----:B------:R-:W-:Y:S02]  /*16600*/  PRMT R90, R90, 0x3340, R9 ;  /* 0x000033405a5a7816 */ /* 0x000fe40000000009 */
[----:B------:R-:W-:Y:S02]  /*16610*/  LOP3.LUT R8, R8, 0xffff, RZ, 0xc0, !PT ;  /* 0x0000ffff08087812 */ /* 0x000fe400078ec0ff */
[----:B------:R-:W-:Y:S02]  /*16620*/  LOP3.LUT R13, R13, 0xffff, RZ, 0xc0, !PT ;  /* 0x0000ffff0d0d7812 */ /* 0x000fe400078ec0ff */
[----:B------:R-:W-:Y:S02]  /*16630*/  LOP3.LUT R14, R14, 0xffff, RZ, 0xc0, !PT ;  /* 0x0000ffff0e0e7812 */ /* 0x000fe400078ec0ff */
[----:B------:R-:W-:-:S02]  /*16640*/  LOP3.LUT R9, R114, 0xffff, RZ, 0xc0, !PT ;  /* 0x0000ffff72097812 */ /* 0x000fc400078ec0ff */
[----:B------:R-:W-:Y:S02]  /*16650*/  LOP3.LUT R5, R5, 0xffff, RZ, 0xc0, !PT ;  /* 0x0000ffff05057812 */ /* 0x000fe400078ec0ff */
[----:B------:R-:W-:Y:S02]  /*16660*/  LOP3.LUT R10, R10, 0xffff, RZ, 0xc0, !PT ;  /* 0x0000ffff0a0a7812 */ /* 0x000fe400078ec0ff */
[----:B------:R-:W-:Y:S02]  /*16670*/  PRMT R77, R0, 0x3340, R11 ;  /* 0x00003340004d7816 */ /* 0x000fe4000000000b */
[----:B------:R-:W-:Y:S02]  /*16680*/  PRMT R94, R69, 0x3340, R8 ;  /* 0x00003340455e7816 */ /* 0x000fe40000000008 */
[----:B------:R-:W-:Y:S02]  /*16690*/  LOP3.LUT R176, R176, 0xffff, RZ, 0xc0, !PT ;  /* 0x0000ffffb0b07812 */ /* 0x000fe400078ec0ff */
[----:B------:R-:W-:-:S02]  /*166a0*/  LOP3.LUT R178, R178, 0xffff, RZ, 0xc0, !PT ;  /* 0x0000ffffb2b27812 */ /* 0x000fc400078ec0ff */
[----:B------:R-:W-:Y:S02]  /*166b0*/  LOP3.LUT R43, R43, 0xffff, RZ, 0xc0, !PT ;  /* 0x0000ffff2b2b7812 */ /* 0x000fe400078ec0ff */
[----:B------:R-:W-:Y:S02]  /*166c0*/  LOP3.LUT R11, R44, 0xffff, RZ, 0xc0, !PT ;  /* 0x0000ffff2c0b7812 */ /* 0x000fe400078ec0ff */
[----:B------:R-:W-:Y:S02]  /*166d0*/  SHF.R.U32.HI R0, RZ, 0x8, R13 ;  /* 0x00000008ff007819 */ /* 0x000fe4000001160d */
[----:B------:R-:W-:Y:S02]  /*166e0*/  PRMT R68, R14, 0x3340, R9 ;  /* 0x000033400e447816 */ /* 0x000fe40000000009 */
[----:B------:R-:W-:Y:S02]  /*166f0*/  SHF.R.U32.HI R8, RZ, 0x8, R112 ;  /* 0x00000008ff087819 */ /* 0x000fe40000011670 */
[----:B------:R-:W-:-:S02]  /*16700*/  SHF.R.U32.HI R3, RZ, 0x8, R14 ;  /* 0x00000008ff037819 */ /* 0x000fc4000001160e */
[----:B------:R-:W-:Y:S02]  /*16710*/  SHF.R.U32.HI R9, RZ, 0x8, R9 ;  /* 0x00000008ff097819 */ /* 0x000fe40000011609 */
[----:B------:R-:W-:Y:S02]  /*16720*/  PRMT R88, R5, 0x3340, R10 ;  /* 0x0000334005587816 */ /* 0x000fe4000000000a */
[----:B------:R-:W-:Y:S02]  /*16730*/  SHF.R.U32.HI R5, RZ, 0x8, R176 ;  /* 0x00000008ff057819 */ /* 0x000fe400000116b0 */
[----:B------:R-:W-:Y:S02]  /*16740*/  SHF.R.U32.HI R10, RZ, 0x8, R43 ;  /* 0x00000008ff0a7819 */ /* 0x000fe4000001162b */
[----:B------:R-:W-:Y:S02]  /*16750*/  PRMT R44, R178, 0x3340, R11 ;  /* 0x00003340b22c7816 */ /* 0x000fe4000000000b */
[----:B------:R-:W-:-:S02]  /*16760*/  LOP3.LUT R81, R0, 0xffff, RZ, 0xc0, !PT ;  /* 0x0000ffff00517812 */ /* 0x000fc400078ec0ff */
[----:B------:R-:W-:Y:S02]  /*16770*/  SHF.R.U32.HI R7, RZ, 0x8, R178 ;  /* 0x00000008ff077819 */ /* 0x000fe400000116b2 */
[----:B------:R-:W-:Y:S02]  /*16780*/  SHF.R.U32.HI R11, RZ, 0x8, R11 ;  /* 0x00000008ff0b7819 */ /* 0x000fe4000001160b */
        /* <DEDUP_REMOVED lines=8> */
[----:B------:R-:W-:Y:S02]  /*16810*/  LOP3.LUT R12, R7, 0xffff, RZ, 0xc0, !PT ;  /* 0x0000ffff070c7812 */ /* 0x000fe400078ec0ff */
[----:B------:R-:W-:-:S02]  /*16820*/  LOP3.LUT R11, R11, 0xffff, RZ, 0xc0, !PT ;  /* 0x0000ffff0b0b7812 */ /* 0x000fc400078ec0ff */
[----:B------:R-:W-:Y:S02]  /*16830*/  PRMT R81, R81, 0x3340, R8 ;  /* 0x0000334051517816 */ /* 0x000fe40000000008 */
[----:B------:R-:W-:Y:S02]  /*16840*/  PRMT R75, R0, 0x3340, R9 ;  /* 0x00003340004b7816 */ /* 0x000fe40000000009 */
[----:B------:R-:W-:Y:S02]  /*16850*/  LOP3.LUT R180, R180, 0xffff, RZ, 0xc0, !PT ;  /* 0x0000ffffb4b47812 */ /* 0x000fe400078ec0ff */
[----:B------:R-:W-:Y:S02]  /*16860*/  LOP3.LUT R182, R182, 0xffff, RZ, 0xc0, !PT ;  /* 0x0000ffffb6b67812 */ /* 0x000fe400078ec0ff */
[----:B------:R-:W-:Y:S02]  /*16870*/  SHF.R.U32.HI R0, RZ, 0x8, R15 ;  /* 0x00000008ff007819 */ /* 0x000fe4000001160f */
[----:B------:R-:W-:-:S02]  /*16880*/  SHF.R.U32.HI R8, RZ, 0x8, R116 ;  /* 0x00000008ff087819 */ /* 0x000fc40000011674 */
[----:B------:R-:W-:Y:S02]  /*16890*/  SHF.R.U32.HI R3, RZ, 0x8, R19 ;  /* 0x00000008ff037819 */ /* 0x000fe40000011613 */
[----:B------:R-:W-:Y:S02]  /*168a0*/  PRMT R35, R64, 0x3340, R35 ;  /* 0x0000334040237816 */ /* 0x000fe40000000023 */
[----:B------:R-:W-:Y:S02]  /*168b0*/  PRMT R64, R176, 0x3340, R43 ;  /* 0x00003340b0407816 */ /* 0x000fe4000000002b */
[----:B------:R-:W-:Y:S02]  /*168c0*/  PRMT R69, R5, 0x3340, R10 ;  /* 0x0000334005457816 */ /* 0x000fe4000000000a */
[----:B------:R-:W-:Y:S02]  /*168d0*/  SHF.R.U32.HI R9, RZ, 0x8, R118 ;  /* 0x00000008ff097819 */ /* 0x000fe40000011676 */
[----:B------:R-:W-:-:S02]  /*168e0*/  PRMT R70, R13, 0x3340, R112 ;  /* 0x000033400d467816 */ /* 0x000fc40000000070 */
[----:B------:R-:W-:Y:S02]  /*168f0*/  PRMT R43, R12, 0x3340, R11 ;  /* 0x000033400c2b7816 */ /* 0x000fe4000000000b */
        /* <DEDUP_REMOVED lines=17> */
[----:B------:R-:W-:Y:S02]  /*16a10*/  PRMT R110, R13, 0x3340, R8 ;  /* 0x000033400d6e7816 */ /* 0x000fe40000000008 */
[----:B------:R-:W-:Y:S02]  /*16a20*/  LOP3.LUT R184, R184, 0xffff, RZ, 0xc0, !PT ;  /* 0x0000ffffb8b87812 */ /* 0x000fe400078ec0ff */
[----:B------:R-:W-:Y:S02]  /*16a30*/  LOP3.LUT R7, R26, 0xffff, RZ, 0xc0, !PT ;  /* 0x0000ffff1a077812 */ /* 0x000fe400078ec0ff */
[----:B------:R-:W-:Y:S02]  /*16a40*/  LOP3.LUT R186, R186, 0xffff, RZ, 0xc0, !PT ;  /* 0x0000ffffbaba7812 */ /* 0x000fe400078ec0ff */
[----:B------:R-:W-:Y:S02]  /*16a50*/  LOP3.LUT R51, R51, 0xffff, RZ, 0xc0, !PT ;  /* 0x0000ffff33337812 */ /* 0x000fe400078ec0ff */
[----:B------:R-:W-:-:S02]  /*16a60*/  PRMT R95, R20, 0x3340, R3 ;  /* 0x00003340145f7816 */ /* 0x000fc40000000003 */
[----:B------:R-:W-:Y:S02]  /*16a70*/  SHF.R.U32.HI R8, RZ, 0x8, R3 ;  /* 0x00000008ff087819 */ /* 0x000fe40000011603 */
[----:B------:R-:W-:Y:S02]  /*16a80*/  PRMT R66, R174, 0x3340, R99 ;  /* 0x00003340ae427816 */ /* 0x000fe40000000063 */
[----:B------:R-:W-:Y:S02]  /*16a90*/  PRMT R104, R104, 0x3340, R9 ;  /* 0x0000334068687816 */ /* 0x000fe40000000009 */
[----:B------:R-:W-:Y:S02]  /*16aa0*/  SHF.R.U32.HI R0, RZ, 0x8, R20 ;  /* 0x00000008ff007819 */ /* 0x000fe40000011614 */
[----:B------:R-:W-:Y:S02]  /*16ab0*/  SHF.R.U32.HI R3, RZ, 0x8, R21 ;  /* 0x00000008ff037819 */ /* 0x000fe40000011615 */
[----:B------:R-:W-:-:S02]  /*16ac0*/  PRMT R99, R5, 0x3340, R10 ;  /* 0x0000334005637816 */ /* 0x000fc4000000000a */
[----:B------:R-:W-:Y:S02]  /*16ad0*/  SHF.R.U32.HI R9, RZ, 0x8, R122 ;  /* 0x00000008ff097819 */ /* 0x000fe4000001167a */
[----:B------:R-:W-:Y:S02]  /*16ae0*/  PRMT R100, R100, 0x3340, R11 ;  /* 0x0000334064647816 */ /* 0x000fe4000000000b */
[--C-:B------:R-:W-:Y:S02]  /*16af0*/  PRMT R85, R184, 0x3340, R7.reuse ;  /* 0x00003340b8557816 */ /* 0x100fe40000000007 */
[----:B------:R-:W-:Y:S02]  /*16b00*/  SHF.R.U32.HI R10, RZ, 0x8, R7 ;  /* 0x00000008ff0a7819 */ /* 0x000fe40000011607 */
[----:B------:R-:W-:Y:S02]  /*16b10*/  SHF.R.U32.HI R7, RZ, 0x8, R186 ;  /* 0x00000008ff077819 */ /* 0x000fe400000116ba */
[----:B------:R-:W-:-:S02]  /*16b20*/  SHF.R.U32.HI R11, RZ, 0x8, R51 ;  /* 0x00000008ff0b7819 */ /* 0x000fc40000011633 */
        /* <DEDUP_REMOVED lines=11> */
[----:B------:R-:W-:-:S02]  /*16be0*/  PRMT R102, R13, 0x3340, R8 ;  /* 0x000033400d667816 */ /* 0x000fc40000000008 */
[----:B------:R-:W-:Y:S02]  /*16bf0*/  PRMT R98, R98, 0x3340, R9 ;  /* 0x0000334062627816 */ /* 0x000fe40000000009 */
[--C-:B------:R-:W-:Y:S02]  /*16c00*/  PRMT R115, R22, 0x3340, R3.reuse ;  /* 0x0000334016737816 */ /* 0x100fe40000000003 */
[----:B------:R-:W-:Y:S02]  /*16c10*/  SHF.R.U32.HI R8, RZ, 0x8, R3 ;  /* 0x00000008ff087819 */ /* 0x000fe40000011603 */
[----:B------:R-:W-:Y:S02]  /*16c20*/  PRMT R26, R186, 0x3340, R51 ;  /* 0x00003340ba1a7816 */ /* 0x000fe40000000033 */
[----:B------:R-:W-:Y:S02]  /*16c30*/  SHF.R.U32.HI R3, RZ, 0x8, R23 ;  /* 0x00000008ff037819 */ /* 0x000fe40000011617 */
[----:B------:R-:W-:-:S02]  /*16c40*/  SHF.R.U32.HI R9, RZ, 0x8, R126 ;  /* 0x00000008ff097819 */ /* 0x000fc4000001167e */
[----:B------:R-:W-:Y:S02]  /*16c50*/  SHF.R.U32.HI R5, RZ, 0x8, R184 ;  /* 0x00000008ff057819 */ /* 0x000fe400000116b8 */
[----:B------:R-:W-:Y:S02]  /*16c60*/  PRMT R51, R0, 0x3340, R11 ;  /* 0x0000334000337816 */ /* 0x000fe4000000000b */
[----:B------:R-:W-:Y:S02]  /*16c70*/  PRMT R73, R172, 0x3340, R97 ;  /* 0x00003340ac497816 */ /* 0x000fe40000000061 */
[----:B------:R-:W-:Y:S02]  /*16c80*/  SHF.R.U32.HI R0, RZ, 0x8, R22 ;  /* 0x00000008ff007819 */ /* 0x000fe40000011616 */
[----:B------:R-:W-:Y:S02]  /*16c90*/  PRMT R97, R19, 0x3340, R118 ;  /* 0x0000334013617816 */ /* 0x000fe40000000076 */
        /* <DEDUP_REMOVED lines=11> */
[----:B------:R-:W-:Y:S02]  /*16d50*/  SHF.R.U32.HI R7, RZ, 0x8, R190 ;  /* 0x00000008ff077819 */ /* 0x000fe400000116be */
[----:B------:R-:W-:-:S02]  /*16d60*/  LOP3.LUT R216, R216, 0xffff, RZ, 0xc0, !PT ;  /* 0x0000ffffd8d87812 */ /* 0x000fc400078ec0ff */
        /* <DEDUP_REMOVED lines=8> */
[----:B------:R-:W-:Y:S02]  /*16df0*/  PRMT R107, R216, 0x3340, R9 ;  /* 0x00003340d86b7816 */ /* 0x000fe40000000009 */
[----:B------:R-:W-:Y:S02]  /*16e00*/  LOP3.LUT R5, R5, 0xffff, RZ, 0xc0, !PT ;  /* 0x0000ffff05057812 */ /* 0x000fe400078ec0ff */
[----:B------:R-:W-:Y:S02]  /*16e10*/  LOP3.LUT R10, R10, 0xffff, RZ, 0xc0, !PT ;  /* 0x0000ffff0a0a7812 */ /* 0x000fe400078ec0ff */
[----:B------:R-:W-:-:S02]  /*16e20*/  SHF.R.U32.HI R0, RZ, 0x8, R216 ;  /* 0x00000008ff007819 */ /* 0x000fc400000116d8 */
[----:B------:R-:W-:Y:S02]  /*16e30*/  SHF.R.U32.HI R9, RZ, 0x8, R9 ;  /* 0x00000008ff097819 */ /* 0x000fe40000011609 */
[----:B------:R-:W-:Y:S02]  /*16e40*/  SHF.R.U32.HI R7, RZ, 0x8, R192 ;  /* 0x00000008ff077819 */ /* 0x000fe400000116c0 */
[----:B------:R-:W-:Y:S02]  /*16e50*/  LOP3.LUT R217, R217, 0xffff, RZ, 0xc0, !PT ;  /* 0x0000ffffd9d97812 */ /* 0x000fe400078ec0ff */
[----:B------:R-:W-:Y:S02]  /*16e60*/  LOP3.LUT R130, R130, 0xffff, RZ, 0xc0, !PT ;  /* 0x0000ffff82827812 */ /* 0x000fe400078ec0ff */
[----:B------:R-:W-:Y:S02]  /*16e70*/  SHF.R.U32.HI R8, RZ, 0x8, R194 ;  /* 0x00000008ff087819 */ /* 0x000fe400000116c2 */
[----:B------:R-:W-:-:S02]  /*16e80*/  SHF.R.U32.HI R12, RZ, 0x8, R13 ;  /* 0x00000008ff0c7819 */ /* 0x000fc4000001160d */
[----:B------:R-:W-:Y:S02]  /*16e90*/  LOP3.LUT R11, R109, 0xffff, RZ, 0xc0, !PT ;  /* 0x0000ffff6d0b7812 */ /* 0x000fe400078ec0ff */
[----:B------:R-:W-:Y:S02]  /*16ea0*/  PRMT R114, R5, 0x3340, R10 ;  /* 0x0000334005727816 */ /* 0x000fe4000000000a */
[----:B------:R-:W-:Y:S02]  /*16eb0*/  LOP3.LUT R0, R0, 0xffff, RZ, 0xc0, !PT ;  /* 0x0000ffff00007812 */ /* 0x000fe400078ec0ff */
[----:B------:R-:W-:Y:S02]  /*16ec0*/  LOP3.LUT R9, R9, 0xffff, RZ, 0xc0, !PT ;  /* 0x0000ffff09097812 */ /* 0x000fe400078ec0ff */
[----:B------:R-:W-:Y:S02]  /*16ed0*/  LOP3.LUT R108, R7, 0xffff, RZ, 0xc0, !PT ;  /* 0x0000ffff076c7812 */ /* 0x000fe400078ec0ff */
[----:B------:R-:W-:-:S02]  /*16ee0*/  SHF.R.U32.HI R5, RZ, 0x8, R217 ;  /* 0x00000008ff057819 */ /* 0x000fc400000116d9 */
[----:B------:R-:W-:Y:S02]  /*16ef0*/  SHF.R.U32.HI R10, RZ, 0x8, R130 ;  /* 0x00000008ff0a7819 */ /* 0x000fe40000011682 */
[----:B------:R-:W-:Y:S02]  /*16f00*/  LOP3.LUT R7, R8, 0xffff, RZ, 0xc0, !PT ;  /* 0x0000ffff08077812 */ /* 0x000fe400078ec0ff */
[----:B------:R-:W-:Y:S02]  /*16f10*/  LOP3.LUT R12, R12, 0xffff, RZ, 0xc0, !PT ;  /* 0x0000ffff0c0c7812 */ /* 0x000fe400078ec0ff */
[----:B------:R-:W-:Y:S02]  /*16f20*/  PRMT R58, R164, 0x3340, R101 ;  /* 0x00003340a43a7816 */ /* 0x000fe40000000065 */
[----:B------:R-:W-:Y:S02]  /*16f30*/  PRMT R101, R15, 0x3340, R116 ;  /* 0x000033400f657816 */ /* 0x000fe40000000074 */
[----:B------:R-:W-:-:S02]  /*16f40*/  PRMT R109, R188, 0x3340, R105 ;  /* 0x00003340bc6d7816 */ /* 0x000fc40000000069 */
[----:B------:R-:W-:Y:S02]  /*16f50*/  PRMT R105, R190, 0x3340, R11 ;  /* 0x00003340be697816 */ /* 0x000fe4000000000b */
[----:B------:R-:W-:Y:S02]  /*16f60*/  PRMT R116, R0, 0x3340, R9 ;  /* 0x0000334000747816 */ /* 0x000fe40000000009 */
[----:B------:R-:W-:Y:S02]  /*16f70*/  SHF.R.U32.HI R11, RZ, 0x8, R11 ;  /* 0x00000008ff0b7819 */ /* 0x000fe4000001160b */
[----:B------:R-:W-:Y:S02]  /*16f80*/  PRMT R3, R194, 0x3340, R13 ;  /* 0x00003340c2037816 */ /* 0x000fe4000000000d */
[----:B------:R-:W-:Y:S02]  /*16f90*/  LOP3.LUT R5, R5, 0xffff, RZ, 0xc0, !PT ;  /* 0x0000ffff05057812 */ /* 0x000fe400078ec0ff */
[----:B------:R-:W-:-:S02]  /*16fa0*/  LOP3.LUT R10, R10, 0xffff, RZ, 0xc0, !PT ;  /* 0x0000ffff0a0a7812 */ /* 0x000fc400078ec0ff */
[----:B------:R-:W-:Y:S02]  /*16fb0*/  PRMT R0, R7, 0x3340, R12 ;  /* 0x0000334007007816 */ /* 0x000fe4000000000c */
        /* <DEDUP_REMOVED lines=10> */
[----:B------:R-:W-:-:S02]  /*17060*/  PRMT R111, R5, 0x3340, R10 ;  /* 0x00003340056f7816 */ /* 0x000fc4000000000a */
[--C-:B------:R-:W-:Y:S02]  /*17070*/  PRMT R93, R196, 0x3340, R89.reuse ;  /* 0x00003340c45d7816 */ /* 0x100fe40000000059 */
[----:B------:R-:W-:Y:S02]  /*17080*/  SHF.R.U32.HI R12, RZ, 0x8, R89 ;  /* 0x00000008ff0c7819 */ /* 0x000fe40000011659 */
[--C-:B------:R-:W-:Y:S02]  /*17090*/  PRMT R119, R218, 0x3340, R7.reuse ;  /* 0x00003340da777816 */ /* 0x100fe40000000007 */
[----:B------:R-:W-:Y:S02]  /*170a0*/  SHF.R.U32.HI R10, RZ, 0x8, R7 ;  /* 0x00000008ff0a7819 */ /* 0x000fe40000011607 */
[----:B------:R-:W-:Y:S02]  /*170b0*/  PRMT R89, R198, 0x3340, R13 ;  /* 0x00003340c6597816 */ /* 0x000fe4000000000d */
[----:B------:R-:W-:-:S02]  /*170c0*/  SHF.R.U32.HI R7, RZ, 0x8, R219 ;  /* 0x00000008ff077819 */ /* 0x000fc400000116db */
[----:B------:R-:W-:Y:S02]  /*170d0*/  SHF.R.U32.HI R9, RZ, 0x8, R198 ;  /* 0x00000008ff097819 */ /* 0x000fe400000116c6 */
[----:B------:R-:W-:Y:S02]  /*170e0*/  SHF.R.U32.HI R13, RZ, 0x8, R13 ;  /* 0x00000008ff0d7819 */ /* 0x000fe4000001160d */
[----:B------:R-:W-:Y:S02]  /*170f0*/  SHF.R.U32.HI R8, RZ, 0x8, R196 ;  /* 0x00000008ff087819 */ /* 0x000fe400000116c4 */
[----:B------:R-:W-:Y:S02]  /*17100*/  PRMT R96, R180, 0x3340, R91 ;  /* 0x00003340b4607816 */ /* 0x000fe4000000005b */
[----:B------:R-:W-:Y:S02]  /*17110*/  PRMT R112, R112, 0x3340, R11 ;  /* 0x0000334070707816 */ /* 0x000fe4000000000b */
[----:B------:R-:W-:-:S02]  /*17120*/  PRMT R91, R21, 0x3340, R122 ;  /* 0x00003340155b7816 */ /* 0x000fc4000000007a */
[----:B------:R-:W-:Y:S02]  /*17130*/  LOP3.LUT R11, R103, 0xffff, RZ, 0xc0, !PT ;  /* 0x0000ffff670b7812 */ /* 0x000fe400078ec0ff */
[----:B------:R-:W-:Y:S02]  /*17140*/  LOP3.LUT R124, R7, 0xffff, RZ, 0xc0, !PT ;  /* 0x0000ffff077c7812 */ /* 0x000fe400078ec0ff */
[----:B------:R-:W-:Y:S02]  /*17150*/  LOP3.LUT R122, R9, 0xffff, RZ, 0xc0, !PT ;  /* 0x0000ffff097a7812 */ /* 0x000fe400078ec0ff */
[----:B------:R-:W-:Y:S02]  /*17160*/  LOP3.LUT R13, R13, 0xffff, RZ, 0xc0, !PT ;  /* 0x0000ffff0d0d7812 */ /* 0x000fe400078ec0ff */
[----:B------:R-:W-:Y:S02]  /*17170*/  SHF.R.U32.HI R5, RZ, 0x8, R218 ;  /* 0x00000008ff057819 */ /* 0x000fe400000116da */
[----:B------:R-:W-:-:S02]  /*17180*/  LOP3.LUT R7, R8, 0xffff, RZ, 0xc0, !PT ;  /* 0x0000ffff08077812 */ /* 0x000fc400078ec0ff */
[----:B------:R-:W-:Y:S02]  /*17190*/  LOP3.LUT R12, R12, 0xffff, RZ, 0xc0, !PT ;  /* 0x0000ffff0c0c7812 */ /* 0x000fe400078ec0ff */
[----:B------:R-:W-:Y:S02]  /*171a0*/  PRMT R40, R160, 0x3340, R29 ;  /* 0x00003340a0287816 */ /* 0x000fe4000000001d */
[----:B------:R-:W-:Y:S02]  /*171b0*/  PRMT R29, R162, 0x3340, R113 ;  /* 0x00003340a21d7816 */ /* 0x000fe40000000071 */
[--C-:B------:R-:W-:Y:S02]  /*171c0*/  PRMT R103, R192, 0x3340, R11.reuse ;  /* 0x00003340c0677816 */ /* 0x100fe4000000000b */
[----:B------:R-:W-:Y:S02]  /*171d0*/  PRMT R113, R23, 0x3340, R126 ;  /* 0x0000334017717816 */ /* 0x000fe4000000007e */
[----:B------:R-:W-:-:S02]  /*171e0*/  SHF.R.U32.HI R11, RZ, 0x8, R11 ;  /* 0x00000008ff0b7819 */ /* 0x000fc4000001160b */
[----:B------:R-:W-:Y:S02]  /*171f0*/  PRMT R122, R122, 0x3340, R13 ;  /* 0x000033407a7a7816 */ /* 0x000fe4000000000d */
[----:B------:R-:W-:Y:S02]  /*17200*/  LOP3.LUT R5, R5, 0xffff, RZ, 0xc0, !PT ;  /* 0x0000ffff05057812 */ /* 0x000fe400078ec0ff */
[----:B------:R-:W-:Y:S02]  /*17210*/  LOP3.LUT R10, R10, 0xffff, RZ, 0xc0, !PT ;  /* 0x0000ffff0a0a7812 */ /* 0x000fe400078ec0ff */
[----:B------:R-:W-:Y:S02]  /*17220*/  PRMT R126, R7, 0x3340, R12 ;  /* 0x00003340077e7816 */ /* 0x000fe4000000000c */
        /* <DEDUP_REMOVED lines=9> */
[----:B------:R-:W-:Y:S02]  /*172c0*/  PRMT R128, R5, 0x3340, R10 ;  /* 0x0000334005807816 */ /* 0x000fe4000000000a */
[----:B------:R-:W-:Y:S02]  /*172d0*/  SHF.R.U32.HI R8, RZ, 0x8, R200 ;  /* 0x00000008ff087819 */ /* 0x000fe400000116c8 */
[--C-:B------:R-:W-:Y:S02]  /*172e0*/  PRMT R74, R200, 0x3340, R9.reuse ;  /* 0x00003340c84a7816 */ /* 0x100fe40000000009 */
[----:B------:R-:W-:Y:S02]  /*172f0*/  SHF.R.U32.HI R12, RZ, 0x8, R9 ;  /* 0x00000008ff0c7819 */ /* 0x000fe40000011609 */
[----:B------:R-:W-:-:S02]  /*17300*/  PRMT R72, R202, 0x3340, R13 ;  /* 0x00003340ca487816 */ /* 0x000fc4000000000d */
[--C-:B------:R-:W-:Y:S02]  /*17310*/  PRMT R123, R220, 0x3340, R7.reuse ;  /* 0x00003340dc7b7816 */ /* 0x100fe40000000007 */
[----:B------:R-:W-:Y:S02]  /*17320*/  SHF.R.U32.HI R10, RZ, 0x8, R7 ;  /* 0x00000008ff0a7819 */ /* 0x000fe40000011607 */
[----:B------:R-:W-:Y:S02]  /*17330*/  SHF.R.U32.HI R9, RZ, 0x8, R202 ;  /* 0x00000008ff097819 */ /* 0x000fe400000116ca */
[----:B------:R-:W-:Y:S02]  /*17340*/  SHF.R.U32.HI R13, RZ, 0x8, R13 ;  /* 0x00000008ff0d7819 */ /* 0x000fe4000001160d */
[----:B------:R-:W-:Y:S02]  /*17350*/  SHF.R.U32.HI R5, RZ, 0x8, R220 ;  /* 0x00000008ff057819 */ /* 0x000fe400000116dc */
[----:B------:R-:W-:-:S02]  /*17360*/  SHF.R.U32.HI R7, RZ, 0x8, R221 ;  /* 0x00000008ff077819 */ /* 0x000fc400000116dd */
[----:B------:R-:W-:Y:S02]  /*17370*/  PRMT R108, R108, 0x3340, R11 ;  /* 0x000033406c6c7816 */ /* 0x000fe4000000000b */
[----:B------:R-:W-:Y:S02]  /*17380*/  SHF.R.U32.HI R11, RZ, 0x8, R134 ;  /* 0x00000008ff0b7819 */ /* 0x000fe40000011686 */
        /* <DEDUP_REMOVED lines=17> */
[----:B------:R-:W-:Y:S02]  /*174a0*/  LOP3.LUT R206, R206, 0xffff, RZ, 0xc0, !PT ;  /* 0x0000ffffcece7812 */ /* 0x000fe400078ec0ff */
[----:B------:R-:W-:Y:S02]  /*174b0*/  LOP3.LUT R13, R78, 0xffff, RZ, 0xc0, !PT ;  /* 0x0000ffff4e0d7812 */ /* 0x000fe400078ec0ff */
[--C-:B------:R-:W-:Y:S02]  /*174c0*/  PRMT R131, R222, 0x3340, R7.reuse ;  /* 0x00003340de837816 */ /* 0x100fe40000000007 */
[----:B------:R-:W-:Y:S02]  /*174d0*/  SHF.R.U32.HI R10, RZ, 0x8, R7 ;  /* 0x00000008ff0a7819 */ /* 0x000fe40000011607 */
[----:B------:R-:W-:-:S02]  /*174e0*/  PRMT R124, R124, 0x3340, R11 ;  /* 0x000033407c7c7816 */ /* 0x000fc4000000000b */
[----:B------:R-:W-:Y:S02]  /*174f0*/  PRMT R127, R127, 0x3340, R12 ;  /* 0x000033407f7f7816 */ /* 0x000fe4000000000c */
[----:B------:R-:W-:Y:S02]  /*17500*/  SHF.R.U32.HI R7, RZ, 0x8, R223 ;  /* 0x00000008ff077819 */ /* 0x000fe400000116df */
[----:B------:R-:W-:Y:S02]  /*17510*/  SHF.R.U32.HI R11, RZ, 0x8, R138 ;  /* 0x00000008ff0b7819 */ /* 0x000fe4000001168a */
[----:B------:R-:W-:Y:S02]  /*17520*/  SHF.R.U32.HI R8, RZ, 0x8, R204 ;  /* 0x00000008ff087819 */ /* 0x000fe400000116cc */
[--C-:B------:R-:W-:Y:S02]  /*17530*/  SHF.R.U32.HI R12, RZ, 0x8, R9.reuse ;  /* 0x00000008ff0c7819 */ /* 0x100fe40000011609 */
[----:B------:R-:W-:-:S02]  /*17540*/  PRMT R129, R204, 0x3340, R9 ;  /* 0x00003340cc817816 */ /* 0x000fc40000000009 */
[--C-:B------:R-:W-:Y:S02]  /*17550*/  PRMT R78, R206, 0x3340, R13.reuse ;  /* 0x00003340ce4e7816 */ /* 0x100fe4000000000d */
[----:B------:R-:W-:Y:S02]  /*17560*/  SHF.R.U32.HI R9, RZ, 0x8, R206 ;  /* 0x00000008ff097819 */ /* 0x000fe400000116ce */
[----:B------:R-:W-:Y:S02]  /*17570*/  SHF.R.U32.HI R13, RZ, 0x8, R13 ;  /* 0x00000008ff0d7819 */ /* 0x000fe4000001160d */
[----:B------:R-:W-:Y:S02]  /*17580*/  LOP3.LUT R14, R7, 0xffff, RZ, 0xc0, !PT ;  /* 0x0000ffff070e7812 */ /* 0x000fe400078ec0ff */
[----:B------:R-:W-:Y:S02]  /*17590*/  LOP3.LUT R11, R11, 0xffff, RZ, 0xc0, !PT ;  /* 0x0000ffff0b0b7812 */ /* 0x000fe400078ec0ff */
[----:B------:R-:W-:-:S02]  /*175a0*/  SHF.R.U32.HI R5, RZ, 0x8, R222 ;  /* 0x00000008ff057819 */ /* 0x000fc400000116de */
        /* <DEDUP_REMOVED lines=8> */
[----:B------:R-:W-:Y:S02]  /*17630*/  LOP3.LUT R5, R5, 0xffff, RZ, 0xc0, !PT ;  /* 0x0000ffff05057812 */ /* 0x000fe400078ec0ff */
[----:B------:R-:W-:Y:S02]  /*17640*/  LOP3.LUT R10, R10, 0xffff, RZ, 0xc0, !PT ;  /* 0x0000ffff0a0a7812 */ /* 0x000fe400078ec0ff */
[----:B------:R-:W-:Y:S02]  /*17650*/  PRMT R134, R7, 0x3340, R12 ;  /* 0x0000334007867816 */ /* 0x000fe4000000000c */
[----:B------:R-:W-:-:S02]  /*17660*/  SHF.R.U32.HI R11, RZ, 0x8, R142 ;  /* 0x00000008ff0b7819 */ /* 0x000fc4000001168e */
[----:B------:R-:W-:Y:S02]  /*17670*/  LOP3.LUT R224, R224, 0xffff, RZ, 0xc0, !PT ;  /* 0x0000ffffe0e07812 */ /* 0x000fe400078ec0ff */
[----:B------:R-:W-:Y:S02]  /*17680*/  LOP3.LUT R7, R144, 0xffff, RZ, 0xc0, !PT ;  /* 0x0000ffff90077812 */ /* 0x000fe400078ec0ff */
[----:B------:R-:W-:Y:S02]  /*17690*/  PRMT R135, R8, 0x3340, R13 ;  /* 0x0000334008877816 */ /* 0x000fe4000000000d */
[----:B------:R-:W-:Y:S02]  /*176a0*/  LOP3.LUT R225, R225, 0xffff, RZ, 0xc0, !PT ;  /* 0x0000ffffe1e17812 */ /* 0x000fe400078ec0ff */
        /* <DEDUP_REMOVED lines=8> */
[--C-:B------:R-:W-:Y:S02]  /*17730*/  PRMT R138, R224, 0x3340, R7.reuse ;  /* 0x00003340e08a7816 */ /* 0x100fe40000000007 */
[----:B------:R-:W-:Y:S02]  /*17740*/  SHF.R.U32.HI R10, RZ, 0x8, R7 ;  /* 0x00000008ff0a7819 */ /* 0x000fe40000011607 */
[----:B------:R-:W-:Y:S02]  /*17750*/  SHF.R.U32.HI R7, RZ, 0x8, R225 ;  /* 0x00000008ff077819 */ /* 0x000fe400000116e1 */
[----:B------:R-:W-:Y:S02]  /*17760*/  SHF.R.U32.HI R8, RZ, 0x8, R208 ;  /* 0x00000008ff087819 */ /* 0x000fe400000116d0 */
[--C-:B------:R-:W-:Y:S02]  /*17770*/  PRMT R137, R208, 0x3340, R9.reuse ;  /* 0x00003340d0897816 */ /* 0x100fe40000000009 */
[----:B------:R-:W-:-:S02]  /*17780*/  SHF.R.U32.HI R12, RZ, 0x8, R9 ;  /* 0x00000008ff0c7819 */ /* 0x000fc40000011609 */
[--C-:B------:R-:W-:Y:S02]  /*17790*/  PRMT R82, R210, 0x3340, R13.reuse ;  /* 0x00003340d2527816 */ /* 0x100fe4000000000d */
[----:B------:R-:W-:Y:S02]  /*177a0*/  SHF.R.U32.HI R9, RZ, 0x8, R210 ;  /* 0x00000008ff097819 */ /* 0x000fe400000116d2 */
[----:B------:R-:W-:Y:S02]  /*177b0*/  SHF.R.U32.HI R13, RZ, 0x8, R13 ;  /* 0x00000008ff0d7819 */ /* 0x000fe4000001160d */
[----:B------:R-:W-:Y:S02]  /*177c0*/  PRMT R133, R14, 0x3340, R11 ;  /* 0x000033400e857816 */ /* 0x000fe4000000000b */
[----:B------:R-:W-:Y:S02]  /*177d0*/  LOP3.LUT R146, R146, 0xffff, RZ, 0xc0, !PT ;  /* 0x0000ffff92927812 */ /* 0x000fe400078ec0ff */
[----:B------:R-:W-:-:S02]  /*177e0*/  LOP3.LUT R14, R7, 0xffff, RZ, 0xc0, !PT ;  /* 0x0000ffff070e7812 */ /* 0x000fc400078ec0ff */
[----:B------:R-:W-:Y:S02]  /*177f0*/  LOP3.LUT R7, R8, 0xffff, RZ, 0xc0, !PT ;  /* 0x0000ffff08077812 */ /* 0x000fe400078ec0ff */
[----:B------:R-:W-:Y:S02]  /*17800*/  SHF.R.U32.HI R5, RZ, 0x8, R224 ;  /* 0x00000008ff057819 */ /* 0x000fe400000116e0 */
[----:B------:R-:W-:Y:S02]  /*17810*/  LOP3.LUT R12, R12, 0xffff, RZ, 0xc0, !PT ;  /* 0x0000ffff0c0c7812 */ /* 0x000fe400078ec0ff */
[----:B------:R-:W-:Y:S02]  /*17820*/  LOP3.LUT R8, R9, 0xffff, RZ, 0xc0, !PT ;  /* 0x0000ffff09087812 */ /* 0x000fe400078ec0ff */
[----:B------:R-:W-:Y:S02]  /*17830*/  LOP3.LUT R13, R13, 0xffff, RZ, 0xc0, !PT ;  /* 0x0000ffff0d0d7812 */ /* 0x000fe400078ec0ff */
[----:B------:R-:W-:-:S02]  /*17840*/  F2FP.SATFINITE.E5M2.F32.PACK_AB_MERGE_C R148, R149, R148, RZ ;  /* 0x000000949594723e */ /* 0x000fc400048060ff */
[----:B------:R-:W-:Y:S02]  /*17850*/  SHF.R.U32.HI R11, RZ, 0x8, R146 ;  /* 0x00000008ff0b7819 */ /* 0x000fe40000011692 */
[----:B------:R-:W-:Y:S02]  /*17860*/  F2FP.SATFINITE.E5M2.F32.PACK_AB_MERGE_C R150, R151, R150, RZ ;  /* 0x000000969796723e */ /* 0x000fe400048060ff */
[----:B------:R-:W-:Y:S02]  /*17870*/  LOP3.LUT R5, R5, 0xffff, RZ, 0xc0, !PT ;  /* 0x0000ffff05057812 */ /* 0x000fe400078ec0ff */
[----:B------:R-:W-:Y:S02]  /*17880*/  LOP3.LUT R10, R10, 0xffff, RZ, 0xc0, !PT ;  /* 0x0000ffff0a0a7812 */ /* 0x000fe400078ec0ff */
[----:B------:R-:W-:Y:S02]  /*17890*/  PRMT R140, R7, 0x3340, R12 ;  /* 0x00003340078c7816 */ /* 0x000fe4000000000c */
[----:B------:R-:W-:-:S02]  /*178a0*/  PRMT R141, R8, 0x3340, R13 ;  /* 0x00003340088d7816 */ /* 0x000fc4000000000d */
        /* <DEDUP_REMOVED lines=10> */
[----:B------:R-:W-:Y:S02]  /*17950*/  PRMT R143, R14, 0x3340, R11 ;  /* 0x000033400e8f7816 */ /* 0x000fe4000000000b */
[----:B------:R-:W-:-:S02]  /*17960*/  PRMT R139, R226, 0x3340, R7 ;  /* 0x00003340e28b7816 */ /* 0x000fc40000000007 */
[----:B------:R-:W-:Y:S02]  /*17970*/  SHF.R.U32.HI R10, RZ, 0x8, R7 ;  /* 0x00000008ff0a7819 */ /* 0x000fe40000011607 */
        /* <DEDUP_REMOVED lines=15> */
[----:B------:R-:W-:Y:S02]  /*17a70*/  LOP3.LUT R13, R13, 0xffff, RZ, 0xc0, !PT ;  /* 0x0000ffff0d0d7812 */ /* 0x000fe400078ec0ff */
[----:B------:R-:W-:-:S02]  /*17a80*/  PRMT R144, R5, 0x3340, R10 ;  /* 0x0000334005907816 */ /* 0x000fc4000000000a */
[----:B------:R-:W-:Y:S02]  /*17a90*/  PRMT R151, R14, 0x3340, R11 ;  /* 0x000033400e977816 */ /* 0x000fe4000000000b */
[----:B------:R-:W-:Y:S02]  /*17aa0*/  PRMT R149, R8, 0x3340, R13 ;  /* 0x0000334008957816 */ /* 0x000fe4000000000d */
[----:B------:R-:W-:Y:S02]  /*17ab0*/  PRMT R8, R27, 0x5410, R6 ;  /* 0x000054101b087816 */ /* 0x000fe40000000006 */
[----:B------:R-:W-:Y:S02]  /*17ac0*/  PRMT R9, R30, 0x5410, R39 ;  /* 0x000054101e097816 */ /* 0x000fe40000000027 */
[----:B------:R-:W-:Y:S02]  /*17ad0*/  PRMT R10, R28, 0x5410, R33 ;  /* 0x000054101c0a7816 */ /* 0x000fe40000000021 */
[----:B------:R-:W-:Y:S01]  /*17ae0*/  PRMT R11, R4, 0x5410, R31 ;  /* 0x00005410040b7816 */ /* 0x000fe2000000001f */
[----:B------:R-:W-:Y:S01]  /*17af0*/  BAR.SYNC.DEFER_BLOCKING 0x0 ;  /* 0x0000000000007b1d */ /* 0x000fe20000010000 */
[----:B------:R-:W-:-:S05]  /*17b00*/  LOP3.LUT R19, R25, 0x7f, RZ, 0xc0, !PT ;  /* 0x0000007f19137812 */ /* 0x000fca00078ec0ff */
[----:B------:R-:W-:Y:S01]  /*17b10*/  STSM.16.M88.4 [R24], R8 ;  /* 0x0000000818007844 */ /* 0x000fe20000000200 */
[----:B------:R-:W-:Y:S01]  /*17b20*/  LEA R19, R19, UR7, 0x4 ;  /* 0x0000000713137c11 */ /* 0x000fe2000f8e20ff */
[----:B------:R-:W0:Y:S01]  /*17b30*/  LDC R25, c[0x0][0x244] ;  /* 0x00009100ff197b82 */ /* 0x000e220000000800 */
[----:B------:R-:W-:-:S07]  /*17b40*/  LOP3.LUT R12, R12, 0xffff, RZ, 0xc0, !PT ;  /* 0x0000ffff0c0c7812 */ /* 0x000fce00078ec0ff */
[----:B------:R-:W-:Y:S01]  /*17b50*/  BAR.SYNC.DEFER_BLOCKING 0x0 ;  /* 0x0000000000007b1d */ /* 0x000fe20000010000 */
[----:B------:R-:W-:Y:S02]  /*17b60*/  PRMT R13, R38, 0x5410, R49 ;  /* 0x00005410260d7816 */ /* 0x000fe40000000031 */
[----:B------:R-:W-:Y:S02]  /*17b70*/  PRMT R147, R147, 0x3340, R12 ;  /* 0x0000334093937816 */ /* 0x000fe4000000000c */
[----:B------:R-:W-:Y:S01]  /*17b80*/  PRMT R14, R34, 0x5410, R41 ;  /* 0x00005410220e7816 */ /* 0x000fe20000000029 */
[----:B------:R-:W-:Y:S01]  /*17b90*/  ULDC.64 UR6, c[0x0][0x228] ;  /* 0x00008a0000067ab9 */ /* 0x000fe20000000a00 */
[----:B------:R-:W1:Y:S01]  /*17ba0*/  LDS.128 R4, [R19] ;  /* 0x0000000013047984 */ /* 0x000e620000000c00 */
[----:B------:R-:W-:Y:S02]  /*17bb0*/  PRMT R12, R42, 0x5410, R53 ;  /* 0x000054102a0c7816 */ /* 0x000fe40000000035 */
[----:B------:R-:W-:Y:S01]  /*17bc0*/  PRMT R15, R32, 0x5410, R37 ;  /* 0x00005410200f7816 */ /* 0x000fe20000000025 */
[----:B------:R-:W-:Y:S06]  /*17bd0*/  BAR.SYNC.DEFER_BLOCKING 0x0 ;  /* 0x0000000000007b1d */ /* 0x000fec0000010000 */
[----:B------:R-:W-:Y:S02]  /*17be0*/  STSM.16.M88.4 [R24], R12 ;  /* 0x0000000c18007844 */ /* 0x000fe40000000200 */
[----:B------:R-:W-:Y:S01]  /*17bf0*/  BAR.SYNC.DEFER_BLOCKING 0x0 ;  /* 0x0000000000007b1d */ /* 0x000fe20000010000 */
[----:B------:R-:W-:-:S02]  /*17c00*/  PRMT R20, R46, 0x5410, R55 ;  /* 0x000054102e147816 */ /* 0x000fc40000000037 */
[----:B------:R-:W-:-:S03]  /*17c10*/  PRMT R21, R45, 0x5410, R48 ;  /* 0x000054102d157816 */ /* 0x000fc60000000030 */
[----:B------:R-:W2:Y:S01]  /*17c20*/  LDS.128 R8, [R19] ;  /* 0x0000000013087984 */ /* 0x000ea20000000c00 */
[----:B------:R-:W-:Y:S02]  /*17c30*/  PRMT R22, R40, 0x5410, R47 ;  /* 0x0000541028167816 */ /* 0x000fe4000000002f */
[----:B------:R-:W-:Y:S01]  /*17c40*/  PRMT R23, R29, 0x5410, R2 ;  /* 0x000054101d177816 */ /* 0x000fe20000000002 */
[----:B------:R-:W-:Y:S06]  /*17c50*/  BAR.SYNC.DEFER_BLOCKING 0x0 ;  /* 0x0000000000007b1d */ /* 0x000fec0000010000 */
[----:B------:R-:W-:Y:S02]  /*17c60*/  STSM.16.M88.4 [R24], R20 ;  /* 0x0000001418007844 */ /* 0x000fe40000000200 */
[----:B------:R-:W-:Y:S01]  /*17c70*/  BAR.SYNC.DEFER_BLOCKING 0x0 ;  /* 0x0000000000007b1d */ /* 0x000fe20000010000 */
[----:B------:R-:W-:-:S02]  /*17c80*/  PRMT R28, R62, 0x5410, R71 ;  /* 0x000054103e1c7816 */ /* 0x000fc40000000047 */
[----:B------:R-:W-:-:S03]  /*17c90*/  PRMT R29, R60, 0x5410, R67 ;  /* 0x000054103c1d7816 */ /* 0x000fc60000000043 */
[----:B------:R-:W3:Y:S01]  /*17ca0*/  LDS.128 R12, [R19] ;  /* 0x00000000130c7984 */ /* 0x000ee20000000c00 */
[----:B------:R-:W-:Y:S02]  /*17cb0*/  PRMT R30, R58, 0x5410, R63 ;  /* 0x000054103a1e7816 */ /* 0x000fe4000000003f */
[----:B------:R-:W-:Y:S01]  /*17cc0*/  PRMT R31, R52, 0x5410, R61 ;  /* 0x00005410341f7816 */ /* 0x000fe2000000003d */
[----:B------:R-:W-:Y:S06]  /*17cd0*/  BAR.SYNC.DEFER_BLOCKING 0x0 ;  /* 0x0000000000007b1d */ /* 0x000fec0000010000 */
[----:B------:R-:W-:Y:S02]  /*17ce0*/  STSM.16.M88.4 [R24], R28 ;  /* 0x0000001c18007844 */ /* 0x000fe40000000200 */
[----:B------:R-:W-:Y:S01]  /*17cf0*/  BAR.SYNC.DEFER_BLOCKING 0x0 ;  /* 0x0000000000007b1d */ /* 0x000fe20000010000 */
[----:B------:R-:W-:-:S02]  /*17d00*/  PRMT R32, R56, 0x5410, R65 ;  /* 0x0000541038207816 */ /* 0x000fc40000000041 */
[----:B------:R-:W-:-:S03]  /*17d10*/  PRMT R33, R54, 0x5410, R59 ;  /* 0x0000541036217816 */ /* 0x000fc6000000003b */
[----:B------:R-:W4:Y:S01]  /*17d20*/  LDS.128 R20, [R19] ;  /* 0x0000000013147984 */ /* 0x000f220000000c00 */
        /* <DEDUP_REMOVED lines=16> */
[----:B------:R-:W-:Y:S01]  /*17e30*/  PRMT R42, R64, 0x5410, R69 ;  /* 0x00005410402a7816 */ /* 0x000fe20000000045 */
[----:B------:R-:W-:Y:S01]  /*17e40*/  BAR.SYNC.DEFER_BLOCKING 0x0 ;  /* 0x0000000000007b1d */ /* 0x000fe20000010000 */
[----:B------:R-:W-:-:S05]  /*17e50*/  PRMT R43, R44, 0x5410, R43 ;  /* 0x000054102c2b7816 */ /* 0x000fca000000002b */
[----:B------:R-:W-:Y:S02]  /*17e60*/  STSM.16.M88.4 [R24], R40 ;  /* 0x0000002818007844 */ /* 0x000fe40000000200 */
[----:B------:R-:W-:Y:S01]  /*17e70*/  BAR.SYNC.DEFER_BLOCKING 0x0 ;  /* 0x0000000000007b1d */ /* 0x000fe20000010000 */
[----:B------:R-:W-:Y:S02]  /*17e80*/  PRMT R44, R101, 0x5410, R110 ;  /* 0x00005410652c7816 */ /* 0x000fe4000000006e */
        /* <DEDUP_REMOVED lines=71> */
[----:B------:R-:W-:Y:S01]  /*18300*/  BAR.SYNC.DEFER_BLOCKING 0x0 ;  /* 0x0000000000007b1d */ /* 0x000fe20000010000 */
[----:B------:R-:W-:-:S05]  /*18310*/  IMAD R0, R17, UR4, RZ ;  /* 0x0000000411007c24 */ /* 0x000fca000f8e02ff */
[----:B------:R-:W-:Y:S02]  /*18320*/  ULDC.64 UR4, c[0x0][0x220] ;  /* 0x0000880000047ab9 */ /* 0x000fe40000000a00 */
[C---:B------:R-:W-:Y:S01]  /*18330*/  IADD3 R2, P1, R0.reuse, UR4, RZ ;  /* 0x0000000400027c10 */ /* 0x040fe2000ff3e0ff */
[----:B0-----:R-:W-:Y:S01]  /*18340*/  IMAD R25, R25, 0x80, R0 ;  /* 0x0000008019197824 */ /* 0x001fe200078e0200 */
[----:B------:R-:W-:Y:S02]  /*18350*/  ULDC UR4, c[0x0][0x248] ;  /* 0x0000920000047ab9 */ /* 0x000fe40000000800 */
[----:B------:R-:W-:Y:S01]  /*18360*/  LEA.HI.X.SX32 R0, R0, UR5, 0x1, P1 ;  /* 0x0000000500007c11 */ /* 0x000fe200088f0eff */
[C---:B------:R-:W-:Y:S01]  /*18370*/  IMAD R72, R16.reuse, UR4, RZ ;  /* 0x0000000410487c24 */ /* 0x040fe2000f8e02ff */
[----:B------:R-:W-:Y:S01]  /*18380*/  ISETP.GE.AND P1, PT, R17, UR6, PT ;  /* 0x0000000611007c0c */ /* 0x000fe2000bf26270 */
[----:B------:R-:W-:Y:S01]  /*18390*/  ULDC.64 UR4, c[0x0][0x220] ;  /* 0x0000880000047ab9 */ /* 0x000fe20000000a00 */
[----:B------:R0:W-:Y:S02]  /*183a0*/  STSM.16.M88.4 [R24], R144 ;  /* 0x0000009018007844 */ /* 0x0001e40000000200 */
[----:B------:R-:W-:-:S02]  /*183b0*/  ISETP.LT.AND P1, PT, R16, UR27, !P1 ;  /* 0x0000001b10007c0c */ /* 0x000fc4000cf21270 */
[----:B------:R-:W-:Y:S01]  /*183c0*/  SHF.R.S32.HI R73, RZ, 0x1f, R72 ;  /* 0x0000001fff497819 */ /* 0x000fe20000011448 */
[----:B------:R-:W-:Y:S01]  /*183d0*/  BAR.SYNC.DEFER_BLOCKING 0x0 ;  /* 0x0000000000007b1d */ /* 0x000fe20000010000 */
[----:B------:R-:W-:Y:S02]  /*183e0*/  IADD3 R26, P4, R72, R2, RZ ;  /* 0x00000002481a7210 */ /* 0x000fe40007f9e0ff */
[----:B-1----:R-:W-:-:S03]  /*183f0*/  PRMT R75, R4, 0x7770, RZ ;  /* 0x00007770044b7816 */ /* 0x002fc600000000ff */
[----:B------:R-:W-:Y:S01]  /*18400*/  IMAD.X R27, R73, 0x1, R0, P4 ;  /* 0x00000001491b7824 */ /* 0x000fe200020e0600 */
[----:B------:R-:W-:Y:S01]  /*18410*/  ISETP.GE.AND P4, PT, R16, UR7, PT ;  /* 0x0000000710007c0c */ /* 0x000fe2000bf86270 */
[----:B------:R-:W-:Y:S01]  /*18420*/  ULDC.64 UR6, c[0x0][0x228] ;  /* 0x00008a0000067ab9 */ /* 0x000fe20000000a00 */
[C---:B------:R-:W-:Y:S02]  /*18430*/  IADD3 R3, P5, R25.reuse, UR4, RZ ;  /* 0x0000000419037c10 */ /* 0x040fe4000ffbe0ff */
[----:B------:R-:W-:Y:S01]  /*18440*/  ISETP.LT.AND P4, PT, R18, UR6, !P4 ;  /* 0x0000000612007c0c */ /* 0x000fe2000e781270 */
[----:B------:R-:W-:Y:S01]  /*18450*/  VIADD R74, R72, UR8 ;  /* 0x00000008484a7c36 */ /* 0x000fe20008000000 */
[----:B------:R-:W-:Y:S01]  /*18460*/  LEA.HI.X.SX32 R25, R25, UR5, 0x1, P5 ;  /* 0x0000000519197c11 */ /* 0x000fe2000a8f0eff */
[----:B------:R-:W-:Y:S01]  /*18470*/  ULDC.64 UR4, c[0x0][0x228] ;  /* 0x00008a0000047ab9 */ /* 0x000fe20000000a00 */
[----:B0-----:R-:W-:Y:S01]  /*18480*/  VIADD R24, R16, 0x3 ;  /* 0x0000000310187836 */ /* 0x001fe20000000000 */
[----:B------:R-:W-:Y:S01]  /*18490*/  ISETP.LT.AND P5, PT, R17, UR4, !P2 ;  /* 0x0000000411007c0c */ /* 0x000fe2000d7a1270 */
[----:B------:R-:W-:Y:S01]  /*184a0*/  ULDC UR4, c[0x0][0x22c] ;  /* 0x00008b0000047ab9 */ /* 0x000fe20000000800 */
[C---:B------:R-:W-:Y:S01]  /*184b0*/  PRMT R79, R4.reuse, 0x7771, RZ ;  /* 0x00007771044f7816 */ /* 0x040fe200000000ff */
[----:B------:R-:W-:Y:S01]  /*184c0*/  ULDC.64 UR8, c[0x0][0x228] ;  /* 0x00008a0000087ab9 */ /* 0x000fe20000000a00 */
[----:B------:R-:W-:Y:S01]  /*184d0*/  PRMT R77, R4, 0x7772, RZ ;  /* 0x00007772044d7816 */ /* 0x000fe200000000ff */
[----:B------:R-:W-:Y:S01]  /*184e0*/  ULDC UR6, c[0x0][0x22c] ;  /* 0x00008b0000067ab9 */ /* 0x000fe20000000800 */
[----:B------:R0:W-:Y:S01]  /*184f0*/  @P1 STG.E.U8 desc[UR44][R26.64], R75 ;  /* 0x0000004b1a001986 */ /* 0x0001e2000c10112c */
[----:B------:R-:W-:-:S05]  /*18500*/  IADD3 R72, P1, R72, R3, RZ ;  /* 0x0000000348487210 */ /* 0x000fca0007f3e0ff */
[----:B------:R-:W-:Y:S01]  /*18510*/  IMAD.X R73, R73, 0x1, R25, P1 ;  /* 0x0000000149497824 */ /* 0x000fe200008e0619 */
[----:B------:R-:W-:Y:S01]  /*18520*/  ISETP.GE.AND P1, PT, R24, UR4, PT ;  /* 0x0000000418007c0c */ /* 0x000fe2000bf26270 */
[----:B------:R-:W-:Y:S01]  /*18530*/  ULDC UR4, c[0x0][0x248] ;  /* 0x0000920000047ab9 */ /* 0x000fe20000000800 */
[----:B0-----:R-:W-:Y:S02]  /*18540*/  SHF.R.S32.HI R75, RZ, 0x1f, R74 ;  /* 0x0000001fff4b7819 */ /* 0x001fe4000001144a */
[----:B------:R-:W-:Y:S01]  /*18550*/  IADD3 R26, P6, R74, R2, RZ ;  /* 0x000000024a1a7210 */ /* 0x000fe20007fde0ff */
[----:B------:R0:W-:Y:S01]  /*18560*/  @P4 STG.E.U8 desc[UR44][R72.64], R79 ;  /* 0x0000004f48004986 */ /* 0x0001e2000c10112c */
[----:B------:R-:W-:Y:S01]  /*18570*/  ISETP.LT.AND P4, PT, R18, UR10, !P2 ;  /* 0x0000000a12007c0c */ /* 0x000fe2000d781270 */
[C---:B------:R-:W-:Y:S02]  /*18580*/  VIADD R24, R74.reuse, UR4 ;  /* 0x000000044a187c36 */ /* 0x040fe40008000000 */
[----:B------:R-:W-:Y:S01]  /*18590*/  IMAD.X R27, R75, 0x1, R0, P6 ;  /* 0x000000014b1b7824 */ /* 0x000fe200030e0600 */
[----:B------:R-:W-:Y:S01]  /*185a0*/  IADD3 R74, P2, R74, R3, RZ ;  /* 0x000000034a4a7210 */ /* 0x000fe20007f5e0ff */
[----:B------:R-:W-:Y:S01]  /*185b0*/  ULDC UR4, c[0x0][0x22c] ;  /* 0x00008b0000047ab9 */ /* 0x000fe20000000800 */
[----:B------:R-:W-:-:S02]  /*185c0*/  ULDC UR10, c[0x0][0x228] ;  /* 0x00008a00000a7ab9 */ /* 0x000fc40000000800 */
[----:B------:R1:W-:Y:S01]  /*185d0*/  @P5 STG.E.U8 desc[UR44][R26.64], R77 ;  /* 0x0000004d1a005986 */ /* 0x0003e2000c10112c */
[----:B------:R-:W-:Y:S01]  /*185e0*/  ISETP.LT.AND P5, PT, R17, UR8, !P3 ;  /* 0x0000000811007c0c */ /* 0x000fe2000dfa1270 */
[----:B------:R-:W-:Y:S01]  /*185f0*/  IMAD.X R75, R75, 0x1, R25, P2 ;  /* 0x000000014b4b7824 */ /* 0x000fe200010e0619 */
[----:B------:R-:W-:Y:S01]  /*18600*/  SHF.R.S32.HI R76, RZ, 0x1f, R24 ;  /* 0x0000001fff4c7819 */ /* 0x000fe20000011418 */
[----:B------:R-:W-:Y:S01]  /*18610*/  ULDC UR8, c[0x0][0x228] ;  /* 0x00008a0000087ab9 */ /* 0x000fe20000000800 */
[----:B0-----:R-:W-:Y:S02]  /*18620*/  IADD3 R72, P6, R24, R2, RZ ;  /* 0x0000000218487210 */ /* 0x001fe40007fde0ff */
[----:B------:R-:W-:Y:S01]  /*18630*/  PRMT R79, R4, 0x7773, RZ ;  /* 0x00007773044f7816 */ /* 0x000fe200000000ff */
[----:B-1----:R-:W-:Y:S01]  /*18640*/  VIADD R26, R16, 0x4 ;  /* 0x00000004101a7836 */ /* 0x002fe20000000000 */
[----:B------:R-:W-:Y:S01]  /*18650*/  PRMT R77, R5, 0x7770, RZ ;  /* 0x00007770054d7816 */ /* 0x000fe200000000ff */
[----:B------:R-:W-:-:S02]  /*18660*/  IMAD.X R73, R76, 0x1, R0, P6 ;  /* 0x000000014c497824 */ /* 0x000fc400030e0600 */
[----:B------:R0:W-:Y:S01]  /*18670*/  @P4 STG.E.U8 desc[UR44][R74.64], R79 ;  /* 0x0000004f4a004986 */ /* 0x0001e2000c10112c */
[----:B------:R-:W-:Y:S02]  /*18680*/  ISETP.LT.AND P4, PT, R18, UR14, !P3 ;  /* 0x0000000e12007c0c */ /* 0x000fe4000df81270 */
[----:B------:R-:W-:Y:S01]  /*18690*/  ISETP.GE.AND P2, PT, R26, UR4, PT ;  /* 0x000000041a007c0c */ /* 0x000fe2000bf46270 */
[----:B------:R-:W-:Y:S01]  /*186a0*/  ULDC UR4, c[0x0][0x248] ;  /* 0x0000920000047ab9 */ /* 0x000fe20000000800 */
[C---:B------:R-:W-:Y:S01]  /*186b0*/  IADD3 R26, P3, R24.reuse, R3, RZ ;  /* 0x00000003181a7210 */ /* 0x040fe20007f7e0ff */
[----:B------:R-:W-:Y:S01]  /*186c0*/  VIADD R4, R24, UR4 ;  /* 0x0000000418047c36 */ /* 0x000fe20008000000 */
[----:B------:R1:W-:Y:S01]  /*186d0*/  @P5 STG.E.U8 desc[UR44][R72.64], R77 ;  /* 0x0000004d48005986 */ /* 0x0003e2000c10112c */
[----:B------:R-:W-:Y:S01]  /*186e0*/  ISETP.LT.AND P5, PT, R17, UR12, !P1 ;  /* 0x0000000c11007c0c */ /* 0x000fe2000cfa1270 */
[----:B------:R-:W-:Y:S01]  /*186f0*/  VIADD R24, R16, 0x5 ;  /* 0x0000000510187836 */ /* 0x000fe20000000000 */
[----:B------:R-:W-:Y:S01]  /*18700*/  ULDC UR4, c[0x0][0x22c] ;  /* 0x00008b0000047ab9 */ /* 0x000fe20000000800 */
[----:B------:R-:W-:Y:S01]  /*18710*/  SHF.R.S32.HI R78, RZ, 0x1f, R4 ;  /* 0x0000001fff4e7819 */ /* 0x000fe20000011404 */
[----:B------:R-:W-:Y:S01]  /*18720*/  IMAD.X R27, R76, 0x1, R25, P3 ;  /* 0x000000014c1b7824 */ /* 0x000fe200018e0619 */
[----:B0-----:R-:W-:-:S02]  /*18730*/  IADD3 R74, P6, R4, R2, RZ ;  /* 0x00000002044a7210 */ /* 0x001fc40007fde0ff */
[C---:B------:R-:W-:Y:S02]  /*18740*/  PRMT R79, R5.reuse, 0x7771, RZ ;  /* 0x00007771054f7816 */ /* 0x040fe400000000ff */
[----:B------:R-:W-:Y:S01]  /*18750*/  ISETP.GE.AND P3, PT, R24, UR4, PT ;  /* 0x0000000418007c0c */ /* 0x000fe2000bf66270 */
[----:B------:R-:W-:Y:S01]  /*18760*/  IMAD.X R75, R78, 0x1, R0, P6 ;  /* 0x000000014e4b7824 */ /* 0x000fe200030e0600 */
[----:B-1----:R-:W-:Y:S01]  /*18770*/  PRMT R77, R5, 0x7772, RZ ;  /* 0x00007772054d7816 */ /* 0x002fe200000000ff */
[----:B------:R0:W-:Y:S01]  /*18780*/  @P4 STG.E.U8 desc[UR44][R26.64], R79 ;  /* 0x0000004f1a004986 */ /* 0x0001e2000c10112c */
[----:B------:R-:W-:Y:S01]  /*18790*/  ISETP.LT.AND P4, PT, R18, UR18, !P1 ;  /* 0x0000001212007c0c */ /* 0x000fe2000cf81270 */
[----:B------:R-:W-:Y:S01]  /*187a0*/  ULDC UR4, c[0x0][0x248] ;  /* 0x0000920000047ab9 */ /* 0x000fe20000000800 */
[C---:B------:R-:W-:Y:S01]  /*187b0*/  IADD3 R72, P1, R4.reuse, R3, RZ ;  /* 0x0000000304487210 */ /* 0x040fe20007f3e0ff */
[----:B------:R-:W-:Y:S01]  /*187c0*/  VIADD R24, R4, UR4 ;  /* 0x0000000404187c36 */ /* 0x000fe20008000000 */
[----:B------:R1:W-:Y:S01]  /*187d0*/  @P5 STG.E.U8 desc[UR44][R74.64], R77 ;  /* 0x0000004d4a005986 */ /* 0x0003e2000c10112c */
[----:B------:R-:W-:Y:S01]  /*187e0*/  ISETP.LT.AND P5, PT, R17, UR16, !P2 ;  /* 0x0000001011007c0c */ /* 0x000fe2000d7a1270 */
[----:B------:R-:W-:Y:S01]  /*187f0*/  ULDC UR4, c[0x0][0x22c] ;  /* 0x00008b0000047ab9 */ /* 0x000fe20000000800 */
[----:B------:R-:W-:Y:S01]  /*18800*/  IMAD.X R73, R78, 0x1, R25, P1 ;  /* 0x000000014e497824 */ /* 0x000fe200008e0619 */
[----:B------:R-:W-:-:S02]  /*18810*/  SHF.R.S32.HI R76, RZ, 0x1f, R24 ;  /* 0x0000001fff4c7819 */ /* 0x000fc40000011418 */
[----:B------:R-:W-:Y:S01]  /*18820*/  IADD3 R4, P6, R24, R2, RZ ;  /* 0x0000000218047210 */ /* 0x000fe20007fde0ff */
[----:B0-----:R-:W-:Y:S01]  /*18830*/  VIADD R26, R16, 0x6 ;  /* 0x00000006101a7836 */ /* 0x001fe20000000000 */
[----:B-1----:R-:W-:-:S03]  /*18840*/  PRMT R77, R5, 0x7773, RZ ;  /* 0x00007773054d7816 */ /* 0x002fc600000000ff */
[----:B------:R-:W-:Y:S01]  /*18850*/  IMAD.X R5, R76, 0x1, R0, P6 ;  /* 0x000000014c057824 */ /* 0x000fe200030e0600 */
[----:B------:R-:W-:Y:S02]  /*18860*/  PRMT R75, R6, 0x7770, RZ ;  /* 0x00007770064b7816 */ /* 0x000fe400000000ff */
[----:B------:R-:W-:Y:S01]  /*18870*/  ISETP.GE.AND P1, PT, R26, UR4, PT ;  /* 0x000000041a007c0c */ /* 0x000fe2000bf26270 */
[----:B------:R0:W-:Y:S01]  /*18880*/  @P4 STG.E.U8 desc[UR44][R72.64], R77 ;  /* 0x0000004d48004986 */ /* 0x0001e2000c10112c */
[----:B------:R-:W-:Y:S01]  /*18890*/  ISETP.LT.AND P4, PT, R18, UR22, !P2 ;  /* 0x0000001612007c0c */ /* 0x000fe2000d781270 */
[----:B------:R-:W-:Y:S01]  /*188a0*/  ULDC UR4, c[0x0][0x248] ;  /* 0x0000920000047ab9 */ /* 0x000fe20000000800 */
[C---:B------:R-:W-:Y:S01]  /*188b0*/  IADD3 R26, P2, R24.reuse, R3, RZ ;  /* 0x00000003181a7210 */ /* 0x040fe20007f5e0ff */
[----:B------:R-:W-:Y:S01]  /*188c0*/  VIADD R74, R24, UR4 ;  /* 0x00000004184a7c36 */ /* 0x000fe20008000000 */
[----:B------:R1:W-:Y:S01]  /*188d0*/  @P5 STG.E.U8 desc[UR44][R4.64], R75 ;  /* 0x0000004b04005986 */ /* 0x0003e2000c10112c */
[----:B------:R-:W-:-:S02]  /*188e0*/  ISETP.LT.AND P5, PT, R17, UR20, !P3 ;  /* 0x0000001411007c0c */ /* 0x000fc4000dfa1270 */
[--C-:B------:R-:W-:Y:S01]  /*188f0*/  IMAD.X R27, R76, 0x1, R25.reuse, P2 ;  /* 0x000000014c1b7824 */ /* 0x100fe200010e0619 */
[----:B------:R-:W-:Y:S01]  /*18900*/  PRMT R79, R6, 0x7771, RZ ;  /* 0x00007771064f7816 */ /* 0x000fe200000000ff */
[----:B------:R-:W-:Y:S01]  /*18910*/  VIADD R24, R16, 0x7 ;  /* 0x0000000710187836 */ /* 0x000fe20000000000 */
[----:B------:R-:W-:Y:S01]  /*18920*/  ULDC UR4, c[0x0][0x248] ;  /* 0x0000920000047ab9 */ /* 0x000fe20000000800 */
[----:B0-----:R-:W-:Y:S02]  /*18930*/  SHF.R.S32.HI R73, RZ, 0x1f, R74 ;  /* 0x0000001fff497819 */ /* 0x001fe4000001144a */
[-C--:B-1----:R-:W-:Y:S01]  /*18940*/  IADD3 R4, P6, R74, R2.reuse, RZ ;  /* 0x000000024a047210 */ /* 0x082fe20007fde0ff */
[----:B------:R-:W-:Y:S01]  /*18950*/  @P4 STG.E.U8 desc[UR44][R26.64], R79 ;  /* 0x0000004f1a004986 */ /* 0x000fe2000c10112c */
[----:B------:R-:W-:Y:S02]  /*18960*/  PRMT R77, R6, 0x7772, RZ ;  /* 0x00007772064d7816 */ /* 0x000fe400000000ff */
[----:B------:R-:W-:Y:S01]  /*18970*/  ISETP.LT.AND P4, PT, R18, UR24, !P3 ;  /* 0x0000001812007c0c */ /* 0x000fe2000df81270 */
[----:B------:R-:W-:Y:S01]  /*18980*/  IMAD.X R5, R73, 0x1, R0, P6 ;  /* 0x0000000149057824 */ /* 0x000fe200030e0600 */
[----:B------:R-:W-:Y:S01]  /*18990*/  ISETP.GE.AND P2, PT, R24, UR6, PT ;  /* 0x0000000618007c0c */ /* 0x000fe2000bf46270 */
[----:B------:R-:W-:Y:S01]  /*189a0*/  VIADD R24, R16, 0x8 ;  /* 0x0000000810187836 */ /* 0x000fe20000000000 */
[C---:B------:R-:W-:Y:S01]  /*189b0*/  IADD3 R72, P3, R74.reuse, R3, RZ ;  /* 0x000000034a487210 */ /* 0x040fe20007f7e0ff */
[----:B------:R-:W-:Y:S01]  /*189c0*/  VIADD R74, R74, UR4 ;  /* 0x000000044a4a7c36 */ /* 0x000fe20008000000 */
[----:B------:R0:W-:Y:S01]  /*189d0*/  @P5 STG.E.U8 desc[UR44][R4.64], R77 ;  /* 0x0000004d04005986 */ /* 0x0001e2000c10112c */
[----:B------:R-:W-:Y:S01]  /*189e0*/  ISETP.LT.AND P5, PT, R17, UR26, !P1 ;  /* 0x0000001a11007c0c */ /* 0x000fe2000cfa1270 */
[----:B------:R-:W-:Y:S01]  /*189f0*/  ULDC UR6, c[0x0][0x22c] ;  /* 0x00008b0000067ab9 */ /* 0x000fe20000000800 */
[----:B------:R-:W-:Y:S01]  /*18a00*/  IMAD.X R73, R73, 0x1, R25, P3 ;  /* 0x0000000149497824 */ /* 0x000fe200018e0619 */
[----:B------:R-:W-:Y:S01]  /*18a10*/  ISETP.GE.AND P3, PT, R24, UR6, PT ;  /* 0x0000000618007c0c */ /* 0x000fe2000bf66270 */
[----:B------:R-:W-:Y:S01]  /*18a20*/  ULDC UR4, c[0x0][0x22c] ;  /* 0x00008b0000047ab9 */ /* 0x000fe20000000800 */
[----:B------:R-:W-:Y:S01]  /*18a30*/  PRMT R75, R6, 0x7773, RZ ;  /* 0x00007773064b7816 */ /* 0x000fe200000000ff */
[----:B------:R-:W-:Y:S01]  /*18a40*/  VIADD R6, R16, 0x9 ;  /* 0x0000000910067836 */ /* 0x000fe20000000000 */
[----:B------:R-:W-:Y:S01]  /*18a50*/  SHF.R.S32.HI R24, RZ, 0x1f, R74 ;  /* 0x0000001fff187819 */ /* 0x000fe2000001144a */
[----:B------:R-:W-:Y:S01]  /*18a60*/  ULDC UR6, c[0x0][0x228] ;  /* 0x00008a0000067ab9 */ /* 0x000fe20000000800 */
[----:B0-----:R-:W-:Y:S01]  /*18a70*/  IADD3 R4, P6, R74, R2, RZ ;  /* 0x000000024a047210 */ /* 0x001fe20007fde0ff */
[----:B------:R0:W-:Y:S01]  /*18a80*/  @P4 STG.E.U8 desc[UR44][R72.64], R75 ;  /* 0x0000004b48004986 */ /* 0x0001e2000c10112c */
[----:B------:R-:W-:-:S02]  /*18a90*/  PRMT R79, R7, 0x7770, RZ ;  /* 0x00007770074f7816 */ /* 0x000fc400000000ff */
[----:B------:R-:W-:Y:S01]  /*18aa0*/  ISETP.GE.AND P4, PT, R6, UR4, PT ;  /* 0x0000000406007c0c */ /* 0x000fe2000bf86270 */
[----:B------:R-:W-:Y:S01]  /*18ab0*/  IMAD.X R5, R24, 0x1, R0, P6 ;  /* 0x0000000118057824 */ /* 0x000fe200030e0600 */
[----:B------:R-:W-:Y:S01]  /*18ac0*/  ULDC UR4, c[0x0][0x248] ;  /* 0x0000920000047ab9 */ /* 0x000fe20000000800 */
[----:B------:R-:W-:Y:S01]  /*18ad0*/  ISETP.LT.AND P1, PT, R18, UR6, !P1 ;  /* 0x0000000612007c0c */ /* 0x000fe2000cf21270 */
[----:B------:R-:W-:Y:S01]  /*18ae0*/  ULDC UR6, c[0x0][0x228] ;  /* 0x00008a0000067ab9 */ /* 0x000fe20000000800 */
[C---:B------:R-:W-:Y:S01]  /*18af0*/  IADD3 R26, P6, R74.reuse, R3, RZ ;  /* 0x000000034a1a7210 */ /* 0x040fe20007fde0ff */
[----:B------:R-:W-:Y:S01]  /*18b00*/  VIADD R6, R74, UR4 ;  /* 0x000000044a067c36 */ /* 0x000fe20008000000 */
[----:B------:R1:W-:Y:S01]  /*18b10*/  @P5 STG.E.U8 desc[UR44][R4.64], R79 ;  /* 0x0000004f04005986 */ /* 0x0003e2000c10112c */
[----:B------:R-:W-:Y:S01]  /*18b20*/  ISETP.LT.AND P5, PT, R17, UR6, !P2 ;  /* 0x0000000611007c0c */ /* 0x000fe2000d7a1270 */
[----:B------:R-:W-:Y:S01]  /*18b30*/  ULDC UR4, c[0x0][0x248] ;  /* 0x0000920000047ab9 */ /* 0x000fe20000000800 */
[C---:B0-----:R-:W-:Y:S01]  /*18b40*/  PRMT R73, R7.reuse, 0x7773, RZ ;  /* 0x0000777307497816 */ /* 0x041fe200000000ff */
[----:B------:R-:W-:Y:S01]  /*18b50*/  IMAD.X R27, R24, 0x1, R25, P6 ;  /* 0x00000001181b7824 */ /* 0x000fe200030e0619 */
[C---:B------:R-:W-:Y:S01]  /*18b60*/  PRMT R77, R7.reuse, 0x7771, RZ ;  /* 0x00007771074d7816 */ /* 0x040fe200000000ff */
[----:B------:R-:W-:Y:S01]  /*18b70*/  ULDC UR6, c[0x0][0x228] ;  /* 0x00008a0000067ab9 */ /* 0x000fe20000000800 */
[----:B------:R-:W-:-:S02]  /*18b80*/  PRMT R75, R7, 0x7772, RZ ;  /* 0x00007772074b7816 */ /* 0x000fc400000000ff */
[----:B------:R-:W-:Y:S02]  /*18b90*/  SHF.R.S32.HI R7, RZ, 0x1f, R6 ;  /* 0x0000001fff077819 */ /* 0x000fe40000011406 */
[CC--:B-1----:R-:W-:Y:S01]  /*18ba0*/  IADD3 R4, P6, R6.reuse, R2.reuse, RZ ;  /* 0x0000000206047210 */ /* 0x0c2fe20007fde0ff */
[----:B------:R-:W-:Y:S01]  /*18bb0*/  VIADD R72, R6, UR4 ;  /* 0x0000000406487c36 */ /* 0x000fe20008000000 */
[----:B------:R-:W-:Y:S01]  /*18bc0*/  ISETP.LT.AND P2, PT, R18, UR6, !P2 ;  /* 0x0000000612007c0c */ /* 0x000fe2000d741270 */
[----:B------:R0:W-:Y:S02]  /*18bd0*/  @P1 STG.E.U8 desc[UR44][R26.64], R77 ;  /* 0x0000004d1a001986 */ /* 0x0001e4000c10112c */
[----:B------:R-:W-:Y:S01]  /*18be0*/  IMAD.X R5, R7, 0x1, R0, P6 ;  /* 0x0000000107057824 */ /* 0x000fe200030e0600 */
[----:B------:R-:W-:Y:S01]  /*18bf0*/  ISETP.LT.AND P6, PT, R17, UR8, !P3 ;  /* 0x0000000811007c0c */ /* 0x000fe2000dfc1270 */
[----:B------:R-:W-:Y:S01]  /*18c00*/  VIADD R24, R16, 0xa ;  /* 0x0000000a10187836 */ /* 0x000fe20000000000 */
[----:B------:R-:W-:Y:S01]  /*18c10*/  IADD3 R6, P1, R6, R3, RZ ;  /* 0x0000000306067210 */ /* 0x000fe20007f3e0ff */
[----:B------:R-:W-:Y:S01]  /*18c20*/  ULDC UR4, c[0x0][0x22c] ;  /* 0x00008b0000047ab9 */ /* 0x000fe20000000800 */
[----:B------:R1:W-:Y:S01]  /*18c30*/  @P5 STG.E.U8 desc[UR44][R4.64], R75 ;  /* 0x0000004b04005986 */ /* 0x0003e2000c10112c */
[----:B------:R-:W-:Y:S01]  /*18c40*/  SHF.R.S32.HI R74, RZ, 0x1f, R72 ;  /* 0x0000001fff4a7819 */ /* 0x000fe20000011448 */
[----:B------:R-:W-:Y:S01]  /*18c50*/  ULDC UR6, c[0x0][0x228] ;  /* 0x00008a0000067ab9 */ /* 0x000fe20000000800 */
[----:B------:R-:W-:Y:S01]  /*18c60*/  IMAD.X R7, R7, 0x1, R25, P1 ;  /* 0x0000000107077824 */ /* 0x000fe200008e0619 */
[----:B------:R-:W-:Y:S01]  /*18c70*/  ULDC UR8, c[0x0][0x228] ;  /* 0x00008a0000087ab9 */ /* 0x000fe20000000800 */
[----:B0-----:R-:W-:-:S02]  /*18c80*/  IADD3 R26, P5, R72, R2, RZ ;  /* 0x00000002481a7210 */ /* 0x001fc40007fbe0ff */
[----:B------:R-:W-:Y:S01]  /*18c90*/  ISETP.GE.AND P1, PT, R24, UR4, PT ;  /* 0x0000000418007c0c */ /* 0x000fe2000bf26270 */
[----:B------:R-:W-:Y:S01]  /*18ca0*/  ULDC UR4, c[0x0][0x248] ;  /* 0x0000920000047ab9 */ /* 0x000fe20000000800 */
[----:B--2---:R-:W-:Y:S01]  /*18cb0*/  PRMT R77, R8, 0x7770, RZ ;  /* 0x00007770084d7816 */ /* 0x004fe200000000ff */
[----:B------:R-:W-:Y:S01]  /*18cc0*/  IMAD.X R27, R74, 0x1, R0, P5 ;  /* 0x000000014a1b7824 */ /* 0x000fe200028e0600 */
[----:B------:R-:W-:Y:S01]  /*18cd0*/  ISETP.LT.AND P3, PT, R18, UR6, !P3 ;  /* 0x0000000612007c0c */ /* 0x000fe2000df61270 */
[C---:B------:R-:W-:Y:S01]  /*18ce0*/  VIADD R24, R72.reuse, UR4 ;  /* 0x0000000448187c36 */ /* 0x040fe20008000000 */
[----:B------:R0:W-:Y:S01]  /*18cf0*/  @P2 STG.E.U8 desc[UR44][R6.64], R73 ;  /* 0x0000004906002986 */ /* 0x0001e2000c10112c */
[----:B------:R-:W-:Y:S01]  /*18d00*/  ISETP.LT.AND P5, PT, R17, UR8, !P4 ;  /* 0x0000000811007c0c */ /* 0x000fe2000e7a1270 */
[----:B------:R-:W-:Y:S01]  /*18d10*/  ULDC UR4, c[0x0][0x22c] ;  /* 0x00008b0000047ab9 */ /* 0x000fe20000000800 */
[----:B-1----:R-:W-:Y:S01]  /*18d20*/  IADD3 R4, P2, R72, R3, RZ ;  /* 0x0000000348047210 */ /* 0x002fe20007f5e0ff */
[----:B------:R1:W-:Y:S01]  /*18d30*/  @P6 STG.E.U8 desc[UR44][R26.64], R77 ;  /* 0x0000004d1a006986 */ /* 0x0003e2000c10112c */
[----:B------:R-:W-:Y:S01]  /*18d40*/  SHF.R.S32.HI R76, RZ, 0x1f, R24 ;  /* 0x0000001fff4c7819 */ /* 0x000fe20000011418 */
[----:B------:R-:W-:Y:S01]  /*18d50*/  ULDC UR6, c[0x0][0x228] ;  /* 0x00008a0000067ab9 */ /* 0x000fe20000000800 */
[----:B------:R-:W-:Y:S01]  /*18d60*/  PRMT R75, R8, 0x7771, RZ ;  /* 0x00007771084b7816 */ /* 0x000fe200000000ff */
[----:B------:R-:W-:Y:S01]  /*18d70*/  IMAD.X R5, R74, 0x1, R25, P2 ;  /* 0x000000014a057824 */ /* 0x000fe200010e0619 */
[----:B------:R-:W-:Y:S01]  /*18d80*/  ULDC UR8, c[0x0][0x228] ;  /* 0x00008a0000087ab9 */ /* 0x000fe20000000800 */
[----:B0-----:R-:W-:Y:S01]  /*18d90*/  IADD3 R6, P6, R24, R2, RZ ;  /* 0x0000000218067210 */ /* 0x001fe20007fde0ff */
[----:B-1----:R-:W-:Y:S01]  /*18da0*/  VIADD R26, R16, 0xb ;  /* 0x0000000b101a7836 */ /* 0x002fe20000000000 */
[----:B------:R-:W-:-:S03]  /*18db0*/  PRMT R73, R8, 0x7772, RZ ;  /* 0x0000777208497816 */ /* 0x000fc600000000ff */
[----:B------:R-:W-:Y:S01]  /*18dc0*/  IMAD.X R7, R76, 0x1, R0, P6 ;  /* 0x000000014c077824 */ /* 0x000fe200030e0600 */
[----:B------:R-:W-:Y:S01]  /*18dd0*/  ISETP.LT.AND P4, PT, R18, UR6, !P4 ;  /* 0x0000000612007c0c */ /* 0x000fe2000e781270 */
[----:B------:R0:W-:Y:S01]  /*18de0*/  @P3 STG.E.U8 desc[UR44][R4.64], R75 ;  /* 0x0000004b04003986 */ /* 0x0001e2000c10112c */
[----:B------:R-:W-:Y:S01]  /*18df0*/  ISETP.GE.AND P2, PT, R26, UR4, PT ;  /* 0x000000041a007c0c */ /* 0x000fe2000bf46270 */
[----:B------:R-:W-:Y:S01]  /*18e00*/  ULDC UR4, c[0x0][0x248] ;  /* 0x0000920000047ab9 */ /* 0x000fe20000000800 */
[C---:B------:R-:W-:Y:S01]  /*18e10*/  IADD3 R26, P3, R24.reuse, R3, RZ ;  /* 0x00000003181a7210 */ /* 0x040fe20007f7e0ff */
[----:B------:R-:W-:Y:S01]  /*18e20*/  VIADD R72, R24, UR4 ;  /* 0x0000000418487c36 */ /* 0x000fe20008000000 */
[----:B------:R1:W-:Y:S01]  /*18e30*/  @P5 STG.E.U8 desc[UR44][R6.64], R73 ;  /* 0x0000004906005986 */ /* 0x0003e2000c10112c */
[----:B------:R-:W-:Y:S01]  /*18e40*/  ISETP.LT.AND P5, PT, R17, UR8, !P1 ;  /* 0x0000000811007c0c */ /* 0x000fe2000cfa1270 */
[----:B------:R-:W-:Y:S01]  /*18e50*/  ULDC UR4, c[0x0][0x22c] ;  /* 0x00008b0000047ab9 */ /* 0x000fe20000000800 */
[----:B------:R-:W-:Y:S01]  /*18e60*/  IMAD.X R27, R76, 0x1, R25, P3 ;  /* 0x000000014c1b7824 */ /* 0x000fe200018e0619 */
[----:B------:R-:W-:Y:S01]  /*18e70*/  SHF.R.S32.HI R24, RZ, 0x1f, R72 ;  /* 0x0000001fff187819 */ /* 0x000fe20000011448 */
[----:B------:R-:W-:Y:S01]  /*18e80*/  ULDC UR6, c[0x0][0x228] ;  /* 0x00008a0000067ab9 */ /* 0x000fe20000000800 */
[----:B------:R-:W-:Y:S01]  /*18e90*/  ULDC UR8, c[0x0][0x228] ;  /* 0x00008a0000087ab9 */ /* 0x000fe20000000800 */
[----:B0-----:R-:W-:-:S02]  /*18ea0*/  IADD3 R4, P6, R72, R2, RZ ;  /* 0x0000000248047210 */ /* 0x001fc40007fde0ff */
[----:B------:R-:W-:Y:S01]  /*18eb0*/  PRMT R75, R8, 0x7773, RZ ;  /* 0x00007773084b7816 */ /* 0x000fe200000000ff */
[----:B-1----:R-:W-:Y:S01]  /*18ec0*/  VIADD R6, R16, 0xc ;  /* 0x0000000c10067836 */ /* 0x002fe20000000000 */
[----:B------:R-:W-:Y:S01]  /*18ed0*/  PRMT R73, R9, 0x7770, RZ ;  /* 0x0000777009497816 */ /* 0x000fe200000000ff */
[----:B------:R-:W-:Y:S02]  /*18ee0*/  IMAD.X R5, R24, 0x1, R0, P6 ;  /* 0x0000000118057824 */ /* 0x000fe400030e0600 */
[----:B------:R0:W-:Y:S01]  /*18ef0*/  @P4 STG.E.U8 desc[UR44][R26.64], R75 ;  /* 0x0000004b1a004986 */ /* 0x0001e2000c10112c */
[----:B------:R-:W-:Y:S01]  /*18f00*/  ISETP.LT.AND P4, PT, R18, UR6, !P1 ;  /* 0x0000000612007c0c */ /* 0x000fe2000cf81270 */
[----:B------:R-:W-:Y:S01]  /*18f10*/  ULDC UR6, c[0x0][0x228] ;  /* 0x00008a0000067ab9 */ /* 0x000fe20000000800 */
        /* <DEDUP_REMOVED lines=10> */
[----:B0-----:R-:W-:-:S02]  /*18fc0*/  IADD3 R26, P6, R8, R2, RZ ;  /* 0x00000002081a7210 */ /* 0x001fc40007fde0ff */
[C---:B------:R-:W-:Y:S01]  /*18fd0*/  PRMT R75, R9.reuse, 0x7771, RZ ;  /* 0x00007771094b7816 */ /* 0x040fe200000000ff */
        /* <DEDUP_REMOVED lines=16> */
[----:B0-----:R-:W-:Y:S01]  /*190e0*/  IADD3 R6, P6, R24, R2, RZ ;  /* 0x0000000218067210 */ /* 0x001fe20007fde0ff */
[----:B------:R-:W-:Y:S01]  /*190f0*/  ULDC UR8, c[0x0][0x228] ;  /* 0x00008a0000087ab9 */ /* 0x000fe20000000800 */
        /* <DEDUP_REMOVED lines=14> */
[----:B------:R-:W-:Y:S01]  /*191e0*/  VIADD R24, R16, 0xf ;  /* 0x0000000f10187836 */ /* 0x000fe20000000000 */
[----:B------:R-:W-:Y:S01]  /*191f0*/  ULDC UR6, c[0x0][0x22c] ;  /* 0x00008b0000067ab9 */ /* 0x000fe20000000800 */
[----:B0-----:R-:W-:Y:S01]  /*19200*/  IADD3 R4, P6, R26, R2, RZ ;  /* 0x000000021a047210 */ /* 0x001fe20007fde0ff */
[----:B------:R-:W-:Y:S01]  /*19210*/  ULDC UR8, c[0x0][0x228] ;  /* 0x00008a0000087ab9 */ /* 0x000fe20000000800 */
[----:B-1----:R-:W-:-:S03]  /*19220*/  PRMT R27, R10, 0x7771, RZ ;  /* 0x000077710a1b7816 */ /* 0x002fc600000000ff */
[----:B------:R-:W-:Y:S01]  /*19230*/  IMAD.X R5, R72, 0x1, R0, P6 ;  /* 0x0000000148057824 */ /* 0x000fe200030e0600 */
[----:B------:R-:W-:Y:S01]  /*19240*/  PRMT R73, R10, 0x7772, RZ ;  /* 0x000077720a497816 */ /* 0x000fe200000000ff */
[----:B------:R0:W-:Y:S01]  /*19250*/  @P4 STG.E.U8 desc[UR44][R8.64], R27 ;  /* 0x0000001b08004986 */ /* 0x0001e2000c10112c */
[----:B------:R-:W-:Y:S01]  /*19260*/  ISETP.LT.AND P4, PT, R18, UR4, !P1 ;  /* 0x0000000412007c0c */ /* 0x000fe2000cf81270 */
[----:B------:R-:W-:Y:S01]  /*19270*/  ULDC UR4, c[0x0][0x248] ;  /* 0x0000920000047ab9 */ /* 0x000fe20000000800 */
[C---:B------:R-:W-:Y:S01]  /*19280*/  IADD3 R6, P1, R26.reuse, R3, RZ ;  /* 0x000000031a067210 */ /* 0x040fe20007f3e0ff */
[----:B------:R-:W-:Y:S01]  /*19290*/  VIADD R26, R26, UR4 ;  /* 0x000000041a1a7c36 */ /* 0x000fe20008000000 */
[----:B------:R1:W-:Y:S01]  /*192a0*/  @P5 STG.E.U8 desc[UR44][R4.64], R73 ;  /* 0x0000004904005986 */ /* 0x0003e2000c10112c */
[----:B------:R-:W-:Y:S01]  /*192b0*/  ISETP.GE.AND P3, PT, R24, UR6, PT ;  /* 0x0000000618007c0c */ /* 0x000fe2000bf66270 */
[----:B------:R-:W-:Y:S01]  /*192c0*/  VIADD R24, R16, 0x10 ;  /* 0x0000001010187836 */ /* 0x000fe20000000000 */
[----:B------:R-:W-:Y:S01]  /*192d0*/  ISETP.LT.AND P5, PT, R17, UR8, !P2 ;  /* 0x0000000811007c0c */ /* 0x000fe2000d7a1270 */
[----:B------:R-:W-:Y:S01]  /*192e0*/  IMAD.X R7, R72, 0x1, R25, P1 ;  /* 0x0000000148077824 */ /* 0x000fe200008e0619 */
[----:B------:R-:W-:Y:S01]  /*192f0*/  ULDC UR6, c[0x0][0x22c] ;  /* 0x00008b0000067ab9 */ /* 0x000fe20000000800 */
[----:B------:R-:W-:Y:S01]  /*19300*/  ULDC UR4, c[0x0][0x22c] ;  /* 0x00008b0000047ab9 */ /* 0x000fe20000000800 */
[----:B0-----:R-:W-:Y:S01]  /*19310*/  PRMT R27, R10, 0x7773, RZ ;  /* 0x000077730a1b7816 */ /* 0x001fe200000000ff */
[----:B------:R-:W-:Y:S01]  /*19320*/  VIADD R8, R16, 0x11 ;  /* 0x0000001110087836 */ /* 0x000fe20000000000 */
[----:B------:R-:W-:Y:S01]  /*19330*/  SHF.R.S32.HI R10, RZ, 0x1f, R26 ;  /* 0x0000001fff0a7819 */ /* 0x000fe2000001141a */
[----:B------:R-:W-:Y:S01]  /*19340*/  ULDC UR8, c[0x0][0x228] ;  /* 0x00008a0000087ab9 */ /* 0x000fe20000000800 */
[----:B-1----:R-:W-:-:S02]  /*19350*/  IADD3 R4, P6, R26, R2, RZ ;  /* 0x000000021a047210 */ /* 0x002fc40007fde0ff */
[----:B------:R-:W-:Y:S01]  /*19360*/  ISETP.GE.AND P1, PT, R24, UR6, PT ;  /* 0x0000000618007c0c */ /* 0x000fe2000bf26270 */
[----:B------:R-:W-:Y:S01]  /*19370*/  ULDC UR6, c[0x0][0x228] ;  /* 0x00008a0000067ab9 */ /* 0x000fe20000000800 */
[----:B------:R0:W-:Y:S01]  /*19380*/  @P4 STG.E.U8 desc[UR44][R6.64], R27 ;  /* 0x0000001b06004986 */ /* 0x0001e2000c10112c */
[----:B------:R-:W-:Y:S01]  /*19390*/  IMAD.X R5, R10, 0x1, R0, P6 ;  /* 0x000000010a057824 */ /* 0x000fe200030e0600 */
[----:B------:R-:W-:Y:S02]  /*193a0*/  PRMT R9, R11, 0x7770, RZ ;  /* 0x000077700b097816 */ /* 0x000fe400000000ff */
[----:B------:R-:W-:Y:S01]  /*193b0*/  ISETP.GE.AND P4, PT, R8, UR4, PT ;  /* 0x0000000408007c0c */ /* 0x000fe2000bf86270 */
[----:B------:R-:W-:Y:S01]  /*193c0*/  ULDC UR4, c[0x0][0x248] ;  /* 0x0000920000047ab9 */ /* 0x000fe20000000800 */
[----:B------:R-:W-:Y:S01]  /*193d0*/  ISETP.LT.AND P2, PT, R18, UR6, !P2 ;  /* 0x0000000612007c0c */ /* 0x000fe2000d741270 */
[----:B------:R-:W-:Y:S01]  /*193e0*/  ULDC UR6, c[0x0][0x228] ;  /* 0x00008a0000067ab9 */ /* 0x000fe20000000800 */
[C---:B------:R-:W-:Y:S01]  /*193f0*/  VIADD R8, R26.reuse, UR4 ;  /* 0x000000041a087c36 */ /* 0x040fe20008000000 */
[----:B------:R1:W-:Y:S01]  /*19400*/  @P5 STG.E.U8 desc[UR44][R4.64], R9 ;  /* 0x0000000904005986 */ /* 0x0003e2000c10112c */
[----:B0-----:R-:W-:Y:S01]  /*19410*/  IADD3 R6, P6, R26, R3, RZ ;  /* 0x000000031a067210 */ /* 0x001fe20007fde0ff */
[----:B------:R-:W-:Y:S01]  /*19420*/  ULDC UR4, c[0x0][0x248] ;  /* 0x0000920000047ab9 */ /* 0x000fe20000000800 */
[----:B------:R-:W-:Y:S01]  /*19430*/  ISETP.LT.AND P5, PT, R17, UR6, !P3 ;  /* 0x0000000611007c0c */ /* 0x000fe2000dfa1270 */
[----:B------:R-:W-:Y:S01]  /*19440*/  ULDC UR6, c[0x0][0x228] ;  /* 0x00008a0000067ab9 */ /* 0x000fe20000000800 */
[----:B------:R-:W-:Y:S01]  /*19450*/  PRMT R75, R11, 0x7771, RZ ;  /* 0x000077710b4b7816 */ /* 0x000fe200000000ff */
[----:B------:R-:W-:Y:S01]  /*19460*/  IMAD.X R7, R10, 0x1, R25, P6 ;  /* 0x000000010a077824 */ /* 0x000fe200030e0619 */
[----:B------:R-:W-:-:S02]  /*19470*/  SHF.R.S32.HI R24, RZ, 0x1f, R8 ;  /* 0x0000001fff187819 */ /* 0x000fc40000011408 */
[-C--:B-1----:R-:W-:Y:S02]  /*19480*/  IADD3 R4, P6, R8, R2.reuse, RZ ;  /* 0x0000000208047210 */ /* 0x082fe40007fde0ff */
[----:B------:R-:W-:Y:S01]  /*19490*/  ISETP.LT.AND P3, PT, R18, UR6, !P3 ;  /* 0x0000000612007c0c */ /* 0x000fe2000df61270 */
[----:B------:R0:W-:Y:S01]  /*194a0*/  @P2 STG.E.U8 desc[UR44][R6.64], R75 ;  /* 0x0000004b06002986 */ /* 0x0001e2000c10112c */
[C---:B------:R-:W-:Y:S01]  /*194b0*/  PRMT R27, R11.reuse, 0x7773, RZ ;  /* 0x000077730b1b7816 */ /* 0x040fe200000000ff */
[--C-:B------:R-:W-:Y:S01]  /*194c0*/  IMAD.X R5, R24, 0x1, R0.reuse, P6 ;  /* 0x0000000118057824 */ /* 0x100fe200030e0600 */
[----:B------:R-:W-:Y:S01]  /*194d0*/  PRMT R73, R11, 0x7772, RZ ;  /* 0x000077720b497816 */ /* 0x000fe200000000ff */
[C---:B------:R-:W-:Y:S01]  /*194e0*/  VIADD R11, R8.reuse, UR4 ;  /* 0x00000004080b7c36 */ /* 0x040fe20008000000 */
[-C--:B------:R-:W-:Y:S01]  /*194f0*/  IADD3 R8, P2, R8, R3.reuse, RZ ;  /* 0x0000000308087210 */ /* 0x080fe20007f5e0ff */
[----:B------:R-:W-:Y:S01]  /*19500*/  VIADD R10, R16, 0x12 ;  /* 0x00000012100a7836 */ /* 0x000fe20000000000 */
[----:B------:R-:W-:Y:S01]  /*19510*/  ISETP.LT.AND P6, PT, R17, UR8, !P1 ;  /* 0x0000000811007c0c */ /* 0x000fe2000cfc1270 */
[----:B------:R1:W-:Y:S01]  /*19520*/  @P5 STG.E.U8 desc[UR44][R4.64], R73 ;  /* 0x0000004904005986 */ /* 0x0003e2000c10112c */
[----:B------:R-:W-:Y:S01]  /*19530*/  SHF.R.S32.HI R26, RZ, 0x1f, R11 ;  /* 0x0000001fff1a7819 */ /* 0x000fe2000001140b */
[--C-:B------:R-:W-:Y:S01]  /*19540*/  IMAD.X R9, R24, 0x1, R25.reuse, P2 ;  /* 0x0000000118097824 */ /* 0x100fe200010e0619 */
[----:B------:R-:W-:Y:S01]  /*19550*/  ULDC UR4, c[0x0][0x22c] ;  /* 0x00008b0000047ab9 */ /* 0x000fe20000000800 */
[CC--:B0-----:R-:W-:Y:S01]  /*19560*/  IADD3 R6, P5, R11.reuse, R2.reuse, RZ ;  /* 0x000000020b067210 */ /* 0x0c1fe20007fbe0ff */
[----:B------:R-:W-:Y:S01]  /*19570*/  ULDC UR6, c[0x0][0x228] ;  /* 0x00008a0000067ab9 */ /* 0x000fe20000000800 */
[----:B------:R-:W-:Y:S01]  /*19580*/  ISETP.GE.AND P2, PT, R10, UR4, PT ;  /* 0x000000040a007c0c */ /* 0x000fe2000bf46270 */
[----:B------:R-:W-:Y:S01]  /*19590*/  ULDC UR4, c[0x0][0x248] ;  /* 0x0000920000047ab9 */ /* 0x000fe20000000800 */
[----:B---3--:R-:W-:Y:S01]  /*195a0*/  PRMT R75, R12, 0x7770, RZ ;  /* 0x000077700c4b7816 */ /* 0x008fe200000000ff */
[----:B------:R-:W-:Y:S01]  /*195b0*/  IMAD.X R7, R26, 0x1, R0, P5 ;  /* 0x000000011a077824 */ /* 0x000fe200028e0600 */
[----:B------:R0:W-:Y:S01]  /*195c0*/  @P3 STG.E.U8 desc[UR44][R8.64], R27 ;  /* 0x0000001b08003986 */ /* 0x0001e2000c10112c */
[----:B------:R-:W-:Y:S01]  /*195d0*/  ULDC UR8, c[0x0][0x228] ;  /* 0x00008a0000087ab9 */ /* 0x000fe20000000800 */
[----:B------:R-:W-:Y:S01]  /*195e0*/  ISETP.LT.AND P3, PT, R18, UR6, !P1 ;  /* 0x0000000612007c0c */ /* 0x000fe2000cf61270 */
[----:B------:R-:W-:Y:S01]  /*195f0*/  VIADD R10, R11, UR4 ;  /* 0x000000040b0a7c36 */ /* 0x000fe20008000000 */
[----:B------:R-:W-:Y:S01]  /*19600*/  ISETP.LT.AND P5, PT, R17, UR8, !P4 ;  /* 0x0000000811007c0c */ /* 0x000fe2000e7a1270 */
[----:B------:R2:W-:Y:S01]  /*19610*/  @P6 STG.E.U8 desc[UR44][R6.64], R75 ;  /* 0x0000004b06006986 */ /* 0x0005e2000c10112c */
[----:B-1----:R-:W-:Y:S01]  /*19620*/  IADD3 R4, P1, R11, R3, RZ ;  /* 0x000000030b047210 */ /* 0x002fe20007f3e0ff */
[----:B------:R-:W-:Y:S01]  /*19630*/  ULDC UR4, c[0x0][0x22c] ;  /* 0x00008b0000047ab9 */ /* 0x000fe20000000800 */
[----:B------:R-:W-:Y:S01]  /*19640*/  SHF.R.S32.HI R24, RZ, 0x1f, R10 ;  /* 0x0000001fff187819 */ /* 0x000fe2000001140a */
[----:B------:R-:W-:Y:S01]  /*19650*/  ULDC UR6, c[0x0][0x228] ;  /* 0x00008a0000067ab9 */ /* 0x000fe20000000800 */
[----:B------:R-:W-:Y:S01]  /*19660*/  PRMT R73, R12, 0x7771, RZ ;  /* 0x000077710c497816 */ /* 0x000fe200000000ff */
[----:B------:R-:W-:Y:S01]  /*19670*/  ULDC UR8, c[0x0][0x228] ;  /* 0x00008a0000087ab9 */ /* 0x000fe20000000800 */
[----:B0-----:R-:W-:Y:S01]  /*19680*/  IADD3 R8, P6, R10, R2, RZ ;  /* 0x000000020a087210 */ /* 0x001fe20007fde0ff */
[----:B------:R-:W-:-:S02]  /*19690*/  IMAD.X R5, R26, 0x1, R25, P1 ;  /* 0x000000011a057824 */ /* 0x000fc400008e0619 */
[----:B--2---:R-:W-:Y:S01]  /*196a0*/  VIADD R6, R16, 0x13 ;  /* 0x0000001310067836 */ /* 0x004fe20000000000 */
[----:B------:R-:W-:Y:S01]  /*196b0*/  PRMT R27, R12, 0x7772, RZ ;  /* 0x000077720c1b7816 */ /* 0x000fe200000000ff */
        /* <DEDUP_REMOVED lines=51> */
[----:B-1----:R-:W-:Y:S01]  /*199f0*/  PRMT R27, R13, 0x7773, RZ ;  /* 0x000077730d1b7816 */ /* 0x002fe200000000ff */
[----:B------:R-:W-:Y:S01]  /*19a00*/  VIADD R6, R16, 0x16 ;  /* 0x0000001610067836 */ /* 0x000fe20000000000 */
[----:B------:R-:W-:Y:S01]  /*19a10*/  PRMT R13, R14, 0x7770, RZ ;  /* 0x000077700e0d7816 */ /* 0x000fe200000000ff */
[----:B------:R-:W-:Y:S02]  /*19a20*/  IMAD.X R9, R24, 0x1, R0, P6 ;  /* 0x0000000118097824 */ /* 0x000fe400030e0600 */
[----:B------:R0:W-:Y:S01]  /*19a30*/  @P4 STG.E.U8 desc[UR44][R4.64], R27 ;  /* 0x0000001b04004986 */ /* 0x0001e2000c10112c */
[----:B------:R-:W-:Y:S01]  /*19a40*/  ISETP.GE.AND P1, PT, R6, UR4, PT ;  /* 0x0000000406007c0c */ /* 0x000fe2000bf26270 */
[----:B------:R-:W-:Y:S01]  /*19a50*/  ULDC UR4, c[0x0][0x248] ;  /* 0x0000920000047ab9 */ /* 0x000fe20000000800 */
[----:B------:R-:W-:Y:S01]  /*19a60*/  ISETP.LT.AND P4, PT, R18, UR6, !P3 ;  /* 0x0000000612007c0c */ /* 0x000fe2000df81270 */
[C---:B------:R-:W-:Y:S01]  /*19a70*/  VIADD R12, R11.reuse, UR4 ;  /* 0x000000040b0c7c36 */ /* 0x040fe20008000000 */
[----:B------:R-:W-:Y:S01]  /*19a80*/  IADD3 R6, P3, R11, R3, RZ ;  /* 0x000000030b067210 */ /* 0x000fe20007f7e0ff */
[----:B------:R1:W-:Y:S01]  /*19a90*/  @P5 STG.E.U8 desc[UR44][R8.64], R13 ;  /* 0x0000000d08005986 */ /* 0x0003e2000c10112c */
[----:B------:R-:W-:Y:S01]  /*19aa0*/  ISETP.LT.AND P5, PT, R17, UR8, !P2 ;  /* 0x0000000811007c0c */ /* 0x000fe2000d7a1270 */
[----:B------:R-:W-:Y:S01]  /*19ab0*/  VIADD R10, R16, 0x17 ;  /* 0x00000017100a7836 */ /* 0x000fe20000000000 */
[----:B------:R-:W-:Y:S01]  /*19ac0*/  SHF.R.S32.HI R26, RZ, 0x1f, R12 ;  /* 0x0000001fff1a7819 */ /* 0x000fe2000001140c */
[----:B------:R-:W-:Y:S01]  /*19ad0*/  IMAD.X R7, R24, 0x1, R25, P3 ;  /* 0x0000000118077824 */ /* 0x000fe200018e0619 */
[----:B------:R-:W-:Y:S01]  /*19ae0*/  ULDC UR4, c[0x0][0x228] ;  /* 0x00008a0000047ab9 */ /* 0x000fe20000000800 */
[----:B0-----:R-:W-:Y:S01]  /*19af0*/  IADD3 R4, P6, R12, R2, RZ ;  /* 0x000000020c047210 */ /* 0x001fe20007fde0ff */
[----:B------:R-:W-:Y:S01]  /*19b00*/  ULDC UR6, c[0x0][0x22c] ;  /* 0x00008b0000067ab9 */ /* 0x000fe20000000800 */
[C---:B------:R-:W-:Y:S01]  /*19b10*/  PRMT R11, R14.reuse, 0x7772, RZ ;  /* 0x000077720e0b7816 */ /* 0x040fe200000000ff */
[----:B------:R-:W-:Y:S01]  /*19b20*/  ULDC UR8, c[0x0][0x228] ;  /* 0x00008a0000087ab9 */ /* 0x000fe20000000800 */
[----:B-1----:R-:W-:Y:S01]  /*19b30*/  PRMT R13, R14, 0x7771, RZ ;  /* 0x000077710e0d7816 */ /* 0x002fe200000000ff */
[----:B------:R-:W-:Y:S01]  /*19b40*/  IMAD.X R5, R26, 0x1, R0, P6 ;  /* 0x000000011a057824 */ /* 0x000fe200030e0600 */
[----:B------:R-:W-:-:S03]  /*19b50*/  ISETP.GE.AND P3, PT, R10, UR6, PT ;  /* 0x000000060a007c0c */ /* 0x000fc6000bf66270 */
[----:B------:R0:W-:Y:S01]  /*19b60*/  @P4 STG.E.U8 desc[UR44][R6.64], R13 ;  /* 0x0000000d06004986 */ /* 0x0001e2000c10112c */
[----:B------:R-:W-:Y:S01]  /*19b70*/  ISETP.LT.AND P4, PT, R18, UR4, !P2 ;  /* 0x0000000412007c0c */ /* 0x000fe2000d781270 */
[----:B------:R-:W-:Y:S01]  /*19b80*/  ULDC UR4, c[0x0][0x248] ;  /* 0x0000920000047ab9 */ /* 0x000fe20000000800 */
[----:B------:R-:W-:Y:S01]  /*19b90*/  IADD3 R8, P2, R12, R3, RZ ;  /* 0x000000030c087210 */ /* 0x000fe20007f5e0ff */
[----:B------:R-:W-:Y:S01]  /*19ba0*/  VIADD R10, R16, 0x18 ;  /* 0x00000018100a7836 */ /* 0x000fe20000000000 */
[----:B------:R1:W-:Y:S01]  /*19bb0*/  @P5 STG.E.U8 desc[UR44][R4.64], R11 ;  /* 0x0000000b04005986 */ /* 0x0003e2000c10112c */
[----:B------:R-:W-:Y:S01]  /*19bc0*/  VIADD R12, R12, UR4 ;  /* 0x000000040c0c7c36 */ /* 0x000fe20008000000 */
[----:B------:R-:W-:Y:S01]  /*19bd0*/  ULDC UR6, c[0x0][0x22c] ;  /* 0x00008b0000067ab9 */ /* 0x000fe20000000800 */
[----:B------:R-:W-:Y:S01]  /*19be0*/  ISETP.LT.AND P5, PT, R17, UR8, !P1 ;  /* 0x0000000811007c0c */ /* 0x000fe2000cfa1270 */
[----:B------:R-:W-:Y:S01]  /*19bf0*/  IMAD.X R9, R26, 0x1, R25, P2 ;  /* 0x000000011a097824 */ /* 0x000fe200010e0619 */
[----:B------:R-:W-:Y:S01]  /*19c00*/  ISETP.GE.AND P2, PT, R10, UR6, PT ;  /* 0x000000060a007c0c */ /* 0x000fe2000bf46270 */
[----:B------:R-:W-:Y:S01]  /*19c10*/  ULDC UR4, c[0x0][0x22c] ;  /* 0x00008b0000047ab9 */ /* 0x000fe20000000800 */
[----:B0-----:R-:W-:Y:S01]  /*19c20*/  PRMT R7, R14, 0x7773, RZ ;  /* 0x000077730e077816 */ /* 0x001fe200000000ff */
[----:B------:R-:W-:Y:S01]  /*19c30*/  VIADD R6, R16, 0x19 ;  /* 0x0000001910067836 */ /* 0x000fe20000000000 */
[----:B------:R-:W-:Y:S01]  /*19c40*/  SHF.R.S32.HI R10, RZ, 0x1f, R12 ;  /* 0x0000001fff0a7819 */ /* 0x000fe2000001140c */
[----:B------:R-:W-:Y:S01]  /*19c50*/  ULDC UR6, c[0x0][0x228] ;  /* 0x00008a0000067ab9 */ /* 0x000fe20000000800 */
[----:B------:R-:W-:-:S02]  /*19c60*/  PRMT R27, R15, 0x7771, RZ ;  /* 0x000077710f1b7816 */ /* 0x000fc400000000ff */
[----:B-1----:R-:W-:Y:S01]  /*19c70*/  IADD3 R4, P6, R12, R2, RZ ;  /* 0x000000020c047210 */ /* 0x002fe20007fde0ff */
[----:B------:R0:W-:Y:S01]  /*19c80*/  @P4 STG.E.U8 desc[UR44][R8.64], R7 ;  /* 0x0000000708004986 */ /* 0x0001e2000c10112c */
[----:B------:R-:W-:Y:S01]  /*19c90*/  PRMT R11, R15, 0x7770, RZ ;  /* 0x000077700f0b7816 */ /* 0x000fe200000000ff */
[----:B------:R-:W-:Y:S01]  /*19ca0*/  ULDC UR8, c[0x0][0x228] ;  /* 0x00008a0000087ab9 */ /* 0x000fe20000000800 */
[----:B------:R-:W-:Y:S01]  /*19cb0*/  ISETP.GE.AND P4, PT, R6, UR4, PT ;  /* 0x0000000406007c0c */ /* 0x000fe2000bf86270 */
[----:B------:R-:W-:Y:S01]  /*19cc0*/  IMAD.X R5, R10, 0x1, R0, P6 ;  /* 0x000000010a057824 */ /* 0x000fe200030e0600 */
[----:B------:R-:W-:Y:S01]  /*19cd0*/  ISETP.LT.AND P1, PT, R18, UR6, !P1 ;  /* 0x0000000612007c0c */ /* 0x000fe2000cf21270 */
[----:B------:R-:W-:Y:S01]  /*19ce0*/  ULDC UR4, c[0x0][0x248] ;  /* 0x0000920000047ab9 */ /* 0x000fe20000000800 */
[C---:B------:R-:W-:Y:S01]  /*19cf0*/  IADD3 R6, P6, R12.reuse, R3, RZ ;  /* 0x000000030c067210 */ /* 0x040fe20007fde0ff */
[----:B------:R-:W-:Y:S01]  /*19d00*/  ULDC UR6, c[0x0][0x228] ;  /* 0x00008a0000067ab9 */ /* 0x000fe20000000800 */
[----:B------:R1:W-:Y:S01]  /*19d10*/  @P5 STG.E.U8 desc[UR44][R4.64], R11 ;  /* 0x0000000b04005986 */ /* 0x0003e2000c10112c */
[----:B------:R-:W-:Y:S01]  /*19d20*/  ISETP.LT.AND P5, PT, R17, UR6, !P3 ;  /* 0x0000000611007c0c */ /* 0x000fe2000dfa1270 */
[----:B------:R-:W-:Y:S01]  /*19d30*/  ULDC UR6, c[0x0][0x228] ;  /* 0x00008a0000067ab9 */ /* 0x000fe20000000800 */
[----:B0-----:R-:W-:Y:S01]  /*19d40*/  VIADD R8, R12, UR4 ;  /* 0x000000040c087c36 */ /* 0x001fe20008000000 */
[----:B------:R-:W-:Y:S01]  /*19d50*/  ULDC UR4, c[0x0][0x248] ;  /* 0x0000920000047ab9 */ /* 0x000fe20000000800 */
[----:B------:R-:W-:-:S03]  /*19d60*/  IMAD.X R7, R10, 0x1, R25, P6 ;  /* 0x000000010a077824 */ /* 0x000fc600030e0619 */
[----:B------:R-:W-:Y:S02]  /*19d70*/  SHF.R.S32.HI R9, RZ, 0x1f, R8 ;  /* 0x0000001fff097819 */ /* 0x000fe40000011408 */
[-C--:B-1----:R-:W-:Y:S02]  /*19d80*/  IADD3 R4, P6, R8, R2.reuse, RZ ;  /* 0x0000000208047210 */ /* 0x082fe40007fde0ff */
[----:B------:R-:W-:Y:S01]  /*19d90*/  ISETP.LT.AND P3, PT, R18, UR6, !P3 ;  /* 0x0000000612007c0c */ /* 0x000fe2000df61270 */
[----:B------:R0:W-:Y:S01]  /*19da0*/  @P1 STG.E.U8 desc[UR44][R6.64], R27 ;  /* 0x0000001b06001986 */ /* 0x0001e2000c10112c */
[----:B------:R-:W-:Y:S01]  /*19db0*/  PRMT R13, R15, 0x7773, RZ ;  /* 0x000077730f0d7816 */ /* 0x000fe200000000ff */
        /* <DEDUP_REMOVED lines=14> */
[----:B----4-:R-:W-:Y:S01]  /*19ea0*/  PRMT R27, R20, 0x7770, RZ ;  /* 0x00007770141b7816 */ /* 0x010fe200000000ff */
        /* <DEDUP_REMOVED lines=74> */
[----:B------:R-:W-:Y:S01]  /*1a350*/  VIADD R10, R16, 0x1f ;  /* 0x0000001f100a7836 */ /* 0x000fe20000000000 */
        /* <DEDUP_REMOVED lines=18> */
[----:B------:R-:W-:Y:S01]  /*1a480*/  ISETP.GE.AND P3, PT, R10, UR6, PT ;  /* 0x000000060a007c0c */ /* 0x000fe2000bf66270 */
[----:B------:R-:W-:Y:S01]  /*1a490*/  VIADD R10, R16, 0x20 ;  /* 0x00000020100a7836 */ /* 0x000fe20000000000 */
[C---:B------:R-:W-:Y:S01]  /*1a4a0*/  IADD3 R8, P1, R12.reuse, R3, RZ ;  /* 0x000000030c087210 */ /* 0x040fe20007f3e0ff */
[----:B------:R-:W-:Y:S01]  /*1a4b0*/  VIADD R12, R12, UR4 ;  /* 0x000000040c0c7c36 */ /* 0x000fe20008000000 */
[----:B------:R1:W-:Y:S01]  /*1a4c0*/  @P5 STG.E.U8 desc[UR44][R4.64], R11 ;  /* 0x0000000b04005986 */ /* 0x0003e2000c10112c */
[----:B------:R-:W-:Y:S01]  /*1a4d0*/  ULDC UR6, c[0x0][0x22c] ;  /* 0x00008b0000067ab9 */ /* 0x000fe20000000800 */
[----:B------:R-:W-:Y:S01]  /*1a4e0*/  ISETP.LT.AND P5, PT, R17, UR8, !P2 ;  /* 0x0000000811007c0c */ /* 0x000fe2000d7a1270 */
[----:B------:R-:W-:Y:S01]  /*1a4f0*/  IMAD.X R9, R14, 0x1, R25, P1 ;  /* 0x000000010e097824 */ /* 0x000fe200008e0619 */
[----:B------:R-:W-:Y:S01]  /*1a500*/  ISETP.GE.AND P1, PT, R10, UR6, PT ;  /* 0x000000060a007c0c */ /* 0x000fe2000bf26270 */
[----:B0-----:R-:W-:Y:S01]  /*1a510*/  VIADD R6, R16, 0x21 ;  /* 0x0000002110067836 */ /* 0x001fe20000000000 */
[----:B------:R-:W-:Y:S01]  /*1a520*/  PRMT R7, R22, 0x7773, RZ ;  /* 0x0000777316077816 */ /* 0x000fe200000000ff */
[----:B------:R-:W-:Y:S01]  /*1a530*/  ULDC UR4, c[0x0][0x22c] ;  /* 0x00008b0000047ab9 */ /* 0x000fe20000000800 */
        /* <DEDUP_REMOVED lines=38> */
[----:B------:R-:W-:Y:S01]  /*1a7a0*/  PRMT R15, R28, 0x7770, RZ ;  /* 0x000077701c0f7816 */ /* 0x000fe200000000ff */
        /* <DEDUP_REMOVED lines=11> */
[----:B------:R-:W-:Y:S01]  /*1a860*/  ULDC UR8, c[0x0][0x228] ;  /* 0x00008a0000087ab9 */ /* 0x000fe20000000800 */
[----:B0-----:R-:W-:Y:S01]  /*1a870*/  IADD3 R8, P6, R10, R2, RZ ;  /* 0x000000020a087210 */ /* 0x001fe20007fde0ff */
[----:B------:R-:W-:-:S02]  /*1a880*/  IMAD.X R5, R12, 0x1, R25, P1 ;  /* 0x000000010c057824 */ /* 0x000fc400008e0619 */
[----:B--2---:R-:W-:Y:S01]  /*1a890*/  VIADD R6, R16, 0x23 ;  /* 0x0000002310067836 */ /* 0x004fe20000000000 */
[----:B------:R-:W-:Y:S01]  /*1a8a0*/  PRMT R15, R28, 0x7771, RZ ;  /* 0x000077711c0f7816 */ /* 0x000fe200000000ff */
[----:B------:R-:W-:Y:S01]  /*1a8b0*/  IMAD.X R9, R14, 0x1, R0, P6 ;  /* 0x000000010e097824 */ /* 0x000fe200030e0600 */
[----:B------:R-:W-:Y:S02]  /*1a8c0*/  PRMT R13, R28, 0x7772, RZ ;  /* 0x000077721c0d7816 */ /* 0x000fe400000000ff */
[----:B------:R-:W-:Y:S01]  /*1a8d0*/  ISETP.GE.AND P1, PT, R6, UR4, PT ;  /* 0x0000000406007c0c */ /* 0x000fe2000bf26270 */
[----:B------:R-:W-:Y:S01]  /*1a8e0*/  ULDC UR4, c[0x0][0x248] ;  /* 0x0000920000047ab9 */ /* 0x000fe20000000800 */
[----:B------:R-:W-:Y:S01]  /*1a8f0*/  ISETP.LT.AND P4, PT, R18, UR6, !P4 ;  /* 0x0000000612007c0c */ /* 0x000fe2000e781270 */
[----:B------:R0:W-:Y:S01]  /*1a900*/  @P3 STG.E.U8 desc[UR44][R4.64], R15 ;  /* 0x0000000f04003986 */ /* 0x0001e2000c10112c */
[C---:B------:R-:W-:Y:S01]  /*1a910*/  VIADD R11, R10.reuse, UR4 ;  /* 0x000000040a0b7c36 */ /* 0x040fe20008000000 */
[----:B------:R-:W-:Y:S01]  /*1a920*/  IADD3 R6, P3, R10, R3, RZ ;  /* 0x000000030a067210 */ /* 0x000fe20007f7e0ff */
[----:B------:R-:W-:Y:S01]  /*1a930*/  ULDC UR4, c[0x0][0x22c] ;  /* 0x00008b0000047ab9 */ /* 0x000fe20000000800 */
[----:B------:R1:W-:Y:S01]  /*1a940*/  @P5 STG.E.U8 desc[UR44][R8.64], R13 ;  /* 0x0000000d08005986 */ /* 0x0003e2000c10112c */
[----:B------:R-:W-:Y:S01]  /*1a950*/  ISETP.LT.AND P5, PT, R17, UR8, !P2 ;  /* 0x0000000811007c0c */ /* 0x000fe2000d7a1270 */
[----:B------:R-:W-:Y:S01]  /*1a960*/  ULDC UR6, c[0x0][0x228] ;  /* 0x00008a0000067ab9 */ /* 0x000fe20000000800 */
[----:B------:R-:W-:Y:S01]  /*1a970*/  SHF.R.S32.HI R12, RZ, 0x1f, R11 ;  /* 0x0000001fff0c7819 */ /* 0x000fe2000001140b */
[----:B------:R-:W-:Y:S01]  /*1a980*/  IMAD.X R7, R14, 0x1, R25, P3 ;  /* 0x000000010e077824 */ /* 0x000fe200018e0619 */
        /* <DEDUP_REMOVED lines=1244> */
[----:B------:R-:W-:Y:S01]  /*1f750*/  PRMT R13, R59, 0x7773, RZ ;  /* 0x000077733b0d7816 */ /* 0x000fe200000000ff */
[----:B------:R-:W-:Y:S01]  /*1f760*/  IMAD.X R7, R10, 0x1, R25, P6 ;  /* 0x000000010a077824 */ /* 0x000fe200030e0619 */
[----:B------:R-:W-:-:S02]  /*1f770*/  ULDC UR4, c[0x0][0x248] ;  /* 0x0000920000047ab9 */ /* 0x000fc40000000800 */
[----:B------:R-:W-:Y:S02]  /*1f780*/  SHF.R.S32.HI R9, RZ, 0x1f, R8 ;  /* 0x0000001fff097819 */ /* 0x000fe40000011408 */
[-C--:B-1----:R-:W-:Y:S02]  /*1f790*/  IADD3 R4, P6, R8, R2.reuse, RZ ;  /* 0x0000000208047210 */ /* 0x082fe40007fde0ff */
[----:B------:R-:W-:Y:S01]  /*1f7a0*/  ISETP.LT.AND P3, PT, R18, UR6, !P3 ;  /* 0x0000000612007c0c */ /* 0x000fe2000df61270 */
[----:B------:R0:W-:Y:S01]  /*1f7b0*/  @P1 STG.E.U8 desc[UR44][R6.64], R15 ;  /* 0x0000000f06001986 */ /* 0x0001e2000c10112c */
[----:B------:R-:W-:Y:S01]  /*1f7c0*/  PRMT R59, R59, 0x7772, RZ ;  /* 0x000077723b3b7816 */ /* 0x000fe200000000ff */
[--C-:B------:R-:W-:Y:S02]  /*1f7d0*/  IMAD.X R5, R9, 0x1, R0.reuse, P6 ;  /* 0x0000000109057824 */ /* 0x100fe400030e0600 */
        /* <DEDUP_REMOVED lines=16> */
[----:B------:R-:W-:Y:S01]  /*1f8e0*/  VIADD R10, R11, UR4 ;  /* 0x000000040b0a7c36 */ /* 0x000fe20008000000 */
[----:B------:R-:W-:Y:S01]  /*1f8f0*/  ISETP.LT.AND P3, PT, R18, UR6, !P2 ;  /* 0x0000000612007c0c */ /* 0x000fe2000d761270 */
[----:B------:R2:W-:Y:S01]  /*1f900*/  @P6 STG.E.U8 desc[UR44][R6.64], R15 ;  /* 0x0000000f06006986 */ /* 0x0005e2000c10112c */
[----:B------:R-:W-:Y:S01]  /*1f910*/  ISETP.LT.AND P5, PT, R17, UR8, !P4 ;  /* 0x0000000811007c0c */ /* 0x000fe2000e7a1270 */
[----:B------:R-:W-:Y:S01]  /*1f920*/  ULDC UR4, c[0x0][0x22c] ;  /* 0x00008b0000047ab9 */ /* 0x000fe20000000800 */
[----:B-1----:R-:W-:Y:S01]  /*1f930*/  IADD3 R4, P2, R11, R3, RZ ;  /* 0x000000030b047210 */ /* 0x002fe20007f5e0ff */
[----:B------:R-:W-:Y:S01]  /*1f940*/  ULDC UR6, c[0x0][0x228] ;  /* 0x00008a0000067ab9 */ /* 0x000fe20000000800 */
[----:B------:R-:W-:Y:S01]  /*1f950*/  SHF.R.S32.HI R14, RZ, 0x1f, R10 ;  /* 0x0000001fff0e7819 */ /* 0x000fe2000001140a */
        /* <DEDUP_REMOVED lines=9> */
[----:B------:R0:W-:Y:S01]  /*1f9f0*/  @P3 STG.E.U8 desc[UR44][R4.64], R15 ;  /* 0x0000000f04003986 */ /* 0x0001e2000c10112c */
[----:B------:R-:W-:Y:S01]  /*1fa00*/  VIADD R11, R10, UR4 ;  /* 0x000000040a0b7c36 */ /* 0x000fe20008000000 */
[----:B------:R-:W-:Y:S01]  /*1fa10*/  ISETP.LT.AND P4, PT, R18, UR6, !P4 ;  /* 0x0000000612007c0c */ /* 0x000fe2000e781270 */
[----:B------:R-:W-:Y:S01]  /*1fa20*/  ULDC UR4, c[0x0][0x22c] ;  /* 0x00008b0000047ab9 */ /* 0x000fe20000000800 */
[----:B------:R1:W-:Y:S01]  /*1fa30*/  @P5 STG.E.U8 desc[UR44][R8.64], R13 ;  /* 0x0000000d08005986 */ /* 0x0003e2000c10112c */
[----:B------:R-:W-:Y:S01]  /*1fa40*/  ISETP.LT.AND P5, PT, R17, UR8, !P1 ;  /* 0x0000000811007c0c */ /* 0x000fe2000cfa1270 */
[----:B------:R-:W-:Y:S01]  /*1fa50*/  ULDC UR6, c[0x0][0x228] ;  /* 0x00008a0000067ab9 */ /* 0x000fe20000000800 */
[----:B------:R-:W-:Y:S01]  /*1fa60*/  IADD3 R6, P3, R10, R3, RZ ;  /* 0x000000030a067210 */ /* 0x000fe20007f7e0ff */
[----:B------:R-:W-:Y:S01]  /*1fa70*/  ULDC UR8, c[0x0][0x228] ;  /* 0x00008a0000087ab9 */ /* 0x000fe20000000800 */
[----:B------:R-:W-:-:S02]  /*1fa80*/  SHF.R.S32.HI R12, RZ, 0x1f, R11 ;  /* 0x0000001fff0c7819 */ /* 0x000fc4000001140b */
[----:B0-----:R-:W-:Y:S01]  /*1fa90*/  IADD3 R4, P6, R11, R2, RZ ;  /* 0x000000020b047210 */ /* 0x001fe20007fde0ff */
[----:B------:R-:W-:Y:S02]  /*1faa0*/  IMAD.X R7, R14, 0x1, R25, P3 ;  /* 0x000000010e077824 */ /* 0x000fe400018e0619 */
[----:B-1----:R-:W-:Y:S01]  /*1fab0*/  VIADD R8, R16, 0x6c ;  /* 0x0000006c10087836 */ /* 0x002fe20000000000 */
        /* <DEDUP_REMOVED lines=18> */
[C---:B------:R-:W-:Y:S01]  /*1fbe0*/  PRMT R15, R65.reuse, 0x7771, RZ ;  /* 0x00007771410f7816 */ /* 0x040fe200000000ff */
        /* <DEDUP_REMOVED lines=33> */
[----:B-1----:R-:W-:Y:S01]  /*1fe00*/  VIADD R8, R16, 0x6f ;  /* 0x0000006f10087836 */ /* 0x002fe20000000000 */
[----:B------:R-:W-:Y:S01]  /*1fe10*/  PRMT R15, R66, 0x7771, RZ ;  /* 0x00007771420f7816 */ /* 0x000fe200000000ff */
[----:B------:R-:W-:Y:S01]  /*1fe20*/  IMAD.X R7, R12, 0x1, R25, P4 ;  /* 0x000000010c077824 */ /* 0x000fe200020e0619 */
[----:B------:R-:W-:Y:S01]  /*1fe30*/  PRMT R13, R66, 0x7772, RZ ;  /* 0x00007772420d7816 */ /* 0x000fe200000000ff */
[----:B------:R-:W-:Y:S01]  /*1fe40*/  IMAD.X R5, R14, 0x1, R0, P6 ;  /* 0x000000010e057824 */ /* 0x000fe200030e0600 */
[----:B------:R-:W-:Y:S01]  /*1fe50*/  ISETP.GE.AND P4, PT, R8, UR4, PT ;  /* 0x0000000408007c0c */ /* 0x000fe2000bf86270 */
[----:B------:R-:W-:Y:S01]  /*1fe60*/  ULDC UR4, c[0x0][0x248] ;  /* 0x0000920000047ab9 */ /* 0x000fe20000000800 */
[----:B------:R-:W-:Y:S01]  /*1fe70*/  ISETP.LT.AND P1, PT, R18, UR6, !P1 ;  /* 0x0000000612007c0c */ /* 0x000fe2000cf21270 */
[C---:B------:R-:W-:Y:S01]  /*1fe80*/  VIADD R11, R10.reuse, UR4 ;  /* 0x000000040a0b7c36 */ /* 0x040fe20008000000 */
[----:B------:R0:W-:Y:S01]  /*1fe90*/  @P3 STG.E.U8 desc[UR44][R6.64], R15 ;  /* 0x0000000f06003986 */ /* 0x0001e2000c10112c */
[----:B------:R-:W-:Y:S01]  /*1fea0*/  ISETP.LT.AND P3, PT, R17, UR8, !P2 ;  /* 0x0000000811007c0c */ /* 0x000fe2000d761270 */
[----:B------:R-:W-:Y:S01]  /*1feb0*/  ULDC UR4, c[0x0][0x22c] ;  /* 0x00008b0000047ab9 */ /* 0x000fe20000000800 */
[----:B------:R-:W-:Y:S01]  /*1fec0*/  ULDC UR6, c[0x0][0x228] ;  /* 0x00008a0000067ab9 */ /* 0x000fe20000000800 */
[----:B------:R1:W-:Y:S01]  /*1fed0*/  @P5 STG.E.U8 desc[UR44][R4.64], R13 ;  /* 0x0000000d04005986 */ /* 0x0003e2000c10112c */
[----:B------:R-:W-:Y:S01]  /*1fee0*/  IADD3 R8, P5, R10, R3, RZ ;  /* 0x000000030a087210 */ /* 0x000fe20007fbe0ff */
[----:B------:R-:W-:Y:S01]  /*1fef0*/  ULDC UR8, c[0x0][0x228] ;  /* 0x00008a0000087ab9 */ /* 0x000fe20000000800 */
[----:B------:R-:W-:-:S02]  /*1ff00*/  SHF.R.S32.HI R12, RZ, 0x1f, R11 ;  /* 0x0000001fff0c7819 */ /* 0x000fc4000001140b */
[-C--:B0-----:R-:W-:Y:S01]  /*1ff10*/  IADD3 R6, P6, R11, R2.reuse, RZ ;  /* 0x000000020b067210 */ /* 0x081fe20007fde0ff */
[----:B-1----:R-:W-:Y:S01]  /*1ff20*/  VIADD R4, R16, 0x70 ;  /* 0x0000007010047836 */ /* 0x002fe20000000000 */
[----:B------:R-:W-:Y:S01]  /*1ff30*/  PRMT R15, R66, 0x7773, RZ ;  /* 0x00007773420f7816 */ /* 0x000fe200000000ff */
[--C-:B------:R-:W-:Y:S01]  /*1ff40*/  IMAD.X R9, R14, 0x1, R25.reuse, P5 ;  /* 0x000000010e097824 */ /* 0x100fe200028e0619 */
[----:B------:R-:W-:Y:S01]  /*1ff50*/  PRMT R13, R67, 0x7770, RZ ;  /* 0x00007770430d7816 */ /* 0x000fe200000000ff */
[----:B------:R-:W-:Y:S01]  /*1ff60*/  IMAD.X R7, R12, 0x1, R0, P6 ;  /* 0x000000010c077824 */ /* 0x000fe200030e0600 */
[----:B------:R-:W-:Y:S01]  /*1ff70*/  ISETP.GE.AND P5, PT, R4, UR4, PT ;  /* 0x0000000404007c0c */ /* 0x000fe2000bfa6270 */
[----:B------:R-:W-:Y:S01]  /*1ff80*/  ULDC UR4, c[0x0][0x248] ;  /* 0x0000920000047ab9 */ /* 0x000fe20000000800 */
[----:B------:R0:W-:Y:S01]  /*1ff90*/  @P1 STG.E.U8 desc[UR44][R8.64], R15 ;  /* 0x0000000f08001986 */ /* 0x0001e2000c10112c */
[----:B------:R-:W-:Y:S01]  /*1ffa0*/  VIADD R10, R11, UR4 ;  /* 0x000000040b0a7c36 */ /* 0x000fe20008000000 */
[----:B------:R-:W-:Y:S01]  /*1ffb0*/  ISETP.LT.AND P2, PT, R18, UR6, !P2 ;  /* 0x0000000612007c0c */ /* 0x000fe2000d741270 */
[----:B------:R-:W-:Y:S01]  /*1ffc0*/  ULDC UR4, c[0x0][0x22c] ;  /* 0x00008b0000047ab9 */ /* 0x000fe20000000800 */
[----:B------:R-:W-:Y:S01]  /*1ffd0*/  ISETP.LT.AND P1, PT, R17, UR8, !P4 ;  /* 0x0000000811007c0c */ /* 0x000fe2000e721270 */
[----:B------:R1:W-:Y:S01]  /*1ffe0*/  @P3 STG.E.U8 desc[UR44][R6.64], R13 ;  /* 0x0000000d06003986 */ /* 0x0003e2000c10112c */
[----:B------:R-:W-:Y:S01]  /*1fff0*/  IADD3 R4, P3, R11, R3, RZ ;  /* 0x000000030b047210 */ /* 0x000fe20007f7e0ff */
[----:B------:R-:W-:Y:S01]  /*20000*/  ULDC UR8, c[0x0][0x228] ;  /* 0x00008a0000087ab9 */ /* 0x000fe20000000800 */
[----:B------:R-:W-:Y:S01]  /*20010*/  SHF.R.S32.HI R14, RZ, 0x1f, R10 ;  /* 0x0000001fff0e7819 */ /* 0x000fe2000001140a */
[----:B------:R-:W-:Y:S01]  /*20020*/  ULDC UR6, c[0x0][0x22c] ;  /* 0x00008b0000067ab9 */ /* 0x000fe20000000800 */
[----:B0-----:R-:W-:Y:S01]  /*20030*/  IADD3 R8, P6, R10, R2, RZ ;  /* 0x000000020a087210 */ /* 0x001fe20007fde0ff */
[----:B------:R-:W-:Y:S01]  /*20040*/  IMAD.X R5, R12, 0x1, R25, P3 ;  /* 0x000000010c057824 */ /* 0x000fe200018e0619 */
[C---:B------:R-:W-:Y:S01]  /*20050*/  PRMT R15, R67.reuse, 0x7771, RZ ;  /* 0x00007771430f7816 */ /* 0x040fe200000000ff */
[----:B-1----:R-:W-:Y:S01]  /*20060*/  VIADD R6, R16, 0x71 ;  /* 0x0000007110067836 */ /* 0x002fe20000000000 */
[----:B------:R-:W-:Y:S01]  /*20070*/  PRMT R13, R67, 0x7772, RZ ;  /* 0x00007772430d7816 */ /* 0x000fe200000000ff */
[----:B------:R-:W-:-:S02]  /*20080*/  IMAD.X R9, R14, 0x1, R0, P6 ;  /* 0x000000010e097824 */ /* 0x000fc400030e0600 */
[----:B------:R0:W-:Y:S01]  /*20090*/  @P2 STG.E.U8 desc[UR44][R4.64], R15 ;  /* 0x0000000f04002986 */ /* 0x0001e2000c10112c */
[----:B------:R-:W-:Y:S01]  /*200a0*/  VIADD R7, R16, 0x72 ;  /* 0x0000007210077836 */ /* 0x000fe20000000000 */
[----:B------:R-:W-:Y:S01]  /*200b0*/  ISETP.GE.AND P3, PT, R6, UR4, PT ;  /* 0x0000000406007c0c */ /* 0x000fe2000bf66270 */
[----:B------:R-:W-:Y:S01]  /*200c0*/  ULDC UR4, c[0x0][0x248] ;  /* 0x0000920000047ab9 */ /* 0x000fe20000000800 */
[----:B------:R1:W-:Y:S01]  /*200d0*/  @P1 STG.E.U8 desc[UR44][R8.64], R13 ;  /* 0x0000000d08001986 */ /* 0x0003e2000c10112c */
[----:B------:R-:W-:Y:S01]  /*200e0*/  ISETP.LT.AND P4, PT, R18, UR8, !P4 ;  /* 0x0000000812007c0c */ /* 0x000fe2000e781270 */
[C---:B------:R-:W-:Y:S01]  /*200f0*/  VIADD R11, R10.reuse, UR4 ;  /* 0x000000040a0b7c36 */ /* 0x040fe20008000000 */
[-C--:B------:R-:W-:Y:S01]  /*20100*/  IADD3 R6, P1, R10, R3.reuse, RZ ;  /* 0x000000030a067210 */ /* 0x080fe20007f3e0ff */
[----:B------:R-:W-:Y:S01]  /*20110*/  ULDC UR4, c[0x0][0x22c] ;  /* 0x00008b0000047ab9 */ /* 0x000fe20000000800 */
[----:B------:R-:W-:Y:S01]  /*20120*/  ISETP.LT.AND P6, PT, R17, UR10, !P5 ;  /* 0x0000000a11007c0c */ /* 0x000fe2000efc1270 */
[----:B------:R-:W-:Y:S01]  /*20130*/  ULDC UR8, c[0x0][0x228] ;  /* 0x00008a0000087ab9 */ /* 0x000fe20000000800 */
[----:B------:R-:W-:Y:S01]  /*20140*/  ISETP.GE.AND P2, PT, R7, UR6, PT ;  /* 0x0000000607007c0c */ /* 0x000fe2000bf46270 */
[----:B------:R-:W-:Y:S01]  /*20150*/  IMAD.X R7, R14, 0x1, R25, P1 ;  /* 0x000000010e077824 */ /* 0x000fe200008e0619 */
[----:B0-----:R-:W-:Y:S01]  /*20160*/  IADD3 R4, P1, R11, R2, RZ ;  /* 0x000000020b047210 */ /* 0x001fe20007f3e0ff */
[----:B------:R-:W-:Y:S01]  /*20170*/  ULDC UR6, c[0x0][0x228] ;  /* 0x00008a0000067ab9 */ /* 0x000fe20000000800 */
[----:B------:R-:W-:Y:S01]  /*20180*/  PRMT R67, R67, 0x7773, RZ ;  /* 0x0000777343437816 */ /* 0x000fe200000000ff */
[----:B-1----:R-:W-:Y:S01]  /*20190*/  VIADD R8, R16, 0x73 ;  /* 0x0000007310087836 */ /* 0x002fe20000000000 */
[----:B------:R-:W-:Y:S01]  /*201a0*/  SHF.R.S32.HI R9, RZ, 0x1f, R11 ;  /* 0x0000001fff097819 */ /* 0x000fe2000001140b */
[----:B------:R-:W-:Y:S01]  /*201b0*/  ULDC UR10, c[0x0][0x228] ;  /* 0x00008a00000a7ab9 */ /* 0x000fe20000000800 */
[----:B------:R-:W-:Y:S01]  /*201c0*/  PRMT R13, R68, 0x7770, RZ ;  /* 0x00007770440d7816 */ /* 0x000fe200000000ff */
[----:B------:R0:W-:Y:S02]  /*201d0*/  @P4 STG.E.U8 desc[UR44][R6.64], R67 ;  /* 0x0000004306004986 */ /* 0x0001e4000c10112c */
[----:B------:R-:W-:Y:S01]  /*201e0*/  IMAD.X R5, R9, 0x1, R0, P1 ;  /* 0x0000000109057824 */ /* 0x000fe200008e0600 */
[----:B------:R-:W-:Y:S01]  /*201f0*/  ISETP.LT.AND P4, PT, R18, UR6, !P5 ;  /* 0x0000000612007c0c */ /* 0x000fe2000ef81270 */
[----:B------:R-:W-:Y:S01]  /*20200*/  ULDC UR6, c[0x0][0x22c] ;  /* 0x00008b0000067ab9 */ /* 0x000fe20000000800 */
[----:B------:R-:W-:Y:S01]  /*20210*/  ISETP.GE.AND P1, PT, R8, UR4, PT ;  /* 0x0000000408007c0c */ /* 0x000fe2000bf26270 */
[----:B------:R-:W-:Y:S01]  /*20220*/  ULDC UR4, c[0x0][0x248] ;  /* 0x0000920000047ab9 */ /* 0x000fe20000000800 */
[----:B------:R1:W-:Y:S01]  /*20230*/  @P6 STG.E.U8 desc[UR44][R4.64], R13 ;  /* 0x0000000d04006986 */ /* 0x0003e2000c10112c */
[C---:B------:R-:W-:Y:S01]  /*20240*/  IADD3 R8, P6, R11.reuse, R3, RZ ;  /* 0x000000030b087210 */ /* 0x040fe20007fde0ff */
[----:B------:R-:W-:Y:S01]  /*20250*/  VIADD R10, R11, UR4 ;  /* 0x000000040b0a7c36 */ /* 0x000fe20008000000 */
[----:B------:R-:W-:Y:S01]  /*20260*/  PRMT R15, R68, 0x7771, RZ ;  /* 0x00007771440f7816 */ /* 0x000fe200000000ff */
[----:B------:R-:W-:Y:S01]  /*20270*/  ULDC UR4, c[0x0][0x248] ;  /* 0x0000920000047ab9 */ /* 0x000fe20000000800 */
[----:B0-----:R-:W-:-:S02]  /*20280*/  VIADD R6, R16, 0x74 ;  /* 0x0000007410067836 */ /* 0x001fc40000000000 */
[----:B------:R-:W-:Y:S01]  /*20290*/  IMAD.X R9, R9, 0x1, R25, P6 ;  /* 0x0000000109097824 */ /* 0x000fe200030e0619 */
[----:B------:R-:W-:Y:S02]  /*202a0*/  SHF.R.S32.HI R7, RZ, 0x1f, R10 ;  /* 0x0000001fff077819 */ /* 0x000fe4000001140a */
[----:B------:R-:W-:Y:S01]  /*202b0*/  ISETP.LT.AND P5, PT, R17, UR8, !P3 ;  /* 0x0000000811007c0c */ /* 0x000fe2000dfa1270 */
[----:B------:R-:W-:Y:S01]  /*202c0*/  ULDC UR8, c[0x0][0x228] ;  /* 0x00008a0000087ab9 */ /* 0x000fe20000000800 */
[----:B-1----:R-:W-:Y:S01]  /*202d0*/  IADD3 R4, P6, R10, R2, RZ ;  /* 0x000000020a047210 */ /* 0x002fe20007fde0ff */
[----:B------:R0:W-:Y:S01]  /*202e0*/  @P4 STG.E.U8 desc[UR44][R8.64], R15 ;  /* 0x0000000f08004986 */ /* 0x0001e2000c10112c */
[----:B------:R-:W-:Y:S02]  /*202f0*/  ISETP.LT.AND P3, PT, R18, UR10, !P3 ;  /* 0x0000000a12007c0c */ /* 0x000fe4000df61270 */
[----:B------:R-:W-:Y:S01]  /*20300*/  ISETP.GE.AND P4, PT, R6, UR6, PT ;  /* 0x0000000606007c0c */ /* 0x000fe2000bf86270 */
[----:B------:R-:W-:Y:S01]  /*20310*/  IMAD.X R5, R7, 0x1, R0, P6 ;  /* 0x0000000107057824 */ /* 0x000fe200030e0600 */
[----:B------:R-:W-:-:S02]  /*20320*/  IADD3 R6, P6, R10, R3, RZ ;  /* 0x000000030a067210 */ /* 0x000fc40007fde0ff */
[----:B------:R-:W-:Y:S01]  /*20330*/  PRMT R11, R68, 0x7772, RZ ;  /* 0x00007772440b7816 */ /* 0x000fe200000000ff */
[----:B------:R-:W-:Y:S01]  /*20340*/  VIADD R10, R10, UR4 ;  /* 0x000000040a0a7c36 */ /* 0x000fe20008000000 */
[----:B------:R-:W-:Y:S01]  /*20350*/  PRMT R13, R68, 0x7773, RZ ;  /* 0x00007773440d7816 */ /* 0x000fe200000000ff */
[----:B------:R-:W-:Y:S01]  /*20360*/  IMAD.X R7, R7, 0x1, R25, P6 ;  /* 0x0000000107077824 */ /* 0x000fe200030e0619 */
[----:B------:R-:W-:Y:S01]  /*20370*/  ULDC UR6, c[0x0][0x228] ;  /* 0x00008a0000067ab9 */ /* 0x000fe20000000800 */
[----:B------:R1:W-:Y:S01]  /*20380*/  @P5 STG.E.U8 desc[UR44][R4.64], R11 ;  /* 0x0000000b04005986 */ /* 0x0003e2000c10112c */
[----:B------:R-:W-:Y:S01]  /*20390*/  ISETP.LT.AND P5, PT, R17, UR6, !P2 ;  /* 0x0000000611007c0c */ /* 0x000fe2000d7a1270 */
[----:B------:R-:W-:Y:S01]  /*203a0*/  ULDC UR6, c[0x0][0x228] ;  /* 0x00008a0000067ab9 */ /* 0x000fe20000000800 */
[----:B------:R-:W-:Y:S01]  /*203b0*/  SHF.R.S32.HI R12, RZ, 0x1f, R10 ;  /* 0x0000001fff0c7819 */ /* 0x000fe2000001140a */
[----:B------:R2:W-:Y:S01]  /*203c0*/  @P3 STG.E.U8 desc[UR44][R6.64], R13 ;  /* 0x0000000d06003986 */ /* 0x0005e2000c10112c */
[----:B0-----:R-:W-:Y:S01]  /*203d0*/  IADD3 R8, P3, R10, R2, RZ ;  /* 0x000000020a087210 */ /* 0x001fe20007f7e0ff */
[----:B------:R-:W-:Y:S01]  /*203e0*/  ULDC UR4, c[0x0][0x248] ;  /* 0x0000920000047ab9 */ /* 0x000fe20000000800 */
[----:B------:R-:W-:Y:S01]  /*203f0*/  ISETP.LT.AND P2, PT, R18, UR6, !P2 ;  /* 0x0000000612007c0c */ /* 0x000fe2000d741270 */
[----:B------:R-:W-:Y:S01]  /*20400*/  ULDC UR6, c[0x0][0x228] ;  /* 0x00008a0000067ab9 */ /* 0x000fe20000000800 */
[----:B------:R-:W-:Y:S01]  /*20410*/  PRMT R21, R69, 0x7770, RZ ;  /* 0x0000777045157816 */ /* 0x000fe200000000ff */
[----:B------:R-:W-:Y:S01]  /*20420*/  IMAD.X R9, R12, 0x1, R0, P3 ;  /* 0x000000010c097824 */ /* 0x000fe200018e0600 */
[C---:B-1----:R-:W-:Y:S01]  /*20430*/  IADD3 R4, P3, R10.reuse, R3, RZ ;  /* 0x000000030a047210 */ /* 0x042fe20007f7e0ff */
[----:B------:R-:W-:Y:S01]  /*20440*/  VIADD R11, R10, UR4 ;  /* 0x000000040a0b7c36 */ /* 0x000fe20008000000 */
[----:B------:R-:W-:-:S02]  /*20450*/  ISETP.LT.AND P6, PT, R17, UR8, !P1 ;  /* 0x0000000811007c0c */ /* 0x000fc4000cfc1270 */
[----:B------:R0:W-:Y:S01]  /*20460*/  @P5 STG.E.U8 desc[UR44][R8.64], R21 ;  /* 0x0000001508005986 */ /* 0x0001e2000c10112c */
[----:B------:R-:W-:Y:S01]  /*20470*/  PRMT R15, R69, 0x7771, RZ ;  /* 0x00007771450f7816 */ /* 0x000fe200000000ff */
[----:B------:R-:W-:Y:S01]  /*20480*/  IMAD.X R5, R12, 0x1, R25, P3 ;  /* 0x000000010c057824 */ /* 0x000fe200018e0619 */
[----:B------:R-:W-:Y:S01]  /*20490*/  SHF.R.S32.HI R14, RZ, 0x1f, R11 ;  /* 0x0000001fff0e7819 */ /* 0x000fe2000001140b */
[----:B------:R-:W-:Y:S01]  /*204a0*/  VIADD R10, R16, 0x75 ;  /* 0x00000075100a7836 */ /* 0x000fe20000000000 */
[-C--:B--2---:R-:W-:Y:S01]  /*204b0*/  IADD3 R6, P5, R11, R2.reuse, RZ ;  /* 0x000000020b067210 */ /* 0x084fe20007fbe0ff */
[----:B------:R-:W-:Y:S01]  /*204c0*/  ULDC UR4, c[0x0][0x248] ;  /* 0x0000920000047ab9 */ /* 0x000fe20000000800 */
[----:B------:R-:W-:Y:S01]  /*204d0*/  ISETP.LT.AND P1, PT, R18, UR6, !P1 ;  /* 0x0000000612007c0c */ /* 0x000fe2000cf21270 */
[----:B------:R1:W-:Y:S01]  /*204e0*/  @P2 STG.E.U8 desc[UR44][R4.64], R15 ;  /* 0x0000000f04002986 */ /* 0x0003e2000c10112c */
[----:B------:R-:W-:Y:S01]  /*204f0*/  PRMT R13, R69, 0x7772, RZ ;  /* 0x00007772450d7816 */ /* 0x000fe200000000ff */
[----:B------:R-:W-:Y:S01]  /*20500*/  IMAD.X R7, R14, 0x1, R0, P5 ;  /* 0x000000010e077824 */ /* 0x000fe200028e0600 */
[----:B------:R-:W-:Y:S01]  /*20510*/  ISETP.GE.AND P3, PT, R10, UR7, PT ;  /* 0x000000070a007c0c */ /* 0x000fe2000bf66270 */
[----:B------:R-:W-:Y:S01]  /*20520*/  ULDC UR7, c[0x0][0x228] ;  /* 0x00008a0000077ab9 */ /* 0x000fe20000000800 */
[CC--:B0-----:R-:W-:Y:S01]  /*20530*/  IADD3 R8, P2, R11.reuse, R3.reuse, RZ ;  /* 0x000000030b087210 */ /* 0x0c1fe20007f5e0ff */
[----:B------:R-:W-:Y:S01]  /*20540*/  VIADD R12, R11, UR4 ;  /* 0x000000040b0c7c36 */ /* 0x000fe20008000000 */
[----:B------:R-:W-:Y:S01]  /*20550*/  ULDC UR6, c[0x0][0x228] ;  /* 0x00008a0000067ab9 */ /* 0x000fe20000000800 */
[----:B------:R-:W-:Y:S01]  /*20560*/  VIADD R10, R16, 0x76 ;  /* 0x00000076100a7836 */ /* 0x000fe20000000000 */
[----:B------:R-:W-:Y:S01]  /*20570*/  ISETP.LT.AND P5, PT, R17, UR7, !P4 ;  /* 0x0000000711007c0c */ /* 0x000fe2000e7a1270 */
[----:B------:R0:W-:Y:S01]  /*20580*/  @P6 STG.E.U8 desc[UR44][R6.64], R13 ;  /* 0x0000000d06006986 */ /* 0x0001e2000c10112c */
[----:B------:R-:W-:Y:S01]  /*20590*/  IMAD.X R9, R14, 0x1, R25, P2 ;  /* 0x000000010e097824 */ /* 0x000fe200010e0619 */
[----:B------:R-:W-:Y:S01]  /*205a0*/  PRMT R69, R69, 0x7773, RZ ;  /* 0x0000777345457816 */ /* 0x000fe200000000ff */
[----:B------:R-:W-:Y:S01]  /*205b0*/  ULDC UR4, c[0x0][0x248] ;  /* 0x0000920000047ab9 */ /* 0x000fe20000000800 */
[----:B------:R-:W-:Y:S01]  /*205c0*/  SHF.R.S32.HI R20, RZ, 0x1f, R12 ;  /* 0x0000001fff147819 */ /* 0x000fe2000001140c */
[----:B------:R-:W-:Y:S01]  /*205d0*/  ULDC UR7, c[0x0][0x228] ;  /* 0x00008a0000077ab9 */ /* 0x000fe20000000800 */
[-C--:B-1----:R-:W-:Y:S01]  /*205e0*/  IADD3 R4, P6, R12, R2.reuse, RZ ;  /* 0x000000020c047210 */ /* 0x082fe20007fde0ff */
[----:B------:R-:W-:Y:S01]  /*205f0*/  ULDC UR8, c[0x0][0x228] ;  /* 0x00008a0000087ab9 */ /* 0x000fe20000000800 */
[----:B------:R-:W-:Y:S01]  /*20600*/  ISETP.GE.AND P2, PT, R10, UR5, PT ;  /* 0x000000050a007c0c */ /* 0x000fe2000bf46270 */
[----:B------:R-:W-:Y:S01]  /*20610*/  ULDC UR5, c[0x0][0x228] ;  /* 0x00008a0000057ab9 */ /* 0x000fe20000000800 */
[----:B0-----:R-:W-:Y:S01]  /*20620*/  VIADD R6, R16, 0x77 ;  /* 0x0000007710067836 */ /* 0x001fe20000000000 */
[----:B------:R-:W-:Y:S01]  /*20630*/  ISETP.LT.AND P4, PT, R18, UR5, !P4 ;  /* 0x0000000512007c0c */ /* 0x000fe2000e781270 */
[----:B------:R0:W-:Y:S01]  /*20640*/  @P1 STG.E.U8 desc[UR44][R8.64], R69 ;  /* 0x0000004508001986 */ /* 0x0001e2000c10112c */
[----:B------:R-:W-:Y:S01]  /*20650*/  IMAD.X R5, R20, 0x1, R0, P6 ;  /* 0x0000000114057824 */ /* 0x000fe200030e0600 */
[----:B------:R-:W-:Y:S01]  /*20660*/  PRMT R11, R70, 0x7770, RZ ;  /* 0x00007770460b7816 */ /* 0x000fe200000000ff */
[----:B------:R-:W-:Y:S01]  /*20670*/  VIADD R13, R12, UR4 ;  /* 0x000000040c0d7c36 */ /* 0x000fe20008000000 */
[----:B------:R-:W-:Y:S01]  /*20680*/  ISETP.GE.AND P1, PT, R6, UR11, PT ;  /* 0x0000000b06007c0c */ /* 0x000fe2000bf26270 */
[----:B------:R-:W-:Y:S01]  /*20690*/  VIADD R10, R16, 0x78 ;  /* 0x00000078100a7836 */ /* 0x000fe20000000000 */
[----:B------:R-:W-:Y:S01]  /*206a0*/  IADD3 R6, P6, R12, R3, RZ ;  /* 0x000000030c067210 */ /* 0x000fe20007fde0ff */
[----:B------:R1:W-:Y:S01]  /*206b0*/  @P5 STG.E.U8 desc[UR44][R4.64], R11 ;  /* 0x0000000b04005986 */ /* 0x0003e2000c10112c */
[----:B------:R-:W-:Y:S01]  /*206c0*/  SHF.R.S32.HI R12, RZ, 0x1f, R13 ;  /* 0x0000001fff0c7819 */ /* 0x000fe2000001140d */
[----:B------:R-:W-:Y:S01]  /*206d0*/  ULDC UR5, c[0x0][0x228] ;  /* 0x00008a0000057ab9 */ /* 0x000fe20000000800 */
[----:B------:R-:W-:Y:S01]  /*206e0*/  PRMT R21, R70, 0x7772, RZ ;  /* 0x0000777246157816 */ /* 0x000fe200000000ff */
[----:B------:R-:W-:Y:S01]  /*206f0*/  IMAD.X R7, R20, 0x1, R25, P6 ;  /* 0x0000000114077824 */ /* 0x000fe200030e0619 */
[----:B0-----:R-:W-:Y:S01]  /*20700*/  IADD3 R8, P6, R13, R2, RZ ;  /* 0x000000020d087210 */ /* 0x001fe20007fde0ff */
[----:B------:R-:W-:Y:S01]  /*20710*/  ULDC UR4, c[0x0][0x248] ;  /* 0x0000920000047ab9 */ /* 0x000fe20000000800 */
[----:B------:R-:W-:-:S02]  /*20720*/  ISETP.LT.AND P5, PT, R17, UR6, !P3 ;  /* 0x0000000611007c0c */ /* 0x000fc4000dfa1270 */
[----:B-1----:R-:W-:Y:S01]  /*20730*/  PRMT R5, R70, 0x7771, RZ ;  /* 0x0000777146057816 */ /* 0x002fe200000000ff */
[----:B------:R-:W-:Y:S01]  /*20740*/  IMAD.X R9, R12, 0x1, R0, P6 ;  /* 0x000000010c097824 */ /* 0x000fe200030e0600 */
[----:B------:R-:W-:Y:S01]  /*20750*/  ISETP.LT.AND P3, PT, R18, UR5, !P3 ;  /* 0x0000000512007c0c */ /* 0x000fe2000df61270 */
[C---:B------:R-:W-:Y:S01]  /*20760*/  VIADD R14, R13.reuse, UR4 ;  /* 0x000000040d0e7c36 */ /* 0x040fe20008000000 */
[----:B------:R-:W-:Y:S01]  /*20770*/  PRMT R15, R70, 0x7773, RZ ;  /* 0x00007773460f7816 */ /* 0x000fe200000000ff */
[----:B------:R-:W-:Y:S01]  /*20780*/  @P4 STG.E.U8 desc[UR44][R6.64], R5 ;  /* 0x0000000506004986 */ /* 0x000fe2000c10112c */
[----:B------:R-:W-:Y:S01]  /*20790*/  ISETP.GE.AND P4, PT, R10, UR9, PT ;  /* 0x000000090a007c0c */ /* 0x000fe2000bf86270 */
[----:B------:R-:W-:Y:S01]  /*207a0*/  ULDC UR5, c[0x0][0x228] ;  /* 0x00008a0000057ab9 */ /* 0x000fe20000000800 */
[----:B------:R-:W-:Y:S01]  /*207b0*/  IADD3 R10, P6, R13, R3, RZ ;  /* 0x000000030d0a7210 */ /* 0x000fe20007fde0ff */
[----:B------:R-:W0:Y:S01]  /*207c0*/  LDS.128 R4, [R19] ;  /* 0x0000000013047984 */ /* 0x000e220000000c00 */
[----:B------:R-:W-:Y:S01]  /*207d0*/  ULDC UR4, c[0x0][0x248] ;  /* 0x0000920000047ab9 */ /* 0x000fe20000000800 */
[----:B------:R-:W-:Y:S01]  /*207e0*/  PRMT R27, R71, 0x7770, RZ ;  /* 0x00007770471b7816 */ /* 0x000fe200000000ff */
[----:B------:R-:W-:Y:S01]  /*207f0*/  ULDC UR6, c[0x0][0x228] ;  /* 0x00008a0000067ab9 */ /* 0x000fe20000000800 */
[----:B------:R-:W-:Y:S01]  /*20800*/  IMAD.X R11, R12, 0x1, R25, P6 ;  /* 0x000000010c0b7824 */ /* 0x000fe200030e0619 */
[----:B------:R1:W-:Y:S01]  /*20810*/  @P5 STG.E.U8 desc[UR44][R8.64], R21 ;  /* 0x0000001508005986 */ /* 0x0003e2000c10112c */
[----:B------:R-:W-:Y:S01]  /*20820*/  ISETP.LT.AND P5, PT, R17, UR5, !P2 ;  /* 0x0000000511007c0c */ /* 0x000fe2000d7a1270 */
[----:B------:R-:W-:Y:S01]  /*20830*/  ULDC UR5, c[0x0][0x228] ;  /* 0x00008a0000057ab9 */ /* 0x000fe20000000800 */
[----:B------:R-:W-:Y:S01]  /*20840*/  SHF.R.S32.HI R20, RZ, 0x1f, R14 ;  /* 0x0000001fff147819 */ /* 0x000fe2000001140e */
[----:B------:R2:W-:Y:S01]  /*20850*/  @P3 STG.E.U8 desc[UR44][R10.64], R15 ;  /* 0x0000000f0a003986 */ /* 0x0005e2000c10112c */
[----:B------:R-:W-:-:S02]  /*20860*/  IADD3 R12, P3, R14, R2, RZ ;  /* 0x000000020e0c7210 */ /* 0x000fc40007f7e0ff */
[----:B------:R-:W-:Y:S01]  /*20870*/  ISETP.LT.AND P2, PT, R18, UR5, !P2 ;  /* 0x0000000512007c0c */ /* 0x000fe2000d741270 */
[----:B------:R-:W-:Y:S02]  /*20880*/  ULDC UR5, c[0x0][0x228] ;  /* 0x00008a0000057ab9 */ /* 0x000fe40000000800 */
[----:B------:R-:W-:Y:S01]  /*20890*/  IMAD.X R13, R20, 0x1, R0, P3 ;  /* 0x00000001140d7824 */ /* 0x000fe200018e0600 */
[C---:B-1----:R-:W-:Y:S02]  /*208a0*/  IADD3 R8, P3, R14.reuse, R3, RZ ;  /* 0x000000030e087210 */ /* 0x042fe40007f7e0ff */
[----:B------:R-:W-:Y:S01]  /*208b0*/  ISETP.LT.AND P6, PT, R17, UR6, !P1 ;  /* 0x0000000611007c0c */ /* 0x000fe2000cfc1270 */
[----:B--2---:R-:W-:Y:S01]  /*208c0*/  VIADD R15, R14, UR4 ;  /* 0x000000040e0f7c36 */ /* 0x004fe20008000000 */
[----:B------:R1:W-:Y:S01]  /*208d0*/  @P5 STG.E.U8 desc[UR44][R12.64], R27 ;  /* 0x0000001b0c005986 */ /* 0x0003e2000c10112c */
[----:B------:R-:W-:Y:S01]  /*208e0*/  IMAD.X R9, R20, 0x1, R25, P3 ;  /* 0x0000000114097824 */ /* 0x000fe200018e0619 */
[----:B------:R-:W-:Y:S01]  /*208f0*/  PRMT R23, R71, 0x7771, RZ ;  /* 0x0000777147177816 */ /* 0x000fe200000000ff */
[----:B------:R-:W-:Y:S01]  /*20900*/  ULDC UR4, c[0x0][0x248] ;  /* 0x0000920000047ab9 */ /* 0x000fe20000000800 */
[----:B------:R-:W-:Y:S01]  /*20910*/  SHF.R.S32.HI R22, RZ, 0x1f, R15 ;  /* 0x0000001fff167819 */ /* 0x000fe2000001140f */
[----:B------:R-:W-:Y:S01]  /*20920*/  ULDC UR6, c[0x0][0x228] ;  /* 0x00008a0000067ab9 */ /* 0x000fe20000000800 */
[----:B------:R-:W-:-:S02]  /*20930*/  IADD3 R10, P5, R15, R2, RZ ;  /* 0x000000020f0a7210 */ /* 0x000fc40007fbe0ff */
[----:B------:R-:W-:Y:S01]  /*20940*/  ISETP.LT.AND P1, PT, R18, UR5, !P1 ;  /* 0x0000000512007c0c */ /* 0x000fe2000cf21270 */
[----:B------:R2:W-:Y:S01]  /*20950*/  @P2 STG.E.U8 desc[UR44][R8.64], R23 ;  /* 0x0000001708002986 */ /* 0x0005e2000c10112c */
[----:B------:R-:W-:Y:S01]  /*20960*/  PRMT R21, R71, 0x7772, RZ ;  /* 0x0000777247157816 */ /* 0x000fe200000000ff */
[--C-:B------:R-:W-:Y:S01]  /*20970*/  IMAD.X R11, R22, 0x1, R0.reuse, P5 ;  /* 0x00000001160b7824 */ /* 0x100fe200028e0600 */
[CC--:B-1----:R-:W-:Y:S01]  /*20980*/  IADD3 R12, P2, R15.reuse, R3.reuse, RZ ;  /* 0x000000030f0c7210 */ /* 0x0c2fe20007f5e0ff */
[----:B------:R-:W-:Y:S02]  /*20990*/  VIADD R14, R16, 0x79 ;  /* 0x00000079100e7836 */ /* 0x000fe40000000000 */
[----:B------:R-:W-:Y:S01]  /*209a0*/  VIADD R19, R15, UR4 ;  /* 0x000000040f137c36 */ /* 0x000fe20008000000 */
[----:B------:R-:W-:Y:S01]  /*209b0*/  ISETP.LT.AND P5, PT, R17, UR6, !P4 ;  /* 0x0000000611007c0c */ /* 0x000fe2000e7a1270 */
[----:B------:R1:W-:Y:S01]  /*209c0*/  @P6 STG.E.U8 desc[UR44][R10.64], R21 ;  /* 0x000000150a006986 */ /* 0x0003e2000c10112c */
[----:B------:R-:W-:Y:S01]  /*209d0*/  IMAD.X R13, R22, 0x1, R25, P2 ;  /* 0x00000001160d7824 */ /* 0x000fe200010e0619 */
[----:B------:R-:W-:Y:S01]  /*209e0*/  PRMT R71, R71, 0x7773, RZ ;  /* 0x0000777347477816 */ /* 0x000fe200000000ff */
[----:B------:R-:W-:Y:S01]  /*209f0*/  ULDC UR5, c[0x0][0x228] ;  /* 0x00008a0000057ab9 */ /* 0x000fe20000000800 */
[----:B------:R-:W-:Y:S01]  /*20a00*/  ISETP.GE.AND P3, PT, R14, UR15, PT ;  /* 0x0000000f0e007c0c */ /* 0x000fe2000bf66270 */
[C---:B------:R-:W-:Y:S01]  /*20a10*/  VIADD R14, R16.reuse, 0x7a ;  /* 0x0000007a100e7836 */ /* 0x040fe20000000000 */
[----:B------:R-:W-:Y:S01]  /*20a20*/  SHF.R.S32.HI R20, RZ, 0x1f, R19 ;  /* 0x0000001fff147819 */ /* 0x000fe20000011413 */
[----:B------:R-:W-:Y:S01]  /*20a30*/  ULDC UR4, c[0x0][0x248] ;  /* 0x0000920000047ab9 */ /* 0x000fe20000000800 */
[C---:B--2---:R-:W-:Y:S01]  /*20a40*/  IADD3 R8, P6, R19.reuse, R2, RZ ;  /* 0x0000000213087210 */ /* 0x044fe20007fde0ff */
[----:B------:R-:W-:Y:S01]  /*20a50*/  ULDC UR6, c[0x0][0x228] ;  /* 0x00008a0000067ab9 */ /* 0x000fe20000000800 */
[----:B-1----:R-:W-:Y:S01]  /*20a60*/  VIADD R10, R16, 0x7b ;  /* 0x0000007b100a7836 */ /* 0x002fe20000000000 */
[----:B------:R-:W-:Y:S01]  /*20a70*/  ISETP.LT.AND P4, PT, R18, UR5, !P4 ;  /* 0x0000000512007c0c */ /* 0x000fe2000e781270 */
[----:B------:R1:W-:Y:S01]  /*20a80*/  @P1 STG.E.U8 desc[UR44][R12.64], R71 ;  /* 0x000000470c001986 */ /* 0x0003e2000c10112c */
[----:B------:R-:W-:Y:S01]  /*20a90*/  IMAD.X R9, R20, 0x1, R0, P6 ;  /* 0x0000000114097824 */ /* 0x000fe200030e0600 */
[----:B------:R-:W-:Y:S01]  /*20aa0*/  ISETP.GE.AND P2, PT, R14, UR13, PT ;  /* 0x0000000d0e007c0c */ /* 0x000fe2000bf46270 */
[----:B------:R-:W-:Y:S01]  /*20ab0*/  ULDC UR5, c[0x0][0x228] ;  /* 0x00008a0000057ab9 */ /* 0x000fe20000000800 */
[----:B------:R-:W-:Y:S01]  /*20ac0*/  ISETP.GE.AND P1, PT, R10, UR19, PT ;  /* 0x000000130a007c0c */ /* 0x000fe2000bf26270 */
[C---:B------:R-:W-:Y:S01]  /*20ad0*/  VIADD R14, R19.reuse, UR4 ;  /* 0x00000004130e7c36 */ /* 0x040fe20008000000 */
[----:B0-----:R-:W-:Y:S01]  /*20ae0*/  PRMT R15, R4, 0x7770, RZ ;  /* 0x00007770040f7816 */ /* 0x001fe200000000ff */
[----:B------:R-:W-:Y:S01]  /*20af0*/  ULDC UR4, c[0x0][0x248] ;  /* 0x0000920000047ab9 */ /* 0x000fe20000000800 */
[----:B------:R-:W-:-:S02]  /*20b00*/  IADD3 R10, P6, R19, R3, RZ ;  /* 0x00000003130a7210 */ /* 0x000fc40007fde0ff */
[----:B------:R-:W-:Y:S01]  /*20b10*/  PRMT R21, R4, 0x7771, RZ ;  /* 0x0000777104157816 */ /* 0x000fe200000000ff */
[----:B------:R0:W-:Y:S01]  /*20b20*/  @P5 STG.E.U8 desc[UR44][R8.64], R15 ;  /* 0x0000000f08005986 */ /* 0x0001e2000c10112c */
[----:B------:R-:W-:Y:S01]  /*20b30*/  ISETP.LT.AND P5, PT, R17, UR6, !P3 ;  /* 0x0000000611007c0c */ /* 0x000fe2000dfa1270 */
[----:B------:R-:W-:Y:S01]  /*20b40*/  IMAD.X R11, R20, 0x1, R25, P6 ;  /* 0x00000001140b7824 */ /* 0x000fe200030e0619 */
[----:B-1----:R-:W-:Y:S01]  /*20b50*/  SHF.R.S32.HI R13, RZ, 0x1f, R14 ;  /* 0x0000001fff0d7819 */ /* 0x002fe2000001140e */
[----:B------:R-:W-:Y:S01]  /*20b60*/  VIADD R12, R16, 0x7c ;  /* 0x0000007c100c7836 */ /* 0x000fe20000000000 */
[----:B------:R-:W-:Y:S01]  /*20b70*/  ISETP.LT.AND P3, PT, R18, UR5, !P3 ;  /* 0x0000000512007c0c */ /* 0x000fe2000df61270 */
[----:B------:R-:W-:Y:S01]  /*20b80*/  ULDC UR5, c[0x0][0x228] ;  /* 0x00008a0000057ab9 */ /* 0x000fe20000000800 */
[----:B------:R1:W-:Y:S01]  /*20b90*/  @P4 STG.E.U8 desc[UR44][R10.64], R21 ;  /* 0x000000150a004986 */ /* 0x0003e2000c10112c */
[----:B------:R-:W-:Y:S01]  /*20ba0*/  PRMT R19, R4, 0x7773, RZ ;  /* 0x0000777304137816 */ /* 0x000fe200000000ff */
[----:B------:R-:W-:Y:S01]  /*20bb0*/  ULDC UR6, c[0x0][0x228] ;  /* 0x00008a0000067ab9 */ /* 0x000fe20000000800 */
[----:B0-----:R-:W-:-:S02]  /*20bc0*/  IADD3 R8, P6, R14, R2, RZ ;  /* 0x000000020e087210 */ /* 0x001fc40007fde0ff */
[----:B------:R-:W-:-:S03]  /*20bd0*/  ISETP.GE.AND P4, PT, R12, UR17, PT ;  /* 0x000000110c007c0c */ /* 0x000fc6000bf86270 */
[C---:B------:R-:W-:Y:S01]  /*20be0*/  IMAD.X R9, R13.reuse, 0x1, R0, P6 ;  /* 0x000000010d097824 */ /* 0x040fe200030e0600 */
[----:B------:R-:W-:Y:S02]  /*20bf0*/  IADD3 R12, P6, R14, R3, RZ ;  /* 0x000000030e0c7210 */ /* 0x000fe40007fde0ff */
[----:B------:R-:W-:Y:S01]  /*20c00*/  PRMT R15, R4, 0x7772, RZ ;  /* 0x00007772040f7816 */ /* 0x000fe200000000ff */
[----:B------:R-:W-:Y:S01]  /*20c10*/  VIADD R14, R14, UR4 ;  /* 0x000000040e0e7c36 */ /* 0x000fe20008000000 */
[----:B------:R-:W-:Y:S01]  /*20c20*/  ULDC UR4, c[0x0][0x248] ;  /* 0x0000920000047ab9 */ /* 0x000fe20000000800 */
[----:B------:R-:W-:Y:S02]  /*20c30*/  IMAD.X R13, R13, 0x1, R25, P6 ;  /* 0x000000010d0d7824 */ /* 0x000fe400030e0619 */
[----:B------:R0:W-:Y:S01]  /*20c40*/  @P5 STG.E.U8 desc[UR44][R8.64], R15 ;  /* 0x0000000f08005986 */ /* 0x0001e2000c10112c */
[----:B------:R-:W-:Y:S01]  /*20c50*/  ISETP.LT.AND P5, PT, R17, UR5, !P2 ;  /* 0x0000000511007c0c */ /* 0x000fe2000d7a1270 */
[----:B------:R-:W-:Y:S01]  /*20c60*/  ULDC UR5, c[0x0][0x228] ;  /* 0x00008a0000057ab9 */ /* 0x000fe20000000800 */
[----:B------:R-:W-:Y:S01]  /*20c70*/  SHF.R.S32.HI R20, RZ, 0x1f, R14 ;  /* 0x0000001fff147819 */ /* 0x000fe2000001140e */
[----:B------:R2:W-:Y:S01]  /*20c80*/  @P3 STG.E.U8 desc[UR44][R12.64], R19 ;  /* 0x000000130c003986 */ /* 0x0005e2000c10112c */
[----:B-1----:R-:W-:-:S02]  /*20c90*/  IADD3 R10, P3, R14, R2, RZ ;  /* 0x000000020e0a7210 */ /* 0x002fc40007f7e0ff */
[----:B------:R-:W-:-:S03]  /*20ca0*/  PRMT R23, R5, 0x7770, RZ ;  /* 0x0000777005177816 */ /* 0x000fc600000000ff */
[--C-:B------:R-:W-:Y:S01]  /*20cb0*/  IMAD.X R11, R20, 0x1, R0.reuse, P3 ;  /* 0x00000001140b7824 */ /* 0x100fe200018e0600 */
[----:B------:R-:W-:Y:S01]  /*20cc0*/  ISETP.LT.AND P3, PT, R18, UR5, !P2 ;  /* 0x0000000512007c0c */ /* 0x000fe2000d761270 */
[C---:B0-----:R-:W-:Y:S01]  /*20cd0*/  VIADD R15, R14.reuse, UR4 ;  /* 0x000000040e0f7c36 */ /* 0x041fe20008000000 */
[----:B------:R-:W-:Y:S01]  /*20ce0*/  ISETP.LT.AND P6, PT, R17, UR6, !P1 ;  /* 0x0000000611007c0c */ /* 0x000fe2000cfc1270 */
[----:B------:R-:W-:Y:S01]  /*20cf0*/  ULDC UR4, c[0x0][0x248] ;  /* 0x0000920000047ab9 */ /* 0x000fe20000000800 */
[-C--:B------:R-:W-:Y:S01]  /*20d00*/  IADD3 R8, P2, R14, R3.reuse, RZ ;  /* 0x000000030e087210 */ /* 0x080fe20007f5e0ff */
[----:B------:R0:W-:Y:S01]  /*20d10*/  @P5 STG.E.U8 desc[UR44][R10.64], R23 ;  /* 0x000000170a005986 */ /* 0x0001e2000c10112c */
[----:B------:R-:W-:Y:S01]  /*20d20*/  SHF.R.S32.HI R22, RZ, 0x1f, R15 ;  /* 0x0000001fff167819 */ /* 0x000fe2000001140f */
[----:B------:R-:W-:Y:S01]  /*20d30*/  ULDC UR5, c[0x0][0x228] ;  /* 0x00008a0000057ab9 */ /* 0x000fe20000000800 */
[----:B--2---:R-:W-:Y:S01]  /*20d40*/  IADD3 R12, P5, R15, R2, RZ ;  /* 0x000000020f0c7210 */ /* 0x004fe20007fbe0ff */
[----:B------:R-:W-:Y:S01]  /*20d50*/  IMAD.X R9, R20, 0x1, R25, P2 ;  /* 0x0000000114097824 */ /* 0x000fe200010e0619 */
[----:B------:R-:W-:Y:S01]  /*20d60*/  PRMT R21, R5, 0x7771, RZ ;  /* 0x0000777105157816 */ /* 0x000fe200000000ff */
[----:B------:R-:W-:Y:S01]  /*20d70*/  VIADD R14, R15, UR4 ;  /* 0x000000040f0e7c36 */ /* 0x000fe20008000000 */
[----:B------:R-:W-:Y:S01]  /*20d80*/  PRMT R19, R5, 0x7772, RZ ;  /* 0x0000777205137816 */ /* 0x000fe200000000ff */
[----:B------:R-:W-:Y:S01]  /*20d90*/  IMAD.X R13, R22, 0x1, R0, P5 ;  /* 0x00000001160d7824 */ /* 0x000fe200028e0600 */
[----:B------:R-:W-:Y:S01]  /*20da0*/  ISETP.LT.AND P1, PT, R18, UR5, !P1 ;  /* 0x0000000512007c0c */ /* 0x000fe2000cf21270 */
[----:B------:R1:W-:Y:S01]  /*20db0*/  @P3 STG.E.U8 desc[UR44][R8.64], R21 ;  /* 0x0000001508003986 */ /* 0x0003e2000c10112c */
[----:B------:R-:W-:Y:S01]  /*20dc0*/  VIADD R4, R16, 0x7d ;  /* 0x0000007d10047836 */ /* 0x000fe20000000000 */
[----:B------:R-:W-:Y:S01]  /*20dd0*/  ULDC UR6, c[0x0][0x228] ;  /* 0x00008a0000067ab9 */ /* 0x000fe20000000800 */
[----:B------:R-:W-:Y:S01]  /*20de0*/  SHF.R.S32.HI R20, RZ, 0x1f, R14 ;  /* 0x0000001fff147819 */ /* 0x000fe2000001140e */
[----:B------:R2:W-:Y:S01]  /*20df0*/  @P6 STG.E.U8 desc[UR44][R12.64], R19 ;  /* 0x000000130c006986 */ /* 0x0005e2000c10112c */
[----:B------:R-:W-:Y:S01]  /*20e00*/  ISETP.LT.AND P5, PT, R17, UR6, !P4 ;  /* 0x0000000611007c0c */ /* 0x000fe2000e7a1270 */
[----:B------:R-:W-:Y:S01]  /*20e10*/  ULDC UR4, c[0x0][0x248] ;  /* 0x0000920000047ab9 */ /* 0x000fe20000000800 */
[----:B0-----:R-:W-:Y:S01]  /*20e20*/  IADD3 R10, P6, R15, R3, RZ ;  /* 0x000000030f0a7210 */ /* 0x001fe20007fde0ff */
[----:B------:R-:W-:Y:S01]  /*20e30*/  ULDC UR5, c[0x0][0x248] ;  /* 0x0000920000057ab9 */ /* 0x000fe20000000800 */
[----:B------:R-:W-:-:S02]  /*20e40*/  ISETP.LT.AND P4, PT, R18, UR7, !P4 ;  /* 0x0000000712007c0c */ /* 0x000fc4000e781270 */
[-C--:B-1----:R-:W-:Y:S02]  /*20e50*/  IADD3 R8, P3, R14, R2.reuse, RZ ;  /* 0x000000020e087210 */ /* 0x082fe40007f7e0ff */
[----:B------:R-:W-:Y:S01]  /*20e60*/  ISETP.GE.AND P2, PT, R4, UR23, PT ;  /* 0x0000001704007c0c */ /* 0x000fe2000bf46270 */
[--C-:B------:R-:W-:Y:S01]  /*20e70*/  IMAD.X R11, R22, 0x1, R25.reuse, P6 ;  /* 0x00000001160b7824 */ /* 0x100fe200030e0619 */
[----:B--2---:R-:W-:Y:S01]  /*20e80*/  PRMT R19, R5, 0x7773, RZ ;  /* 0x0000777305137816 */ /* 0x004fe200000000ff */
[----:B------:R-:W-:Y:S01]  /*20e90*/  IMAD.X R9, R20, 0x1, R0, P3 ;  /* 0x0000000114097824 */ /* 0x000fe200018e0600 */
[----:B------:R-:W-:Y:S01]  /*20ea0*/  IADD3 R4, P3, R14, R3, RZ ;  /* 0x000000030e047210 */ /* 0x000fe20007f7e0ff */
[----:B------:R-:W-:Y:S01]  /*20eb0*/  VIADD R16, R16, 0x7e ;  /* 0x0000007e10107836 */ /* 0x000fe20000000000 */
[----:B------:R-:W-:Y:S01]  /*20ec0*/  PRMT R15, R6, 0x7770, RZ ;  /* 0x00007770060f7816 */ /* 0x000fe200000000ff */
[----:B------:R-:W-:Y:S01]  /*20ed0*/  VIADD R14, R14, UR4 ;  /* 0x000000040e0e7c36 */ /* 0x000fe20008000000 */
[----:B------:R-:W-:Y:S01]  /*20ee0*/  PRMT R13, R6, 0x7771, RZ ;  /* 0x00007771060d7816 */ /* 0x000fe200000000ff */
[----:B------:R-:W-:Y:S01]  /*20ef0*/  IMAD.X R5, R20, 0x1, R25, P3 ;  /* 0x0000000114057824 */ /* 0x000fe200018e0619 */
[----:B------:R0:W-:Y:S01]  /*20f00*/  @P1 STG.E.U8 desc[UR44][R10.64], R19 ;  /* 0x000000130a001986 */ /* 0x0001e2000c10112c */
[----:B------:R-:W-:Y:S01]  /*20f10*/  ULDC UR4, c[0x0][0x248] ;  /* 0x0000920000047ab9 */ /* 0x000fe20000000800 */
[----:B------:R-:W-:Y:S01]  /*20f20*/  ISETP.GE.AND P6, PT, R16, UR21, PT ;  /* 0x0000001510007c0c */ /* 0x000fe2000bfc6270 */
[C---:B------:R-:W-:Y:S01]  /*20f30*/  VIADD R16, R14.reuse, UR4 ;  /* 0x000000040e107c36 */ /* 0x040fe20008000000 */
[----:B------:R-:W-:Y:S01]  /*20f40*/  SHF.R.S32.HI R12, RZ, 0x1f, R14 ;  /* 0x0000001fff0c7819 */ /* 0x000fe2000001140e */
[----:B------:R1:W-:Y:S01]  /*20f50*/  @P5 STG.E.U8 desc[UR44][R8.64], R15 ;  /* 0x0000000f08005986 */ /* 0x0003e2000c10112c */
[----:B------:R-:W-:Y:S01]  /*20f60*/  ULDC UR6, c[0x0][0x228] ;  /* 0x00008a0000067ab9 */ /* 0x000fe20000000800 */
[----:B------:R-:W-:Y:S01]  /*20f70*/  ULDC UR4, c[0x0][0x228] ;  /* 0x00008a0000047ab9 */ /* 0x000fe20000000800 */
[----:B------:R-:W-:Y:S01]  /*20f80*/  ULDC UR7, c[0x0][0x228] ;  /* 0x00008a0000077ab9 */ /* 0x000fe20000000800 */
[----:B------:R2:W-:Y:S01]  /*20f90*/  @P4 STG.E.U8 desc[UR44][R4.64], R13 ;  /* 0x0000000d04004986 */ /* 0x0005e2000c10112c */
[----:B0-----:R-:W-:-:S02]  /*20fa0*/  IADD3 R10, P3, R14, R2, RZ ;  /* 0x000000020e0a7210 */ /* 0x001fc40007f7e0ff */
[----:B------:R-:W-:-:S03]  /*20fb0*/  SHF.R.S32.HI R19, RZ, 0x1f, R16 ;  /* 0x0000001fff137819 */ /* 0x000fc60000011410 */
[--C-:B------:R-:W-:Y:S01]  /*20fc0*/  IMAD.X R11, R12, 0x1, R0.reuse, P3 ;  /* 0x000000010c0b7824 */ /* 0x100fe200018e0600 */
[-C--:B-1----:R-:W-:Y:S02]  /*20fd0*/  IADD3 R8, P3, R16, R2.reuse, RZ ;  /* 0x0000000210087210 */ /* 0x082fe40007f7e0ff */
[----:B--2---:R-:W-:Y:S01]  /*20fe0*/  IADD3 R4, P4, R14, R3, RZ ;  /* 0x000000030e047210 */ /* 0x004fe20007f9e0ff */
[----:B------:R-:W-:Y:S01]  /*20ff0*/  VIADD R14, R16, UR5 ;  /* 0x00000005100e7c36 */ /* 0x000fe20008000000 */
[----:B------:R-:W-:Y:S01]  /*21000*/  ISETP.LT.AND P5, PT, R17, UR6, !P2 ;  /* 0x0000000611007c0c */ /* 0x000fe2000d7a1270 */
[----:B------:R-:W-:Y:S02]  /*21010*/  IMAD.X R9, R19, 0x1, R0, P3 ;  /* 0x0000000113097824 */ /* 0x000fe400018e0600 */
[----:B------:R-:W-:Y:S01]  /*21020*/  IMAD.X R5, R12, 0x1, R25, P4 ;  /* 0x000000010c057824 */ /* 0x000fe200020e0619 */
[----:B------:R-:W-:Y:S01]  /*21030*/  IADD3 R12, P4, R14, R2, RZ ;  /* 0x000000020e0c7210 */ /* 0x000fe20007f9e0ff */
[----:B------:R-:W-:Y:S01]  /*21040*/  ULDC UR5, c[0x0][0x228] ;  /* 0x00008a0000057ab9 */ /* 0x000fe20000000800 */
[----:B------:R-:W-:-:S02]  /*21050*/  SHF.R.S32.HI R2, RZ, 0x1f, R14 ;  /* 0x0000001fff027819 */ /* 0x000fc4000001140e */
[-C--:B------:R-:W-:Y:S02]  /*21060*/  IADD3 R14, P3, R14, R3.reuse, RZ ;  /* 0x000000030e0e7210 */ /* 0x080fe40007f7e0ff */
[----:B------:R-:W-:Y:S01]  /*21070*/  ISETP.LT.AND P2, PT, R18, UR4, !P2 ;  /* 0x0000000412007c0c */ /* 0x000fe2000d741270 */
[C---:B------:R-:W-:Y:S01]  /*21080*/  IMAD.X R13, R2.reuse, 0x1, R0, P4 ;  /* 0x00000001020d7824 */ /* 0x040fe200020e0600 */
[----:B------:R-:W-:Y:S01]  /*21090*/  ULDC UR4, c[0x0][0x228] ;  /* 0x00008a0000047ab9 */ /* 0x000fe20000000800 */
[----:B------:R-:W-:Y:S01]  /*210a0*/  IMAD.X R15, R2, 0x1, R25, P3 ;  /* 0x00000001020f7824 */ /* 0x000fe200018e0619 */
[----:B------:R-:W-:Y:S02]  /*210b0*/  ISETP.LT.AND P4, PT, R17, UR7, !P6 ;  /* 0x0000000711007c0c */ /* 0x000fe4000f781270 */
[----:B------:R-:W-:Y:S02]  /*210c0*/  IADD3 R2, P3, R16, R3, RZ ;  /* 0x0000000310027210 */ /* 0x000fe40007f7e0ff */
[----:B------:R-:W-:-:S02]  /*210d0*/  ISETP.LT.AND P6, PT, R18, UR4, !P6 ;  /* 0x0000000412007c0c */ /* 0x000fc4000f7c1270 */
[----:B------:R-:W-:Y:S02]  /*210e0*/  ISETP.LT.AND P1, PT, R17, UR8, !P0 ;  /* 0x0000000811007c0c */ /* 0x000fe4000c721270 */
[----:B------:R-:W-:Y:S01]  /*210f0*/  ISETP.LT.AND P0, PT, R18, UR5, !P0 ;  /* 0x0000000512007c0c */ /* 0x000fe2000c701270 */
[----:B------:R-:W-:Y:S01]  /*21100*/  IMAD.X R3, R19, 0x1, R25, P3 ;  /* 0x0000000113037824 */ /* 0x000fe200018e0619 */
[C---:B------:R-:W-:Y:S02]  /*21110*/  PRMT R25, R6.reuse, 0x7772, RZ ;  /* 0x0000777206197816 */ /* 0x040fe400000000ff */
[----:B------:R-:W-:Y:S02]  /*21120*/  PRMT R23, R6, 0x7773, RZ ;  /* 0x0000777306177816 */ /* 0x000fe400000000ff */
[C---:B------:R-:W-:Y:S02]  /*21130*/  PRMT R17, R7.reuse, 0x7773, RZ ;  /* 0x0000777307117816 */ /* 0x040fe400000000ff */
[----:B------:R-:W-:-:S02]  /*21140*/  PRMT R19, R7, 0x7772, RZ ;  /* 0x0000777207137816 */ /* 0x000fc400000000ff */
[C---:B------:R-:W-:Y:S02]  /*21150*/  PRMT R21, R7.reuse, 0x7771, RZ ;  /* 0x0000777107157816 */ /* 0x040fe400000000ff */
[----:B------:R-:W-:Y:S01]  /*21160*/  PRMT R7, R7, 0x7770, RZ ;  /* 0x0000777007077816 */ /* 0x000fe200000000ff */
[----:B------:R0:W-:Y:S04]  /*21170*/  @P5 STG.E.U8 desc[UR44][R10.64], R25 ;  /* 0x000000190a005986 */ /* 0x0001e8000c10112c */
[----:B------:R0:W-:Y:S04]  /*21180*/  @P2 STG.E.U8 desc[UR44][R4.64], R23 ;  /* 0x0000001704002986 */ /* 0x0001e8000c10112c */
[----:B------:R0:W-:Y:S04]  /*21190*/  @P4 STG.E.U8 desc[UR44][R8.64], R7 ;  /* 0x0000000708004986 */ /* 0x0001e8000c10112c */
[----:B------:R0:W-:Y:S04]  /*211a0*/  @P6 STG.E.U8 desc[UR44][R2.64], R21 ;  /* 0x0000001502006986 */ /* 0x0001e8000c10112c */
[----:B------:R0:W-:Y:S01]  /*211b0*/  @P1 STG.E.U8 desc[UR44][R12.64], R19 ;  /* 0x000000130c001986 */ /* 0x0001e2000c10112c */
[----:B------:R-:W-:Y:S05]  /*211c0*/  @!P0 EXIT ;  /* 0x000000000000894d */ /* 0x000fea0003800000 */
[----:B------:R-:W-:Y:S01]  /*211d0*/  STG.E.U8 desc[UR44][R14.64], R17 ;  /* 0x000000110e007986 */ /* 0x000fe2000c10112c */
[----:B------:R-:W-:Y:S05]  /*211e0*/  EXIT ;  /* 0x000000000000794d */ /* 0x000fea0003800000 */
.L_x_3:
[----:B------:R-:W-:-:S00]  /*211f0*/  BRA `(.L_x_3) ;  /* 0xfffffffc00fc7947 */ /* 0x000fc0000383ffff */
[----:B------:R-:W-:-:S00]  /*21200*/  NOP ;  /* 0x0000000000007918 */ /* 0x000fc00000000000 */
[----:B------:R-:W-:-:S00]  /*21210*/  NOP ;  /* 0x0000000000007918 */ /* 0x000fc00000000000 */
[----:B------:R-:W-:-:S00]  /*21220*/  NOP ;  /* 0x0000000000007918 */ /* 0x000fc00000000000 */
[----:B------:R-:W-:-:S00]  /*21230*/  NOP ;  /* 0x0000000000007918 */ /* 0x000fc00000000000 */
[----:B------:R-:W-:-:S00]  /*21240*/  NOP ;  /* 0x0000000000007918 */ /* 0x000fc00000000000 */
[----:B------:R-:W-:-:S00]  /*21250*/  NOP ;  /* 0x0000000000007918 */ /* 0x000fc00000000000 */
[----:B------:R-:W-:-:S00]  /*21260*/  NOP ;  /* 0x0000000000007918 */ /* 0x000fc00000000000 */
[----:B------:R-:W-:-:S00]  /*21270*/  NOP ;  /* 0x0000000000007918 */ /* 0x000fc00000000000 */
.L_x_4:


//--------------------- .nv.shared.matmul_kernel  --------------------------
	.section	.nv.shared.matmul_kernel,"aw",@nobits
	.sectionflags	@""
	.align	16
	.zero		1024


//--------------------- .nv.shared.reserved.0     --------------------------
	.section	.nv.shared.reserved.0,"aw",@nobits
	.weak		__nv_reservedSMEM_offset_0_alias
	.size		__nv_reservedSMEM_offset_0_alias, 0, 0
	.other		__nv_reservedSMEM_offset_0_alias,@"STO_CUDA_RESERVED_SHARED STV_DEFAULT"
__nv_reservedSMEM_offset_0_alias:
	.zero		0


//--------------------- .nv.constant0.matmul_kernel --------------------------
	.section	.nv.constant0.matmul_kernel,"a",@progbits
	.sectionflags	@""
	.align	4
.nv.constant0.matmul_kernel:
	.zero		608


//--------------------- SYMBOLS --------------------------

	.type		.nv.reservedSmem.offset0,@object
	.size		.nv.reservedSmem.offset0,0x4
